	.target	sm_90

	.elftype	@"ET_EXEC"


//--------------------- .note.nv.tkinfo           --------------------------
	.section	.note.nv.tkinfo,"",@"SHT_NOTE"
	.sectionflags	@"SHF_NOTE_NV_TKINFO"
	.tkinfo
        /*0018*/ 	.word	0x00000002
        /*0030*/ 	.string	""
        /*0030*/ 	.string	"ptxas"
        /*0030*/ 	.string	"Cuda compilation tools, release 13.0, V13.0.88"
        /*0030*/ 	.string	"Build cuda_13.0.r13.0/compiler.36424714_0"
        /*0030*/ 	.string	"-arch sm_90 -m 64 "



//--------------------- .note.nv.cuinfo           --------------------------
	.section	.note.nv.cuinfo,"",@"SHT_NOTE"
	.sectionflags	@"SHF_NOTE_NV_CUINFO"
        /*0018*/ 	.short	0x0002
        /*001a*/ 	.short	0x005a
        /*001c*/ 	.short	0x0082
	.zero		2


//--------------------- .nv.info                  --------------------------
	.section	.nv.info,"",@"SHT_CUDA_INFO"
	.align	4


	//----- nvinfo : EIATTR_REGCOUNT
	.align		4
        /*0000*/ 	.byte	0x04, 0x2f
        /*0002*/ 	.short	(.L_29 - .L_28)
	.align		4
.L_28:
        /*0004*/ 	.word	index@(_ZN2at6native51_GLOBAL__N__2c613397_18_DepthwiseConv2d_cu_9959487031conv_depthwise2d_forward_kernelILi5EdiEEvNS_27GenericPackedTensorAccessorIKT0_Lm4ENS_16DefaultPtrTraitsEiEENS3_IS4_Lm4ES6_iEES7_NS3_IS5_Lm1ES6_iEEbT1_iiiiiiiiiiiiii)
        /*0008*/ 	.word	0x00000020


	//----- nvinfo : EIATTR_FRAME_SIZE
	.align		4
.L_29:
        /*000c*/ 	.byte	0x04, 0x11
        /*000e*/ 	.short	(.L_31 - .L_30)
	.align		4
.L_30:
        /*0010*/ 	.word	index@(_ZN2at6native51_GLOBAL__N__2c613397_18_DepthwiseConv2d_cu_9959487031conv_depthwise2d_forward_kernelILi5EdiEEvNS_27GenericPackedTensorAccessorIKT0_Lm4ENS_16DefaultPtrTraitsEiEENS3_IS4_Lm4ES6_iEES7_NS3_IS5_Lm1ES6_iEEbT1_iiiiiiiiiiiiii)
        /*0014*/ 	.word	0x00000000


	//----- nvinfo : EIATTR_REGCOUNT
	.align		4
.L_31:
        /*0018*/ 	.byte	0x04, 0x2f
        /*001a*/ 	.short	(.L_33 - .L_32)
	.align		4
.L_32:
        /*001c*/ 	.word	index@(_ZN2at6native51_GLOBAL__N__2c613397_18_DepthwiseConv2d_cu_9959487031conv_depthwise2d_forward_kernelILi3EdiEEvNS_27GenericPackedTensorAccessorIKT0_Lm4ENS_16DefaultPtrTraitsEiEENS3_IS4_Lm4ES6_iEES7_NS3_IS5_Lm1ES6_iEEbT1_iiiiiiiiiiiiii)
        /*0020*/ 	.word	0x00000020


	//----- nvinfo : EIATTR_FRAME_SIZE
	.align		4
.L_33:
        /*0024*/ 	.byte	0x04, 0x11
        /*0026*/ 	.short	(.L_35 - .L_34)
	.align		4
.L_34:
        /*0028*/ 	.word	index@(_ZN2at6native51_GLOBAL__N__2c613397_18_DepthwiseConv2d_cu_9959487031conv_depthwise2d_forward_kernelILi3EdiEEvNS_27GenericPackedTensorAccessorIKT0_Lm4ENS_16DefaultPtrTraitsEiEENS3_IS4_Lm4ES6_iEES7_NS3_IS5_Lm1ES6_iEEbT1_iiiiiiiiiiiiii)
        /*002c*/ 	.word	0x00000000


	//----- nvinfo : EIATTR_REGCOUNT
	.align		4
.L_35:
        /*0030*/ 	.byte	0x04, 0x2f
        /*0032*/ 	.short	(.L_37 - .L_36)
	.align		4
.L_36:
        /*0034*/ 	.word	index@(_ZN2at6native51_GLOBAL__N__2c613397_18_DepthwiseConv2d_cu_9959487031conv_depthwise2d_forward_kernelILi1EdiEEvNS_27GenericPackedTensorAccessorIKT0_Lm4ENS_16DefaultPtrTraitsEiEENS3_IS4_Lm4ES6_iEES7_NS3_IS5_Lm1ES6_iEEbT1_iiiiiiiiiiiiii)
        /*0038*/ 	.word	0x00000020


	//----- nvinfo : EIATTR_FRAME_SIZE
	.align		4
.L_37:
        /*003c*/ 	.byte	0x04, 0x11
        /*003e*/ 	.short	(.L_39 - .L_38)
	.align		4
.L_38:
        /*0040*/ 	.word	index@($__internal_19_$__cuda_sm20_div_u64)
        /*0044*/ 	.word	0x00000010


	//----- nvinfo : EIATTR_FRAME_SIZE
	.align		4
.L_39:
        /*0048*/ 	.byte	0x04, 0x11
        /*004a*/ 	.short	(.L_41 - .L_40)
	.align		4
.L_40:
        /*004c*/ 	.word	index@(_ZN2at6native51_GLOBAL__N__2c613397_18_DepthwiseConv2d_cu_9959487031conv_depthwise2d_forward_kernelILi1EdiEEvNS_27GenericPackedTensorAccessorIKT0_Lm4ENS_16DefaultPtrTraitsEiEENS3_IS4_Lm4ES6_iEES7_NS3_IS5_Lm1ES6_iEEbT1_iiiiiiiiiiiiii)
        /*0050*/ 	.word	0x00000010


	//----- nvinfo : EIATTR_REGCOUNT
	.align		4
.L_41:
        /*0054*/ 	.byte	0x04, 0x2f
        /*0056*/ 	.short	(.L_43 - .L_42)
	.align		4
.L_42:
        /*0058*/ 	.word	index@(_ZN2at6native51_GLOBAL__N__2c613397_18_DepthwiseConv2d_cu_9959487039conv_depthwise2d_forward_kernel_genericIdiEEvNS_27GenericPackedTensorAccessorIKT_Lm4ENS_16DefaultPtrTraitsEiEENS3_IS4_Lm4ES6_iEES7_NS3_IS5_Lm1ES6_iEEbT0_iiiiiiiiiiiiii)
        /*005c*/ 	.word	0x00000020


	//----- nvinfo : EIATTR_FRAME_SIZE
	.align		4
.L_43:
        /*0060*/ 	.byte	0x04, 0x11
        /*0062*/ 	.short	(.L_45 - .L_44)
	.align		4
.L_44:
        /*0064*/ 	.word	index@(_ZN2at6native51_GLOBAL__N__2c613397_18_DepthwiseConv2d_cu_9959487039conv_depthwise2d_forward_kernel_genericIdiEEvNS_27GenericPackedTensorAccessorIKT_Lm4ENS_16DefaultPtrTraitsEiEENS3_IS4_Lm4ES6_iEES7_NS3_IS5_Lm1ES6_iEEbT0_iiiiiiiiiiiiii)
        /*0068*/ 	.word	0x00000000


	//----- nvinfo : EIATTR_REGCOUNT
	.align		4
.L_45:
        /*006c*/ 	.byte	0x04, 0x2f
        /*006e*/ 	.short	(.L_47 - .L_46)
	.align		4
.L_46:
        /*0070*/ 	.word	index@(_ZN2at6native51_GLOBAL__N__2c613397_18_DepthwiseConv2d_cu_9959487031conv_depthwise2d_forward_kernelILi5EfiEEvNS_27GenericPackedTensorAccessorIKT0_Lm4ENS_16DefaultPtrTraitsEiEENS3_IS4_Lm4ES6_iEES7_NS3_IS5_Lm1ES6_iEEbT1_iiiiiiiiiiiiii)
        /*0074*/ 	.word	0x00000020


	//----- nvinfo : EIATTR_FRAME_SIZE
	.align		4
.L_47:
        /*0078*/ 	.byte	0x04, 0x11
        /*007a*/ 	.short	(.L_49 - .L_48)
	.align		4
.L_48:
        /*007c*/ 	.word	index@(_ZN2at6native51_GLOBAL__N__2c613397_18_DepthwiseConv2d_cu_9959487031conv_depthwise2d_forward_kernelILi5EfiEEvNS_27GenericPackedTensorAccessorIKT0_Lm4ENS_16DefaultPtrTraitsEiEENS3_IS4_Lm4ES6_iEES7_NS3_IS5_Lm1ES6_iEEbT1_iiiiiiiiiiiiii)
        /*0080*/ 	.word	0x00000000


	//----- nvinfo : EIATTR_REGCOUNT
	.align		4
.L_49:
        /*0084*/ 	.byte	0x04, 0x2f
        /*0086*/ 	.short	(.L_51 - .L_50)
	.align		4
.L_50:
        /*0088*/ 	.word	index@(_ZN2at6native51_GLOBAL__N__2c613397_18_DepthwiseConv2d_cu_9959487031conv_depthwise2d_forward_kernelILi3EfiEEvNS_27GenericPackedTensorAccessorIKT0_Lm4ENS_16DefaultPtrTraitsEiEENS3_IS4_Lm4ES6_iEES7_NS3_IS5_Lm1ES6_iEEbT1_iiiiiiiiiiiiii)
        /*008c*/ 	.word	0x00000020


	//----- nvinfo : EIATTR_FRAME_SIZE
	.align		4
.L_51:
        /*0090*/ 	.byte	0x04, 0x11
        /*0092*/ 	.short	(.L_53 - .L_52)
	.align		4
.L_52:
        /*0094*/ 	.word	index@(_ZN2at6native51_GLOBAL__N__2c613397_18_DepthwiseConv2d_cu_9959487031conv_depthwise2d_forward_kernelILi3EfiEEvNS_27GenericPackedTensorAccessorIKT0_Lm4ENS_16DefaultPtrTraitsEiEENS3_IS4_Lm4ES6_iEES7_NS3_IS5_Lm1ES6_iEEbT1_iiiiiiiiiiiiii)
        /*0098*/ 	.word	0x00000000


	//----- nvinfo : EIATTR_REGCOUNT
	.align		4
.L_53:
        /*009c*/ 	.byte	0x04, 0x2f
        /*009e*/ 	.short	(.L_55 - .L_54)
	.align		4
.L_54:
        /*00a0*/ 	.word	index@(_ZN2at6native51_GLOBAL__N__2c613397_18_DepthwiseConv2d_cu_9959487031conv_depthwise2d_forward_kernelILi1EfiEEvNS_27GenericPackedTensorAccessorIKT0_Lm4ENS_16DefaultPtrTraitsEiEENS3_IS4_Lm4ES6_iEES7_NS3_IS5_Lm1ES6_iEEbT1_iiiiiiiiiiiiii)
        /*00a4*/ 	.word	0x00000020


	//----- nvinfo : EIATTR_FRAME_SIZE
	.align		4
.L_55:
        /*00a8*/ 	.byte	0x04, 0x11
        /*00aa*/ 	.short	(.L_57 - .L_56)
	.align		4
.L_56:
        /*00ac*/ 	.word	index@($__internal_18_$__cuda_sm20_div_u64)
        /*00b0*/ 	.word	0x00000000


	//----- nvinfo : EIATTR_FRAME_SIZE
	.align		4
.L_57:
        /*00b4*/ 	.byte	0x04, 0x11
        /*00b6*/ 	.short	(.L_59 - .L_58)
	.align		4
.L_58:
        /*00b8*/ 	.word	index@(_ZN2at6native51_GLOBAL__N__2c613397_18_DepthwiseConv2d_cu_9959487031conv_depthwise2d_forward_kernelILi1EfiEEvNS_27GenericPackedTensorAccessorIKT0_Lm4ENS_16DefaultPtrTraitsEiEENS3_IS4_Lm4ES6_iEES7_NS3_IS5_Lm1ES6_iEEbT1_iiiiiiiiiiiiii)
        /*00bc*/ 	.word	0x00000000


	//----- nvinfo : EIATTR_REGCOUNT
	.align		4
.L_59:
        /*00c0*/ 	.byte	0x04, 0x2f
        /*00c2*/ 	.short	(.L_61 - .L_60)
	.align		4
.L_60:
        /*00c4*/ 	.word	index@(_ZN2at6native51_GLOBAL__N__2c613397_18_DepthwiseConv2d_cu_9959487039conv_depthwise2d_forward_kernel_genericIfiEEvNS_27GenericPackedTensorAccessorIKT_Lm4ENS_16DefaultPtrTraitsEiEENS3_IS4_Lm4ES6_iEES7_NS3_IS5_Lm1ES6_iEEbT0_iiiiiiiiiiiiii)
        /*00c8*/ 	.word	0x00000020


	//----- nvinfo : EIATTR_FRAME_SIZE
	.align		4
.L_61:
        /*00cc*/ 	.byte	0x04, 0x11
        /*00ce*/ 	.short	(.L_63 - .L_62)
	.align		4
.L_62:
        /*00d0*/ 	.word	index@(_ZN2at6native51_GLOBAL__N__2c613397_18_DepthwiseConv2d_cu_9959487039conv_depthwise2d_forward_kernel_genericIfiEEvNS_27GenericPackedTensorAccessorIKT_Lm4ENS_16DefaultPtrTraitsEiEENS3_IS4_Lm4ES6_iEES7_NS3_IS5_Lm1ES6_iEEbT0_iiiiiiiiiiiiii)
        /*00d4*/ 	.word	0x00000000


	//----- nvinfo : EIATTR_REGCOUNT
	.align		4
.L_63:
        /*00d8*/ 	.byte	0x04, 0x2f
        /*00da*/ 	.short	(.L_65 - .L_64)
	.align		4
.L_64:
        /*00dc*/ 	.word	index@(_ZN2at6native51_GLOBAL__N__2c613397_18_DepthwiseConv2d_cu_9959487031conv_depthwise2d_forward_kernelILi5EN3c104HalfEiEEvNS_27GenericPackedTensorAccessorIKT0_Lm4ENS_16DefaultPtrTraitsEiEENS5_IS6_Lm4ES8_iEES9_NS5_IS7_Lm1ES8_iEEbT1_iiiiiiiiiiiiii)
        /*00e0*/ 	.word	0x00000020


	//----- nvinfo : EIATTR_FRAME_SIZE
	.align		4
.L_65:
        /*00e4*/ 	.byte	0x04, 0x11
        /*00e6*/ 	.short	(.L_67 - .L_66)
	.align		4
.L_66:
        /*00e8*/ 	.word	index@(_ZN2at6native51_GLOBAL__N__2c613397_18_DepthwiseConv2d_cu_9959487031conv_depthwise2d_forward_kernelILi5EN3c104HalfEiEEvNS_27GenericPackedTensorAccessorIKT0_Lm4ENS_16DefaultPtrTraitsEiEENS5_IS6_Lm4ES8_iEES9_NS5_IS7_Lm1ES8_iEEbT1_iiiiiiiiiiiiii)
        /*00ec*/ 	.word	0x00000000


	//----- nvinfo : EIATTR_REGCOUNT
	.align		4
.L_67:
        /*00f0*/ 	.byte	0x04, 0x2f
        /*00f2*/ 	.short	(.L_69 - .L_68)
	.align		4
.L_68:
        /*00f4*/ 	.word	index@(_ZN2at6native51_GLOBAL__N__2c613397_18_DepthwiseConv2d_cu_9959487031conv_depthwise2d_forward_kernelILi3EN3c104HalfEiEEvNS_27GenericPackedTensorAccessorIKT0_Lm4ENS_16DefaultPtrTraitsEiEENS5_IS6_Lm4ES8_iEES9_NS5_IS7_Lm1ES8_iEEbT1_iiiiiiiiiiiiii)
        /*00f8*/ 	.word	0x00000020


	//----- nvinfo : EIATTR_FRAME_SIZE
	.align		4
.L_69:
        /*00fc*/ 	.byte	0x04, 0x11
        /*00fe*/ 	.short	(.L_71 - .L_70)
	.align		4
.L_70:
        /*0100*/ 	.word	index@(_ZN2at6native51_GLOBAL__N__2c613397_18_DepthwiseConv2d_cu_9959487031conv_depthwise2d_forward_kernelILi3EN3c104HalfEiEEvNS_27GenericPackedTensorAccessorIKT0_Lm4ENS_16DefaultPtrTraitsEiEENS5_IS6_Lm4ES8_iEES9_NS5_IS7_Lm1ES8_iEEbT1_iiiiiiiiiiiiii)
        /*0104*/ 	.word	0x00000000


	//----- nvinfo : EIATTR_REGCOUNT
	.align		4
.L_71:
        /*0108*/ 	.byte	0x04, 0x2f
        /*010a*/ 	.short	(.L_73 - .L_72)
	.align		4
.L_72:
        /*010c*/ 	.word	index@(_ZN2at6native51_GLOBAL__N__2c613397_18_DepthwiseConv2d_cu_9959487031conv_depthwise2d_forward_kernelILi1EN3c104HalfEiEEvNS_27GenericPackedTensorAccessorIKT0_Lm4ENS_16DefaultPtrTraitsEiEENS5_IS6_Lm4ES8_iEES9_NS5_IS7_Lm1ES8_iEEbT1_iiiiiiiiiiiiii)
        /*0110*/ 	.word	0x0000001d


	//----- nvinfo : EIATTR_FRAME_SIZE
	.align		4
.L_73:
        /*0114*/ 	.byte	0x04, 0x11
        /*0116*/ 	.short	(.L_75 - .L_74)
	.align		4
.L_74:
        /*0118*/ 	.word	index@(_ZN2at6native51_GLOBAL__N__2c613397_18_DepthwiseConv2d_cu_9959487031conv_depthwise2d_forward_kernelILi1EN3c104HalfEiEEvNS_27GenericPackedTensorAccessorIKT0_Lm4ENS_16DefaultPtrTraitsEiEENS5_IS6_Lm4ES8_iEES9_NS5_IS7_Lm1ES8_iEEbT1_iiiiiiiiiiiiii)
        /*011c*/ 	.word	0x00000000


	//----- nvinfo : EIATTR_REGCOUNT
	.align		4
.L_75:
        /*0120*/ 	.byte	0x04, 0x2f
        /*0122*/ 	.short	(.L_77 - .L_76)
	.align		4
.L_76:
        /*0124*/ 	.word	index@(_ZN2at6native51_GLOBAL__N__2c613397_18_DepthwiseConv2d_cu_9959487039conv_depthwise2d_forward_kernel_genericIN3c104HalfEiEEvNS_27GenericPackedTensorAccessorIKT_Lm4ENS_16DefaultPtrTraitsEiEENS5_IS6_Lm4ES8_iEES9_NS5_IS7_Lm1ES8_iEEbT0_iiiiiiiiiiiiii)
        /*0128*/ 	.word	0x00000020


	//----- nvinfo : EIATTR_FRAME_SIZE
	.align		4
.L_77:
        /*012c*/ 	.byte	0x04, 0x11
        /*012e*/ 	.short	(.L_79 - .L_78)
	.align		4
.L_78:
        /*0130*/ 	.word	index@(_ZN2at6native51_GLOBAL__N__2c613397_18_DepthwiseConv2d_cu_9959487039conv_depthwise2d_forward_kernel_genericIN3c104HalfEiEEvNS_27GenericPackedTensorAccessorIKT_Lm4ENS_16DefaultPtrTraitsEiEENS5_IS6_Lm4ES8_iEES9_NS5_IS7_Lm1ES8_iEEbT0_iiiiiiiiiiiiii)
        /*0134*/ 	.word	0x00000000


	//----- nvinfo : EIATTR_REGCOUNT
	.align		4
.L_79:
        /*0138*/ 	.byte	0x04, 0x2f
        /*013a*/ 	.short	(.L_81 - .L_80)
	.align		4
.L_80:
        /*013c*/ 	.word	index@(_ZN2at6native51_GLOBAL__N__2c613397_18_DepthwiseConv2d_cu_9959487031conv_depthwise2d_forward_kernelILi5EN3c108BFloat16EiEEvNS_27GenericPackedTensorAccessorIKT0_Lm4ENS_16DefaultPtrTraitsEiEENS5_IS6_Lm4ES8_iEES9_NS5_IS7_Lm1ES8_iEEbT1_iiiiiiiiiiiiii)
        /*0140*/ 	.word	0x00000020


	//----- nvinfo : EIATTR_FRAME_SIZE
	.align		4
.L_81:
        /*0144*/ 	.byte	0x04, 0x11
        /*0146*/ 	.short	(.L_83 - .L_82)
	.align		4
.L_82:
        /*0148*/ 	.word	index@(_ZN2at6native51_GLOBAL__N__2c613397_18_DepthwiseConv2d_cu_9959487031conv_depthwise2d_forward_kernelILi5EN3c108BFloat16EiEEvNS_27GenericPackedTensorAccessorIKT0_Lm4ENS_16DefaultPtrTraitsEiEENS5_IS6_Lm4ES8_iEES9_NS5_IS7_Lm1ES8_iEEbT1_iiiiiiiiiiiiii)
        /*014c*/ 	.word	0x00000000


	//----- nvinfo : EIATTR_REGCOUNT
	.align		4
.L_83:
        /*0150*/ 	.byte	0x04, 0x2f
        /*0152*/ 	.short	(.L_85 - .L_84)
	.align		4
.L_84:
        /*0154*/ 	.word	index@(_ZN2at6native51_GLOBAL__N__2c613397_18_DepthwiseConv2d_cu_9959487031conv_depthwise2d_forward_kernelILi3EN3c108BFloat16EiEEvNS_27GenericPackedTensorAccessorIKT0_Lm4ENS_16DefaultPtrTraitsEiEENS5_IS6_Lm4ES8_iEES9_NS5_IS7_Lm1ES8_iEEbT1_iiiiiiiiiiiiii)
        /*0158*/ 	.word	0x00000020


	//----- nvinfo : EIATTR_FRAME_SIZE
	.align		4
.L_85:
        /*015c*/ 	.byte	0x04, 0x11
        /*015e*/ 	.short	(.L_87 - .L_86)
	.align		4
.L_86:
        /*0160*/ 	.word	index@(_ZN2at6native51_GLOBAL__N__2c613397_18_DepthwiseConv2d_cu_9959487031conv_depthwise2d_forward_kernelILi3EN3c108BFloat16EiEEvNS_27GenericPackedTensorAccessorIKT0_Lm4ENS_16DefaultPtrTraitsEiEENS5_IS6_Lm4ES8_iEES9_NS5_IS7_Lm1ES8_iEEbT1_iiiiiiiiiiiiii)
        /*0164*/ 	.word	0x00000000


	//----- nvinfo : EIATTR_REGCOUNT
	.align		4
.L_87:
        /*0168*/ 	.byte	0x04, 0x2f
        /*016a*/ 	.short	(.L_89 - .L_88)
	.align		4
.L_88:
        /*016c*/ 	.word	index@(_ZN2at6native51_GLOBAL__N__2c613397_18_DepthwiseConv2d_cu_9959487031conv_depthwise2d_forward_kernelILi1EN3c108BFloat16EiEEvNS_27GenericPackedTensorAccessorIKT0_Lm4ENS_16DefaultPtrTraitsEiEENS5_IS6_Lm4ES8_iEES9_NS5_IS7_Lm1ES8_iEEbT1_iiiiiiiiiiiiii)
        /*0170*/ 	.word	0x0000001d


	//----- nvinfo : EIATTR_FRAME_SIZE
	.align		4
.L_89:
        /*0174*/ 	.byte	0x04, 0x11
        /*0176*/ 	.short	(.L_91 - .L_90)
	.align		4
.L_90:
        /*0178*/ 	.word	index@(_ZN2at6native51_GLOBAL__N__2c613397_18_DepthwiseConv2d_cu_9959487031conv_depthwise2d_forward_kernelILi1EN3c108BFloat16EiEEvNS_27GenericPackedTensorAccessorIKT0_Lm4ENS_16DefaultPtrTraitsEiEENS5_IS6_Lm4ES8_iEES9_NS5_IS7_Lm1ES8_iEEbT1_iiiiiiiiiiiiii)
        /*017c*/ 	.word	0x00000000


	//----- nvinfo : EIATTR_REGCOUNT
	.align		4
.L_91:
        /*0180*/ 	.byte	0x04, 0x2f
        /*0182*/ 	.short	(.L_93 - .L_92)
	.align		4
.L_92:
        /*0184*/ 	.word	index@(_ZN2at6native51_GLOBAL__N__2c613397_18_DepthwiseConv2d_cu_9959487039conv_depthwise2d_forward_kernel_genericIN3c108BFloat16EiEEvNS_27GenericPackedTensorAccessorIKT_Lm4ENS_16DefaultPtrTraitsEiEENS5_IS6_Lm4ES8_iEES9_NS5_IS7_Lm1ES8_iEEbT0_iiiiiiiiiiiiii)
        /*0188*/ 	.word	0x00000020


	//----- nvinfo : EIATTR_FRAME_SIZE
	.align		4
.L_93:
        /*018c*/ 	.byte	0x04, 0x11
        /*018e*/ 	.short	(.L_95 - .L_94)
	.align		4
.L_94:
        /*0190*/ 	.word	index@(_ZN2at6native51_GLOBAL__N__2c613397_18_DepthwiseConv2d_cu_9959487039conv_depthwise2d_forward_kernel_genericIN3c108BFloat16EiEEvNS_27GenericPackedTensorAccessorIKT_Lm4ENS_16DefaultPtrTraitsEiEENS5_IS6_Lm4ES8_iEES9_NS5_IS7_Lm1ES8_iEEbT0_iiiiiiiiiiiiii)
        /*0194*/ 	.word	0x00000000


	//----- nvinfo : EIATTR_REGCOUNT
	.align		4
.L_95:
        /*0198*/ 	.byte	0x04, 0x2f
        /*019a*/ 	.short	(.L_97 - .L_96)
	.align		4
.L_96:
        /*019c*/ 	.word	index@(_ZN2at6native51_GLOBAL__N__2c613397_18_DepthwiseConv2d_cu_9959487032conv_depthwise2d_backward_kernelILi5ELi1EdiEEvNS_27GenericPackedTensorAccessorIKT1_Lm4ENS_16DefaultPtrTraitsEiEENS3_IS4_Lm4ES6_iEES7_T2_iiiiiiiiiiiiiii)
        /*01a0*/ 	.word	0x00000032


	//----- nvinfo : EIATTR_FRAME_SIZE
	.align		4
.L_97:
        /*01a4*/ 	.byte	0x04, 0x11
        /*01a6*/ 	.short	(.L_99 - .L_98)
	.align		4
.L_98:
        /*01a8*/ 	.word	index@($__internal_17_$__cuda_sm20_div_u64)
        /*01ac*/ 	.word	0x00000000


	//----- nvinfo : EIATTR_FRAME_SIZE
	.align		4
.L_99:
        /*01b0*/ 	.byte	0x04, 0x11
        /*01b2*/ 	.short	(.L_101 - .L_100)
	.align		4
.L_100:
        /*01b4*/ 	.word	index@(_ZN2at6native51_GLOBAL__N__2c613397_18_DepthwiseConv2d_cu_9959487032conv_depthwise2d_backward_kernelILi5ELi1EdiEEvNS_27GenericPackedTensorAccessorIKT1_Lm4ENS_16DefaultPtrTraitsEiEENS3_IS4_Lm4ES6_iEES7_T2_iiiiiiiiiiiiiii)
        /*01b8*/ 	.word	0x00000000


	//----- nvinfo : EIATTR_REGCOUNT
	.align		4
.L_101:
        /*01bc*/ 	.byte	0x04, 0x2f
        /*01be*/ 	.short	(.L_103 - .L_102)
	.align		4
.L_102:
        /*01c0*/ 	.word	index@(_ZN2at6native51_GLOBAL__N__2c613397_18_DepthwiseConv2d_cu_9959487032conv_depthwise2d_backward_kernelILi5ELi2EdiEEvNS_27GenericPackedTensorAccessorIKT1_Lm4ENS_16DefaultPtrTraitsEiEENS3_IS4_Lm4ES6_iEES7_T2_iiiiiiiiiiiiiii)
        /*01c4*/ 	.word	0x00000020


	//----- nvinfo : EIATTR_FRAME_SIZE
	.align		4
.L_103:
        /*01c8*/ 	.byte	0x04, 0x11
        /*01ca*/ 	.short	(.L_105 - .L_104)
	.align		4
.L_104:
        /*01cc*/ 	.word	index@($__internal_16_$__cuda_sm20_div_u64)
        /*01d0*/ 	.word	0x00000000


	//----- nvinfo : EIATTR_FRAME_SIZE
	.align		4
.L_105:
        /*01d4*/ 	.byte	0x04, 0x11
        /*01d6*/ 	.short	(.L_107 - .L_106)
	.align		4
.L_106:
        /*01d8*/ 	.word	index@(_ZN2at6native51_GLOBAL__N__2c613397_18_DepthwiseConv2d_cu_9959487032conv_depthwise2d_backward_kernelILi5ELi2EdiEEvNS_27GenericPackedTensorAccessorIKT1_Lm4ENS_16DefaultPtrTraitsEiEENS3_IS4_Lm4ES6_iEES7_T2_iiiiiiiiiiiiiii)
        /*01dc*/ 	.word	0x00000000


	//----- nvinfo : EIATTR_REGCOUNT
	.align		4
.L_107:
        /*01e0*/ 	.byte	0x04, 0x2f
        /*01e2*/ 	.short	(.L_109 - .L_108)
	.align		4
.L_108:
        /*01e4*/ 	.word	index@(_ZN2at6native51_GLOBAL__N__2c613397_18_DepthwiseConv2d_cu_9959487032conv_depthwise2d_backward_kernelILi5ELi0EdiEEvNS_27GenericPackedTensorAccessorIKT1_Lm4ENS_16DefaultPtrTraitsEiEENS3_IS4_Lm4ES6_iEES7_T2_iiiiiiiiiiiiiii)
        /*01e8*/ 	.word	0x00000020


	//----- nvinfo : EIATTR_FRAME_SIZE
	.align		4
.L_109:
        /*01ec*/ 	.byte	0x04, 0x11
        /*01ee*/ 	.short	(.L_111 - .L_110)
	.align		4
.L_110:
        /*01f0*/ 	.word	index@($__internal_15_$__cuda_sm20_div_u64)
        /*01f4*/ 	.word	0x00000010


	//----- nvinfo : EIATTR_FRAME_SIZE
	.align		4
.L_111:
        /*01f8*/ 	.byte	0x04, 0x11
        /*01fa*/ 	.short	(.L_113 - .L_112)
	.align		4
.L_112:
        /*01fc*/ 	.word	index@(_ZN2at6native51_GLOBAL__N__2c613397_18_DepthwiseConv2d_cu_9959487032conv_depthwise2d_backward_kernelILi5ELi0EdiEEvNS_27GenericPackedTensorAccessorIKT1_Lm4ENS_16DefaultPtrTraitsEiEENS3_IS4_Lm4ES6_iEES7_T2_iiiiiiiiiiiiiii)
        /*0200*/ 	.word	0x00000010


	//----- nvinfo : EIATTR_REGCOUNT
	.align		4
.L_113:
        /*0204*/ 	.byte	0x04, 0x2f
        /*0206*/ 	.short	(.L_115 - .L_114)
	.align		4
.L_114:
        /*0208*/ 	.word	index@(_ZN2at6native51_GLOBAL__N__2c613397_18_DepthwiseConv2d_cu_9959487032conv_depthwise2d_backward_kernelILi3ELi1EdiEEvNS_27GenericPackedTensorAccessorIKT1_Lm4ENS_16DefaultPtrTraitsEiEENS3_IS4_Lm4ES6_iEES7_T2_iiiiiiiiiiiiiii)
        /*020c*/ 	.word	0x00000020


	//----- nvinfo : EIATTR_FRAME_SIZE
	.align		4
.L_115:
        /*0210*/ 	.byte	0x04, 0x11
        /*0212*/ 	.short	(.L_117 - .L_116)
	.align		4
.L_116:
        /*0214*/ 	.word	index@($__internal_14_$__cuda_sm20_div_u64)
        /*0218*/ 	.word	0x00000000


	//----- nvinfo : EIATTR_FRAME_SIZE
	.align		4
.L_117:
        /*021c*/ 	.byte	0x04, 0x11
        /*021e*/ 	.short	(.L_119 - .L_118)
	.align		4
.L_118:
        /*0220*/ 	.word	index@(_ZN2at6native51_GLOBAL__N__2c613397_18_DepthwiseConv2d_cu_9959487032conv_depthwise2d_backward_kernelILi3ELi1EdiEEvNS_27GenericPackedTensorAccessorIKT1_Lm4ENS_16DefaultPtrTraitsEiEENS3_IS4_Lm4ES6_iEES7_T2_iiiiiiiiiiiiiii)
        /*0224*/ 	.word	0x00000000


	//----- nvinfo : EIATTR_REGCOUNT
	.align		4
.L_119:
        /*0228*/ 	.byte	0x04, 0x2f
        /*022a*/ 	.short	(.L_121 - .L_120)
	.align		4
.L_120:
        /*022c*/ 	.word	index@(_ZN2at6native51_GLOBAL__N__2c613397_18_DepthwiseConv2d_cu_9959487032conv_depthwise2d_backward_kernelILi3ELi2EdiEEvNS_27GenericPackedTensorAccessorIKT1_Lm4ENS_16DefaultPtrTraitsEiEENS3_IS4_Lm4ES6_iEES7_T2_iiiiiiiiiiiiiii)
        /*0230*/ 	.word	0x00000028


	//----- nvinfo : EIATTR_FRAME_SIZE
	.align		4
.L_121:
        /*0234*/ 	.byte	0x04, 0x11
        /*0236*/ 	.short	(.L_123 - .L_122)
	.align		4
.L_122:
        /*0238*/ 	.word	index@($__internal_13_$__cuda_sm20_div_u64)
        /*023c*/ 	.word	0x00000000


	//----- nvinfo : EIATTR_FRAME_SIZE
	.align		4
.L_123:
        /*0240*/ 	.byte	0x04, 0x11
        /*0242*/ 	.short	(.L_125 - .L_124)
	.align		4
.L_124:
        /*0244*/ 	.word	index@(_ZN2at6native51_GLOBAL__N__2c613397_18_DepthwiseConv2d_cu_9959487032conv_depthwise2d_backward_kernelILi3ELi2EdiEEvNS_27GenericPackedTensorAccessorIKT1_Lm4ENS_16DefaultPtrTraitsEiEENS3_IS4_Lm4ES6_iEES7_T2_iiiiiiiiiiiiiii)
        /*0248*/ 	.word	0x00000000


	//----- nvinfo : EIATTR_REGCOUNT
	.align		4
.L_125:
        /*024c*/ 	.byte	0x04, 0x2f
        /*024e*/ 	.short	(.L_127 - .L_126)
	.align		4
.L_126:
        /*0250*/ 	.word	index@(_ZN2at6native51_GLOBAL__N__2c613397_18_DepthwiseConv2d_cu_9959487032conv_depthwise2d_backward_kernelILi3ELi0EdiEEvNS_27GenericPackedTensorAccessorIKT1_Lm4ENS_16DefaultPtrTraitsEiEENS3_IS4_Lm4ES6_iEES7_T2_iiiiiiiiiiiiiii)
        /*0254*/ 	.word	0x0000001e


	//----- nvinfo : EIATTR_FRAME_SIZE
	.align		4
.L_127:
        /*0258*/ 	.byte	0x04, 0x11
        /*025a*/ 	.short	(.L_129 - .L_128)
	.align		4
.L_128:
        /*025c*/ 	.word	index@($__internal_12_$__cuda_sm20_div_u64)
        /*0260*/ 	.word	0x00000000


	//----- nvinfo : EIATTR_FRAME_SIZE
	.align		4
.L_129:
        /*0264*/ 	.byte	0x04, 0x11
        /*0266*/ 	.short	(.L_131 - .L_130)
	.align		4
.L_130:
        /*0268*/ 	.word	index@(_ZN2at6native51_GLOBAL__N__2c613397_18_DepthwiseConv2d_cu_9959487032conv_depthwise2d_backward_kernelILi3ELi0EdiEEvNS_27GenericPackedTensorAccessorIKT1_Lm4ENS_16DefaultPtrTraitsEiEENS3_IS4_Lm4ES6_iEES7_T2_iiiiiiiiiiiiiii)
        /*026c*/ 	.word	0x00000000


	//----- nvinfo : EIATTR_REGCOUNT
	.align		4
.L_131:
        /*0270*/ 	.byte	0x04, 0x2f
        /*0272*/ 	.short	(.L_133 - .L_132)
	.align		4
.L_132:
        /*0274*/ 	.word	index@(_ZN2at6native51_GLOBAL__N__2c613397_18_DepthwiseConv2d_cu_9959487032conv_depthwise2d_backward_kernelILi1ELi1EdiEEvNS_27GenericPackedTensorAccessorIKT1_Lm4ENS_16DefaultPtrTraitsEiEENS3_IS4_Lm4ES6_iEES7_T2_iiiiiiiiiiiiiii)
        /*0278*/ 	.word	0x00000020


	//----- nvinfo : EIATTR_FRAME_SIZE
	.align		4
.L_133:
        /*027c*/ 	.byte	0x04, 0x11
        /*027e*/ 	.short	(.L_135 - .L_134)
	.align		4
.L_134:
        /*0280*/ 	.word	index@($__internal_11_$__cuda_sm20_div_u64)
        /*0284*/ 	.word	0x00000000


	//----- nvinfo : EIATTR_FRAME_SIZE
	.align		4
.L_135:
        /*0288*/ 	.byte	0x04, 0x11
        /*028a*/ 	.short	(.L_137 - .L_136)
	.align		4
.L_136:
        /*028c*/ 	.word	index@(_ZN2at6native51_GLOBAL__N__2c613397_18_DepthwiseConv2d_cu_9959487032conv_depthwise2d_backward_kernelILi1ELi1EdiEEvNS_27GenericPackedTensorAccessorIKT1_Lm4ENS_16DefaultPtrTraitsEiEENS3_IS4_Lm4ES6_iEES7_T2_iiiiiiiiiiiiiii)
        /*0290*/ 	.word	0x00000000


	//----- nvinfo : EIATTR_REGCOUNT
	.align		4
.L_137:
        /*0294*/ 	.byte	0x04, 0x2f
        /*0296*/ 	.short	(.L_139 - .L_138)
	.align		4
.L_138:
        /*0298*/ 	.word	index@(_ZN2at6native51_GLOBAL__N__2c613397_18_DepthwiseConv2d_cu_9959487032conv_depthwise2d_backward_kernelILi1ELi2EdiEEvNS_27GenericPackedTensorAccessorIKT1_Lm4ENS_16DefaultPtrTraitsEiEENS3_IS4_Lm4ES6_iEES7_T2_iiiiiiiiiiiiiii)
        /*029c*/ 	.word	0x00000020


	//----- nvinfo : EIATTR_FRAME_SIZE
	.align		4
.L_139:
        /*02a0*/ 	.byte	0x04, 0x11
        /*02a2*/ 	.short	(.L_141 - .L_140)
	.align		4
.L_140:
        /*02a4*/ 	.word	index@($__internal_10_$__cuda_sm20_div_u64)
        /*02a8*/ 	.word	0x00000000


	//----- nvinfo : EIATTR_FRAME_SIZE
	.align		4
.L_141:
        /*02ac*/ 	.byte	0x04, 0x11
        /*02ae*/ 	.short	(.L_143 - .L_142)
	.align		4
.L_142:
        /*02b0*/ 	.word	index@(_ZN2at6native51_GLOBAL__N__2c613397_18_DepthwiseConv2d_cu_9959487032conv_depthwise2d_backward_kernelILi1ELi2EdiEEvNS_27GenericPackedTensorAccessorIKT1_Lm4ENS_16DefaultPtrTraitsEiEENS3_IS4_Lm4ES6_iEES7_T2_iiiiiiiiiiiiiii)
        /*02b4*/ 	.word	0x00000000


	//----- nvinfo : EIATTR_REGCOUNT
	.align		4
.L_143:
        /*02b8*/ 	.byte	0x04, 0x2f
        /*02ba*/ 	.short	(.L_145 - .L_144)
	.align		4
.L_144:
        /*02bc*/ 	.word	index@(_ZN2at6native51_GLOBAL__N__2c613397_18_DepthwiseConv2d_cu_9959487032conv_depthwise2d_backward_kernelILi1ELi0EdiEEvNS_27GenericPackedTensorAccessorIKT1_Lm4ENS_16DefaultPtrTraitsEiEENS3_IS4_Lm4ES6_iEES7_T2_iiiiiiiiiiiiiii)
        /*02c0*/ 	.word	0x0000001e


	//----- nvinfo : EIATTR_FRAME_SIZE
	.align		4
.L_145:
        /*02c4*/ 	.byte	0x04, 0x11
        /*02c6*/ 	.short	(.L_147 - .L_146)
	.align		4
.L_146:
        /*02c8*/ 	.word	index@($__internal_9_$__cuda_sm20_div_u64)
        /*02cc*/ 	.word	0x00000000


	//----- nvinfo : EIATTR_FRAME_SIZE
	.align		4
.L_147:
        /*02d0*/ 	.byte	0x04, 0x11
        /*02d2*/ 	.short	(.L_149 - .L_148)
	.align		4
.L_148:
        /*02d4*/ 	.word	index@(_ZN2at6native51_GLOBAL__N__2c613397_18_DepthwiseConv2d_cu_9959487032conv_depthwise2d_backward_kernelILi1ELi0EdiEEvNS_27GenericPackedTensorAccessorIKT1_Lm4ENS_16DefaultPtrTraitsEiEENS3_IS4_Lm4ES6_iEES7_T2_iiiiiiiiiiiiiii)
        /*02d8*/ 	.word	0x00000000


	//----- nvinfo : EIATTR_REGCOUNT
	.align		4
.L_149:
        /*02dc*/ 	.byte	0x04, 0x2f
        /*02de*/ 	.short	(.L_151 - .L_150)
	.align		4
.L_150:
        /*02e0*/ 	.word	index@(_ZN2at6native51_GLOBAL__N__2c613397_18_DepthwiseConv2d_cu_9959487032conv_depthwise2d_backward_kernelILi0ELi1EdiEEvNS_27GenericPackedTensorAccessorIKT1_Lm4ENS_16DefaultPtrTraitsEiEENS3_IS4_Lm4ES6_iEES7_T2_iiiiiiiiiiiiiii)
        /*02e4*/ 	.word	0x00000020


	//----- nvinfo : EIATTR_FRAME_SIZE
	.align		4
.L_151:
        /*02e8*/ 	.byte	0x04, 0x11
        /*02ea*/ 	.short	(.L_153 - .L_152)
	.align		4
.L_152:
        /*02ec*/ 	.word	index@(_ZN2at6native51_GLOBAL__N__2c613397_18_DepthwiseConv2d_cu_9959487032conv_depthwise2d_backward_kernelILi0ELi1EdiEEvNS_27GenericPackedTensorAccessorIKT1_Lm4ENS_16DefaultPtrTraitsEiEENS3_IS4_Lm4ES6_iEES7_T2_iiiiiiiiiiiiiii)
        /*02f0*/ 	.word	0x00000018


	//----- nvinfo : EIATTR_REGCOUNT
	.align		4
.L_153:
        /*02f4*/ 	.byte	0x04, 0x2f
        /*02f6*/ 	.short	(.L_155 - .L_154)
	.align		4
.L_154:
        /*02f8*/ 	.word	index@(_ZN2at6native51_GLOBAL__N__2c613397_18_DepthwiseConv2d_cu_9959487032conv_depthwise2d_backward_kernelILi0ELi2EdiEEvNS_27GenericPackedTensorAccessorIKT1_Lm4ENS_16DefaultPtrTraitsEiEENS3_IS4_Lm4ES6_iEES7_T2_iiiiiiiiiiiiiii)
        /*02fc*/ 	.word	0x0000001d


	//----- nvinfo : EIATTR_FRAME_SIZE
	.align		4
.L_155:
        /*0300*/ 	.byte	0x04, 0x11
        /*0302*/ 	.short	(.L_157 - .L_156)
	.align		4
.L_156:
        /*0304*/ 	.word	index@(_ZN2at6native51_GLOBAL__N__2c613397_18_DepthwiseConv2d_cu_9959487032conv_depthwise2d_backward_kernelILi0ELi2EdiEEvNS_27GenericPackedTensorAccessorIKT1_Lm4ENS_16DefaultPtrTraitsEiEENS3_IS4_Lm4ES6_iEES7_T2_iiiiiiiiiiiiiii)
        /*0308*/ 	.word	0x00000000


	//----- nvinfo : EIATTR_REGCOUNT
	.align		4
.L_157:
        /*030c*/ 	.byte	0x04, 0x2f
        /*030e*/ 	.short	(.L_159 - .L_158)
	.align		4
.L_158:
        /*0310*/ 	.word	index@(_ZN2at6native51_GLOBAL__N__2c613397_18_DepthwiseConv2d_cu_9959487032conv_depthwise2d_backward_kernelILi0ELi0EdiEEvNS_27GenericPackedTensorAccessorIKT1_Lm4ENS_16DefaultPtrTraitsEiEENS3_IS4_Lm4ES6_iEES7_T2_iiiiiiiiiiiiiii)
        /*0314*/ 	.word	0x00000020


	//----- nvinfo : EIATTR_FRAME_SIZE
	.align		4
.L_159:
        /*0318*/ 	.byte	0x04, 0x11
        /*031a*/ 	.short	(.L_161 - .L_160)
	.align		4
.L_160:
        /*031c*/ 	.word	index@(_ZN2at6native51_GLOBAL__N__2c613397_18_DepthwiseConv2d_cu_9959487032conv_depthwise2d_backward_kernelILi0ELi0EdiEEvNS_27GenericPackedTensorAccessorIKT1_Lm4ENS_16DefaultPtrTraitsEiEENS3_IS4_Lm4ES6_iEES7_T2_iiiiiiiiiiiiiii)
        /*0320*/ 	.word	0x00000000


	//----- nvinfo : EIATTR_REGCOUNT
	.align		4
.L_161:
        /*0324*/ 	.byte	0x04, 0x2f
        /*0326*/ 	.short	(.L_163 - .L_162)
	.align		4
.L_162:
        /*0328*/ 	.word	index@(_ZN2at6native51_GLOBAL__N__2c613397_18_DepthwiseConv2d_cu_9959487032conv_depthwise2d_backward_kernelILi5ELi1EfiEEvNS_27GenericPackedTensorAccessorIKT1_Lm4ENS_16DefaultPtrTraitsEiEENS3_IS4_Lm4ES6_iEES7_T2_iiiiiiiiiiiiiii)
        /*032c*/ 	.word	0x00000020


	//----- nvinfo : EIATTR_FRAME_SIZE
	.align		4
.L_163:
        /*0330*/ 	.byte	0x04, 0x11
        /*0332*/ 	.short	(.L_165 - .L_164)
	.align		4
.L_164:
        /*0334*/ 	.word	index@($__internal_8_$__cuda_sm20_div_u64)
        /*0338*/ 	.word	0x00000000


	//----- nvinfo : EIATTR_FRAME_SIZE
	.align		4
.L_165:
        /*033c*/ 	.byte	0x04, 0x11
        /*033e*/ 	.short	(.L_167 - .L_166)
	.align		4
.L_166:
        /*0340*/ 	.word	index@(_ZN2at6native51_GLOBAL__N__2c613397_18_DepthwiseConv2d_cu_9959487032conv_depthwise2d_backward_kernelILi5ELi1EfiEEvNS_27GenericPackedTensorAccessorIKT1_Lm4ENS_16DefaultPtrTraitsEiEENS3_IS4_Lm4ES6_iEES7_T2_iiiiiiiiiiiiiii)
        /*0344*/ 	.word	0x00000000


	//----- nvinfo : EIATTR_REGCOUNT
	.align		4
.L_167:
        /*0348*/ 	.byte	0x04, 0x2f
        /*034a*/ 	.short	(.L_169 - .L_168)
	.align		4
.L_168:
        /*034c*/ 	.word	index@(_ZN2at6native51_GLOBAL__N__2c613397_18_DepthwiseConv2d_cu_9959487032conv_depthwise2d_backward_kernelILi5ELi2EfiEEvNS_27GenericPackedTensorAccessorIKT1_Lm4ENS_16DefaultPtrTraitsEiEENS3_IS4_Lm4ES6_iEES7_T2_iiiiiiiiiiiiiii)
        /*0350*/ 	.word	0x0000001e


	//----- nvinfo : EIATTR_FRAME_SIZE
	.align		4
.L_169:
        /*0354*/ 	.byte	0x04, 0x11
        /*0356*/ 	.short	(.L_171 - .L_170)
	.align		4
.L_170:
        /*0358*/ 	.word	index@($__internal_7_$__cuda_sm20_div_u64)
        /*035c*/ 	.word	0x00000000


	//----- nvinfo : EIATTR_FRAME_SIZE
	.align		4
.L_171:
        /*0360*/ 	.byte	0x04, 0x11
        /*0362*/ 	.short	(.L_173 - .L_172)
	.align		4
.L_172:
        /*0364*/ 	.word	index@(_ZN2at6native51_GLOBAL__N__2c613397_18_DepthwiseConv2d_cu_9959487032conv_depthwise2d_backward_kernelILi5ELi2EfiEEvNS_27GenericPackedTensorAccessorIKT1_Lm4ENS_16DefaultPtrTraitsEiEENS3_IS4_Lm4ES6_iEES7_T2_iiiiiiiiiiiiiii)
        /*0368*/ 	.word	0x00000000


	//----- nvinfo : EIATTR_REGCOUNT
	.align		4
.L_173:
        /*036c*/ 	.byte	0x04, 0x2f
        /*036e*/ 	.short	(.L_175 - .L_174)
	.align		4
.L_174:
        /*0370*/ 	.word	index@(_ZN2at6native51_GLOBAL__N__2c613397_18_DepthwiseConv2d_cu_9959487032conv_depthwise2d_backward_kernelILi5ELi0EfiEEvNS_27GenericPackedTensorAccessorIKT1_Lm4ENS_16DefaultPtrTraitsEiEENS3_IS4_Lm4ES6_iEES7_T2_iiiiiiiiiiiiiii)
        /*0374*/ 	.word	0x00000020


	//----- nvinfo : EIATTR_FRAME_SIZE
	.align		4
.L_175:
        /*0378*/ 	.byte	0x04, 0x11
        /*037a*/ 	.short	(.L_177 - .L_176)
	.align		4
.L_176:
        /*037c*/ 	.word	index@($__internal_6_$__cuda_sm20_div_u64)
        /*0380*/ 	.word	0x00000008


	//----- nvinfo : EIATTR_FRAME_SIZE
	.align		4
.L_177:
        /*0384*/ 	.byte	0x04, 0x11
        /*0386*/ 	.short	(.L_179 - .L_178)
	.align		4
.L_178:
        /*0388*/ 	.word	index@(_ZN2at6native51_GLOBAL__N__2c613397_18_DepthwiseConv2d_cu_9959487032conv_depthwise2d_backward_kernelILi5ELi0EfiEEvNS_27GenericPackedTensorAccessorIKT1_Lm4ENS_16DefaultPtrTraitsEiEENS3_IS4_Lm4ES6_iEES7_T2_iiiiiiiiiiiiiii)
        /*038c*/ 	.word	0x00000008


	//----- nvinfo : EIATTR_REGCOUNT
	.align		4
.L_179:
        /*0390*/ 	.byte	0x04, 0x2f
        /*0392*/ 	.short	(.L_181 - .L_180)
	.align		4
.L_180:
        /*0394*/ 	.word	index@(_ZN2at6native51_GLOBAL__N__2c613397_18_DepthwiseConv2d_cu_9959487032conv_depthwise2d_backward_kernelILi3ELi1EfiEEvNS_27GenericPackedTensorAccessorIKT1_Lm4ENS_16DefaultPtrTraitsEiEENS3_IS4_Lm4ES6_iEES7_T2_iiiiiiiiiiiiiii)
        /*0398*/ 	.word	0x00000022


	//----- nvinfo : EIATTR_FRAME_SIZE
	.align		4
.L_181:
        /*039c*/ 	.byte	0x04, 0x11
        /*039e*/ 	.short	(.L_183 - .L_182)
	.align		4
.L_182:
        /*03a0*/ 	.word	index@($__internal_5_$__cuda_sm20_div_u64)
        /*03a4*/ 	.word	0x00000000


	//----- nvinfo : EIATTR_FRAME_SIZE
	.align		4
.L_183:
        /*03a8*/ 	.byte	0x04, 0x11
        /*03aa*/ 	.short	(.L_185 - .L_184)
	.align		4
.L_184:
        /*03ac*/ 	.word	index@(_ZN2at6native51_GLOBAL__N__2c613397_18_DepthwiseConv2d_cu_9959487032conv_depthwise2d_backward_kernelILi3ELi1EfiEEvNS_27GenericPackedTensorAccessorIKT1_Lm4ENS_16DefaultPtrTraitsEiEENS3_IS4_Lm4ES6_iEES7_T2_iiiiiiiiiiiiiii)
        /*03b0*/ 	.word	0x00000000


	//----- nvinfo : EIATTR_REGCOUNT
	.align		4
.L_185:
        /*03b4*/ 	.byte	0x04, 0x2f
        /*03b6*/ 	.short	(.L_187 - .L_186)
	.align		4
.L_186:
        /*03b8*/ 	.word	index@(_ZN2at6native51_GLOBAL__N__2c613397_18_DepthwiseConv2d_cu_9959487032conv_depthwise2d_backward_kernelILi3ELi2EfiEEvNS_27GenericPackedTensorAccessorIKT1_Lm4ENS_16DefaultPtrTraitsEiEENS3_IS4_Lm4ES6_iEES7_T2_iiiiiiiiiiiiiii)
        /*03bc*/ 	.word	0x00000028


	//----- nvinfo : EIATTR_FRAME_SIZE
	.align		4
.L_187:
        /*03c0*/ 	.byte	0x04, 0x11
        /*03c2*/ 	.short	(.L_189 - .L_188)
	.align		4
.L_188:
        /*03c4*/ 	.word	index@($__internal_4_$__cuda_sm20_div_u64)
        /*03c8*/ 	.word	0x00000000


	//----- nvinfo : EIATTR_FRAME_SIZE
	.align		4
.L_189:
        /*03cc*/ 	.byte	0x04, 0x11
        /*03ce*/ 	.short	(.L_191 - .L_190)
	.align		4
.L_190:
        /*03d0*/ 	.word	index@(_ZN2at6native51_GLOBAL__N__2c613397_18_DepthwiseConv2d_cu_9959487032conv_depthwise2d_backward_kernelILi3ELi2EfiEEvNS_27GenericPackedTensorAccessorIKT1_Lm4ENS_16DefaultPtrTraitsEiEENS3_IS4_Lm4ES6_iEES7_T2_iiiiiiiiiiiiiii)
        /*03d4*/ 	.word	0x00000000


	//----- nvinfo : EIATTR_REGCOUNT
	.align		4
.L_191:
        /*03d8*/ 	.byte	0x04, 0x2f
        /*03da*/ 	.short	(.L_193 - .L_192)
	.align		4
.L_192:
        /*03dc*/ 	.word	index@(_ZN2at6native51_GLOBAL__N__2c613397_18_DepthwiseConv2d_cu_9959487032conv_depthwise2d_backward_kernelILi3ELi0EfiEEvNS_27GenericPackedTensorAccessorIKT1_Lm4ENS_16DefaultPtrTraitsEiEENS3_IS4_Lm4ES6_iEES7_T2_iiiiiiiiiiiiiii)
        /*03e0*/ 	.word	0x0000001e


	//----- nvinfo : EIATTR_FRAME_SIZE
	.align		4
.L_193:
        /*03e4*/ 	.byte	0x04, 0x11
        /*03e6*/ 	.short	(.L_195 - .L_194)
	.align		4
.L_194:
        /*03e8*/ 	.word	index@($__internal_3_$__cuda_sm20_div_u64)
        /*03ec*/ 	.word	0x00000000


	//----- nvinfo : EIATTR_FRAME_SIZE
	.align		4
.L_195:
        /*03f0*/ 	.byte	0x04, 0x11
        /*03f2*/ 	.short	(.L_197 - .L_196)
	.align		4
.L_196:
        /*03f4*/ 	.word	index@(_ZN2at6native51_GLOBAL__N__2c613397_18_DepthwiseConv2d_cu_9959487032conv_depthwise2d_backward_kernelILi3ELi0EfiEEvNS_27GenericPackedTensorAccessorIKT1_Lm4ENS_16DefaultPtrTraitsEiEENS3_IS4_Lm4ES6_iEES7_T2_iiiiiiiiiiiiiii)
        /*03f8*/ 	.word	0x00000000


	//----- nvinfo : EIATTR_REGCOUNT
	.align		4
.L_197:
        /*03fc*/ 	.byte	0x04, 0x2f
        /*03fe*/ 	.short	(.L_199 - .L_198)
	.align		4
.L_198:
        /*0400*/ 	.word	index@(_ZN2at6native51_GLOBAL__N__2c613397_18_DepthwiseConv2d_cu_9959487032conv_depthwise2d_backward_kernelILi1ELi1EfiEEvNS_27GenericPackedTensorAccessorIKT1_Lm4ENS_16DefaultPtrTraitsEiEENS3_IS4_Lm4ES6_iEES7_T2_iiiiiiiiiiiiiii)
        /*0404*/ 	.word	0x00000020


	//----- nvinfo : EIATTR_FRAME_SIZE
	.align		4
.L_199:
        /*0408*/ 	.byte	0x04, 0x11
        /*040a*/ 	.short	(.L_201 - .L_200)
	.align		4
.L_200:
        /*040c*/ 	.word	index@($__internal_2_$__cuda_sm20_div_u64)
        /*0410*/ 	.word	0x00000000


	//----- nvinfo : EIATTR_FRAME_SIZE
	.align		4
.L_201:
        /*0414*/ 	.byte	0x04, 0x11
        /*0416*/ 	.short	(.L_203 - .L_202)
	.align		4
.L_202:
        /*0418*/ 	.word	index@(_ZN2at6native51_GLOBAL__N__2c613397_18_DepthwiseConv2d_cu_9959487032conv_depthwise2d_backward_kernelILi1ELi1EfiEEvNS_27GenericPackedTensorAccessorIKT1_Lm4ENS_16DefaultPtrTraitsEiEENS3_IS4_Lm4ES6_iEES7_T2_iiiiiiiiiiiiiii)
        /*041c*/ 	.word	0x00000000


	//----- nvinfo : EIATTR_REGCOUNT
	.align		4
.L_203:
        /*0420*/ 	.byte	0x04, 0x2f
        /*0422*/ 	.short	(.L_205 - .L_204)
	.align		4
.L_204:
        /*0424*/ 	.word	index@(_ZN2at6native51_GLOBAL__N__2c613397_18_DepthwiseConv2d_cu_9959487032conv_depthwise2d_backward_kernelILi1ELi2EfiEEvNS_27GenericPackedTensorAccessorIKT1_Lm4ENS_16DefaultPtrTraitsEiEENS3_IS4_Lm4ES6_iEES7_T2_iiiiiiiiiiiiiii)
        /*0428*/ 	.word	0x00000020


	//----- nvinfo : EIATTR_FRAME_SIZE
	.align		4
.L_205:
        /*042c*/ 	.byte	0x04, 0x11
        /*042e*/ 	.short	(.L_207 - .L_206)
	.align		4
.L_206:
        /*0430*/ 	.word	index@($__internal_1_$__cuda_sm20_div_u64)
        /*0434*/ 	.word	0x00000000


	//----- nvinfo : EIATTR_FRAME_SIZE
	.align		4
.L_207:
        /*0438*/ 	.byte	0x04, 0x11
        /*043a*/ 	.short	(.L_209 - .L_208)
	.align		4
.L_208:
        /*043c*/ 	.word	index@(_ZN2at6native51_GLOBAL__N__2c613397_18_DepthwiseConv2d_cu_9959487032conv_depthwise2d_backward_kernelILi1ELi2EfiEEvNS_27GenericPackedTensorAccessorIKT1_Lm4ENS_16DefaultPtrTraitsEiEENS3_IS4_Lm4ES6_iEES7_T2_iiiiiiiiiiiiiii)
        /*0440*/ 	.word	0x00000000


	//----- nvinfo : EIATTR_REGCOUNT
	.align		4
.L_209:
        /*0444*/ 	.byte	0x04, 0x2f
        /*0446*/ 	.short	(.L_211 - .L_210)
	.align		4
.L_210:
        /*0448*/ 	.word	index@(_ZN2at6native51_GLOBAL__N__2c613397_18_DepthwiseConv2d_cu_9959487032conv_depthwise2d_backward_kernelILi1ELi0EfiEEvNS_27GenericPackedTensorAccessorIKT1_Lm4ENS_16DefaultPtrTraitsEiEENS3_IS4_Lm4ES6_iEES7_T2_iiiiiiiiiiiiiii)
        /*044c*/ 	.word	0x0000001d


	//----- nvinfo : EIATTR_FRAME_SIZE
	.align		4
.L_211:
        /*0450*/ 	.byte	0x04, 0x11
        /*0452*/ 	.short	(.L_213 - .L_212)
	.align		4
.L_212:
        /*0454*/ 	.word	index@($__internal_0_$__cuda_sm20_div_u64)
        /*0458*/ 	.word	0x00000000


	//----- nvinfo : EIATTR_FRAME_SIZE
	.align		4
.L_213:
        /*045c*/ 	.byte	0x04, 0x11
        /*045e*/ 	.short	(.L_215 - .L_214)
	.align		4
.L_214:
        /*0460*/ 	.word	index@(_ZN2at6native51_GLOBAL__N__2c613397_18_DepthwiseConv2d_cu_9959487032conv_depthwise2d_backward_kernelILi1ELi0EfiEEvNS_27GenericPackedTensorAccessorIKT1_Lm4ENS_16DefaultPtrTraitsEiEENS3_IS4_Lm4ES6_iEES7_T2_iiiiiiiiiiiiiii)
        /*0464*/ 	.word	0x00000000


	//----- nvinfo : EIATTR_REGCOUNT
	.align		4
.L_215:
        /*0468*/ 	.byte	0x04, 0x2f
        /*046a*/ 	.short	(.L_217 - .L_216)
	.align		4
.L_216:
        /*046c*/ 	.word	index@(_ZN2at6native51_GLOBAL__N__2c613397_18_DepthwiseConv2d_cu_9959487032conv_depthwise2d_backward_kernelILi0ELi1EfiEEvNS_27GenericPackedTensorAccessorIKT1_Lm4ENS_16DefaultPtrTraitsEiEENS3_IS4_Lm4ES6_iEES7_T2_iiiiiiiiiiiiiii)
        /*0470*/ 	.word	0x00000020


	//----- nvinfo : EIATTR_FRAME_SIZE
	.align		4
.L_217:
        /*0474*/ 	.byte	0x04, 0x11
        /*0476*/ 	.short	(.L_219 - .L_218)
	.align		4
.L_218:
        /*0478*/ 	.word	index@(_ZN2at6native51_GLOBAL__N__2c613397_18_DepthwiseConv2d_cu_9959487032conv_depthwise2d_backward_kernelILi0ELi1EfiEEvNS_27GenericPackedTensorAccessorIKT1_Lm4ENS_16DefaultPtrTraitsEiEENS3_IS4_Lm4ES6_iEES7_T2_iiiiiiiiiiiiiii)
        /*047c*/ 	.word	0x00000000


	//----- nvinfo : EIATTR_REGCOUNT
	.align		4
.L_219:
        /*0480*/ 	.byte	0x04, 0x2f
        /*0482*/ 	.short	(.L_221 - .L_220)
	.align		4
.L_220:
        /*0484*/ 	.word	index@(_ZN2at6native51_GLOBAL__N__2c613397_18_DepthwiseConv2d_cu_9959487032conv_depthwise2d_backward_kernelILi0ELi2EfiEEvNS_27GenericPackedTensorAccessorIKT1_Lm4ENS_16DefaultPtrTraitsEiEENS3_IS4_Lm4ES6_iEES7_T2_iiiiiiiiiiiiiii)
        /*0488*/ 	.word	0x0000001f


	//----- nvinfo : EIATTR_FRAME_SIZE
	.align		4
.L_221:
        /*048c*/ 	.byte	0x04, 0x11
        /*048e*/ 	.short	(.L_223 - .L_222)
	.align		4
.L_222:
        /*0490*/ 	.word	index@(_ZN2at6native51_GLOBAL__N__2c613397_18_DepthwiseConv2d_cu_9959487032conv_depthwise2d_backward_kernelILi0ELi2EfiEEvNS_27GenericPackedTensorAccessorIKT1_Lm4ENS_16DefaultPtrTraitsEiEENS3_IS4_Lm4ES6_iEES7_T2_iiiiiiiiiiiiiii)
        /*0494*/ 	.word	0x00000000


	//----- nvinfo : EIATTR_REGCOUNT
	.align		4
.L_223:
        /*0498*/ 	.byte	0x04, 0x2f
        /*049a*/ 	.short	(.L_225 - .L_224)
	.align		4
.L_224:
        /*049c*/ 	.word	index@(_ZN2at6native51_GLOBAL__N__2c613397_18_DepthwiseConv2d_cu_9959487032conv_depthwise2d_backward_kernelILi0ELi0EfiEEvNS_27GenericPackedTensorAccessorIKT1_Lm4ENS_16DefaultPtrTraitsEiEENS3_IS4_Lm4ES6_iEES7_T2_iiiiiiiiiiiiiii)
        /*04a0*/ 	.word	0x00000020


	//----- nvinfo : EIATTR_FRAME_SIZE
	.align		4
.L_225:
        /*04a4*/ 	.byte	0x04, 0x11
        /*04a6*/ 	.short	(.L_227 - .L_226)
	.align		4
.L_226:
        /*04a8*/ 	.word	index@(_ZN2at6native51_GLOBAL__N__2c613397_18_DepthwiseConv2d_cu_9959487032conv_depthwise2d_backward_kernelILi0ELi0EfiEEvNS_27GenericPackedTensorAccessorIKT1_Lm4ENS_16DefaultPtrTraitsEiEENS3_IS4_Lm4ES6_iEES7_T2_iiiiiiiiiiiiiii)
        /*04ac*/ 	.word	0x00000000


	//----- nvinfo : EIATTR_REGCOUNT
	.align		4
.L_227:
        /*04b0*/ 	.byte	0x04, 0x2f
        /*04b2*/ 	.short	(.L_229 - .L_228)
	.align		4
.L_228:
        /*04b4*/ 	.word	index@(_ZN2at6native51_GLOBAL__N__2c613397_18_DepthwiseConv2d_cu_9959487032conv_depthwise2d_backward_kernelILi5ELi1EN3c104HalfEiEEvNS_27GenericPackedTensorAccessorIKT1_Lm4ENS_16DefaultPtrTraitsEiEENS5_IS6_Lm4ES8_iEES9_T2_iiiiiiiiiiiiiii)
        /*04b8*/ 	.word	0x00000020


	//----- nvinfo : EIATTR_FRAME_SIZE
	.align		4
.L_229:
        /*04bc*/ 	.byte	0x04, 0x11
        /*04be*/ 	.short	(.L_231 - .L_230)
	.align		4
.L_230:
        /*04c0*/ 	.word	index@(_ZN2at6native51_GLOBAL__N__2c613397_18_DepthwiseConv2d_cu_9959487032conv_depthwise2d_backward_kernelILi5ELi1EN3c104HalfEiEEvNS_27GenericPackedTensorAccessorIKT1_Lm4ENS_16DefaultPtrTraitsEiEENS5_IS6_Lm4ES8_iEES9_T2_iiiiiiiiiiiiiii)
        /*04c4*/ 	.word	0x00000000


	//----- nvinfo : EIATTR_REGCOUNT
	.align		4
.L_231:
        /*04c8*/ 	.byte	0x04, 0x2f
        /*04ca*/ 	.short	(.L_233 - .L_232)
	.align		4
.L_232:
        /*04cc*/ 	.word	index@(_ZN2at6native51_GLOBAL__N__2c613397_18_DepthwiseConv2d_cu_9959487032conv_depthwise2d_backward_kernelILi5ELi2EN3c104HalfEiEEvNS_27GenericPackedTensorAccessorIKT1_Lm4ENS_16DefaultPtrTraitsEiEENS5_IS6_Lm4ES8_iEES9_T2_iiiiiiiiiiiiiii)
        /*04d0*/ 	.word	0x00000020


	//----- nvinfo : EIATTR_FRAME_SIZE
	.align		4
.L_233:
        /*04d4*/ 	.byte	0x04, 0x11
        /*04d6*/ 	.short	(.L_235 - .L_234)
	.align		4
.L_234:
        /*04d8*/ 	.word	index@(_ZN2at6native51_GLOBAL__N__2c613397_18_DepthwiseConv2d_cu_9959487032conv_depthwise2d_backward_kernelILi5ELi2EN3c104HalfEiEEvNS_27GenericPackedTensorAccessorIKT1_Lm4ENS_16DefaultPtrTraitsEiEENS5_IS6_Lm4ES8_iEES9_T2_iiiiiiiiiiiiiii)
        /*04dc*/ 	.word	0x00000000


	//----- nvinfo : EIATTR_REGCOUNT
	.align		4
.L_235:
        /*04e0*/ 	.byte	0x04, 0x2f
        /*04e2*/ 	.short	(.L_237 - .L_236)
	.align		4
.L_236:
        /*04e4*/ 	.word	index@(_ZN2at6native51_GLOBAL__N__2c613397_18_DepthwiseConv2d_cu_9959487032conv_depthwise2d_backward_kernelILi5ELi0EN3c104HalfEiEEvNS_27GenericPackedTensorAccessorIKT1_Lm4ENS_16DefaultPtrTraitsEiEENS5_IS6_Lm4ES8_iEES9_T2_iiiiiiiiiiiiiii)
        /*04e8*/ 	.word	0x00000020


	//----- nvinfo : EIATTR_FRAME_SIZE
	.align		4
.L_237:
        /*04ec*/ 	.byte	0x04, 0x11
        /*04ee*/ 	.short	(.L_239 - .L_238)
	.align		4
.L_238:
        /*04f0*/ 	.word	index@(_ZN2at6native51_GLOBAL__N__2c613397_18_DepthwiseConv2d_cu_9959487032conv_depthwise2d_backward_kernelILi5ELi0EN3c104HalfEiEEvNS_27GenericPackedTensorAccessorIKT1_Lm4ENS_16DefaultPtrTraitsEiEENS5_IS6_Lm4ES8_iEES9_T2_iiiiiiiiiiiiiii)
        /*04f4*/ 	.word	0x00000008


	//----- nvinfo : EIATTR_REGCOUNT
	.align		4
.L_239:
        /*04f8*/ 	.byte	0x04, 0x2f
        /*04fa*/ 	.short	(.L_241 - .L_240)
	.align		4
.L_240:
        /*04fc*/ 	.word	index@(_ZN2at6native51_GLOBAL__N__2c613397_18_DepthwiseConv2d_cu_9959487032conv_depthwise2d_backward_kernelILi3ELi1EN3c104HalfEiEEvNS_27GenericPackedTensorAccessorIKT1_Lm4ENS_16DefaultPtrTraitsEiEENS5_IS6_Lm4ES8_iEES9_T2_iiiiiiiiiiiiiii)
        /*0500*/ 	.word	0x00000026


	//----- nvinfo : EIATTR_FRAME_SIZE
	.align		4
.L_241:
        /*0504*/ 	.byte	0x04, 0x11
        /*0506*/ 	.short	(.L_243 - .L_242)
	.align		4
.L_242:
        /*0508*/ 	.word	index@(_ZN2at6native51_GLOBAL__N__2c613397_18_DepthwiseConv2d_cu_9959487032conv_depthwise2d_backward_kernelILi3ELi1EN3c104HalfEiEEvNS_27GenericPackedTensorAccessorIKT1_Lm4ENS_16DefaultPtrTraitsEiEENS5_IS6_Lm4ES8_iEES9_T2_iiiiiiiiiiiiiii)
        /*050c*/ 	.word	0x00000000


	//----- nvinfo : EIATTR_REGCOUNT
	.align		4
.L_243:
        /*0510*/ 	.byte	0x04, 0x2f
        /*0512*/ 	.short	(.L_245 - .L_244)
	.align		4
.L_244:
        /*0514*/ 	.word	index@(_ZN2at6native51_GLOBAL__N__2c613397_18_DepthwiseConv2d_cu_9959487032conv_depthwise2d_backward_kernelILi3ELi2EN3c104HalfEiEEvNS_27GenericPackedTensorAccessorIKT1_Lm4ENS_16DefaultPtrTraitsEiEENS5_IS6_Lm4ES8_iEES9_T2_iiiiiiiiiiiiiii)
        /*0518*/ 	.word	0x00000028


	//----- nvinfo : EIATTR_FRAME_SIZE
	.align		4
.L_245:
        /*051c*/ 	.byte	0x04, 0x11
        /*051e*/ 	.short	(.L_247 - .L_246)
	.align		4
.L_246:
        /*0520*/ 	.word	index@(_ZN2at6native51_GLOBAL__N__2c613397_18_DepthwiseConv2d_cu_9959487032conv_depthwise2d_backward_kernelILi3ELi2EN3c104HalfEiEEvNS_27GenericPackedTensorAccessorIKT1_Lm4ENS_16DefaultPtrTraitsEiEENS5_IS6_Lm4ES8_iEES9_T2_iiiiiiiiiiiiiii)
        /*0524*/ 	.word	0x00000000


	//----- nvinfo : EIATTR_REGCOUNT
	.align		4
.L_247:
        /*0528*/ 	.byte	0x04, 0x2f
        /*052a*/ 	.short	(.L_249 - .L_248)
	.align		4
.L_248:
        /*052c*/ 	.word	index@(_ZN2at6native51_GLOBAL__N__2c613397_18_DepthwiseConv2d_cu_9959487032conv_depthwise2d_backward_kernelILi3ELi0EN3c104HalfEiEEvNS_27GenericPackedTensorAccessorIKT1_Lm4ENS_16DefaultPtrTraitsEiEENS5_IS6_Lm4ES8_iEES9_T2_iiiiiiiiiiiiiii)
        /*0530*/ 	.word	0x00000020


	//----- nvinfo : EIATTR_FRAME_SIZE
	.align		4
.L_249:
        /*0534*/ 	.byte	0x04, 0x11
        /*0536*/ 	.short	(.L_251 - .L_250)
	.align		4
.L_250:
        /*0538*/ 	.word	index@(_ZN2at6native51_GLOBAL__N__2c613397_18_DepthwiseConv2d_cu_9959487032conv_depthwise2d_backward_kernelILi3ELi0EN3c104HalfEiEEvNS_27GenericPackedTensorAccessorIKT1_Lm4ENS_16DefaultPtrTraitsEiEENS5_IS6_Lm4ES8_iEES9_T2_iiiiiiiiiiiiiii)
        /*053c*/ 	.word	0x00000000


	//----- nvinfo : EIATTR_REGCOUNT
	.align		4
.L_251:
        /*0540*/ 	.byte	0x04, 0x2f
        /*0542*/ 	.short	(.L_253 - .L_252)
	.align		4
.L_252:
        /*0544*/ 	.word	index@(_ZN2at6native51_GLOBAL__N__2c613397_18_DepthwiseConv2d_cu_9959487032conv_depthwise2d_backward_kernelILi1ELi1EN3c104HalfEiEEvNS_27GenericPackedTensorAccessorIKT1_Lm4ENS_16DefaultPtrTraitsEiEENS5_IS6_Lm4ES8_iEES9_T2_iiiiiiiiiiiiiii)
        /*0548*/ 	.word	0x00000020


	//----- nvinfo : EIATTR_FRAME_SIZE
	.align		4
.L_253:
        /*054c*/ 	.byte	0x04, 0x11
        /*054e*/ 	.short	(.L_255 - .L_254)
	.align		4
.L_254:
        /*0550*/ 	.word	index@(_ZN2at6native51_GLOBAL__N__2c613397_18_DepthwiseConv2d_cu_9959487032conv_depthwise2d_backward_kernelILi1ELi1EN3c104HalfEiEEvNS_27GenericPackedTensorAccessorIKT1_Lm4ENS_16DefaultPtrTraitsEiEENS5_IS6_Lm4ES8_iEES9_T2_iiiiiiiiiiiiiii)
        /*0554*/ 	.word	0x00000000


	//----- nvinfo : EIATTR_REGCOUNT
	.align		4
.L_255:
        /*0558*/ 	.byte	0x04, 0x2f
        /*055a*/ 	.short	(.L_257 - .L_256)
	.align		4
.L_256:
        /*055c*/ 	.word	index@(_ZN2at6native51_GLOBAL__N__2c613397_18_DepthwiseConv2d_cu_9959487032conv_depthwise2d_backward_kernelILi1ELi2EN3c104HalfEiEEvNS_27GenericPackedTensorAccessorIKT1_Lm4ENS_16DefaultPtrTraitsEiEENS5_IS6_Lm4ES8_iEES9_T2_iiiiiiiiiiiiiii)
        /*0560*/ 	.word	0x00000020


	//----- nvinfo : EIATTR_FRAME_SIZE
	.align		4
.L_257:
        /*0564*/ 	.byte	0x04, 0x11
        /*0566*/ 	.short	(.L_259 - .L_258)
	.align		4
.L_258:
        /*0568*/ 	.word	index@(_ZN2at6native51_GLOBAL__N__2c613397_18_DepthwiseConv2d_cu_9959487032conv_depthwise2d_backward_kernelILi1ELi2EN3c104HalfEiEEvNS_27GenericPackedTensorAccessorIKT1_Lm4ENS_16DefaultPtrTraitsEiEENS5_IS6_Lm4ES8_iEES9_T2_iiiiiiiiiiiiiii)
        /*056c*/ 	.word	0x00000000


	//----- nvinfo : EIATTR_REGCOUNT
	.align		4
.L_259:
        /*0570*/ 	.byte	0x04, 0x2f
        /*0572*/ 	.short	(.L_261 - .L_260)
	.align		4
.L_260:
        /*0574*/ 	.word	index@(_ZN2at6native51_GLOBAL__N__2c613397_18_DepthwiseConv2d_cu_9959487032conv_depthwise2d_backward_kernelILi1ELi0EN3c104HalfEiEEvNS_27GenericPackedTensorAccessorIKT1_Lm4ENS_16DefaultPtrTraitsEiEENS5_IS6_Lm4ES8_iEES9_T2_iiiiiiiiiiiiiii)
        /*0578*/ 	.word	0x0000001d


	//----- nvinfo : EIATTR_FRAME_SIZE
	.align		4
.L_261:
        /*057c*/ 	.byte	0x04, 0x11
        /*057e*/ 	.short	(.L_263 - .L_262)
	.align		4
.L_262:
        /*0580*/ 	.word	index@(_ZN2at6native51_GLOBAL__N__2c613397_18_DepthwiseConv2d_cu_9959487032conv_depthwise2d_backward_kernelILi1ELi0EN3c104HalfEiEEvNS_27GenericPackedTensorAccessorIKT1_Lm4ENS_16DefaultPtrTraitsEiEENS5_IS6_Lm4ES8_iEES9_T2_iiiiiiiiiiiiiii)
        /*0584*/ 	.word	0x00000000


	//----- nvinfo : EIATTR_REGCOUNT
	.align		4
.L_263:
        /*0588*/ 	.byte	0x04, 0x2f
        /*058a*/ 	.short	(.L_265 - .L_264)
	.align		4
.L_264:
        /*058c*/ 	.word	index@(_ZN2at6native51_GLOBAL__N__2c613397_18_DepthwiseConv2d_cu_9959487032conv_depthwise2d_backward_kernelILi0ELi1EN3c104HalfEiEEvNS_27GenericPackedTensorAccessorIKT1_Lm4ENS_16DefaultPtrTraitsEiEENS5_IS6_Lm4ES8_iEES9_T2_iiiiiiiiiiiiiii)
        /*0590*/ 	.word	0x00000020


	//----- nvinfo : EIATTR_FRAME_SIZE
	.align		4
.L_265:
        /*0594*/ 	.byte	0x04, 0x11
        /*0596*/ 	.short	(.L_267 - .L_266)
	.align		4
.L_266:
        /*0598*/ 	.word	index@(_ZN2at6native51_GLOBAL__N__2c613397_18_DepthwiseConv2d_cu_9959487032conv_depthwise2d_backward_kernelILi0ELi1EN3c104HalfEiEEvNS_27GenericPackedTensorAccessorIKT1_Lm4ENS_16DefaultPtrTraitsEiEENS5_IS6_Lm4ES8_iEES9_T2_iiiiiiiiiiiiiii)
        /*059c*/ 	.word	0x00000000


	//----- nvinfo : EIATTR_REGCOUNT
	.align		4
.L_267:
        /*05a0*/ 	.byte	0x04, 0x2f
        /*05a2*/ 	.short	(.L_269 - .L_268)
	.align		4
.L_268:
        /*05a4*/ 	.word	index@(_ZN2at6native51_GLOBAL__N__2c613397_18_DepthwiseConv2d_cu_9959487032conv_depthwise2d_backward_kernelILi0ELi2EN3c104HalfEiEEvNS_27GenericPackedTensorAccessorIKT1_Lm4ENS_16DefaultPtrTraitsEiEENS5_IS6_Lm4ES8_iEES9_T2_iiiiiiiiiiiiiii)
        /*05a8*/ 	.word	0x0000001f


	//----- nvinfo : EIATTR_FRAME_SIZE
	.align		4
.L_269:
        /*05ac*/ 	.byte	0x04, 0x11
        /*05ae*/ 	.short	(.L_271 - .L_270)
	.align		4
.L_270:
        /*05b0*/ 	.word	index@(_ZN2at6native51_GLOBAL__N__2c613397_18_DepthwiseConv2d_cu_9959487032conv_depthwise2d_backward_kernelILi0ELi2EN3c104HalfEiEEvNS_27GenericPackedTensorAccessorIKT1_Lm4ENS_16DefaultPtrTraitsEiEENS5_IS6_Lm4ES8_iEES9_T2_iiiiiiiiiiiiiii)
        /*05b4*/ 	.word	0x00000000


	//----- nvinfo : EIATTR_REGCOUNT
	.align		4
.L_271:
        /*05b8*/ 	.byte	0x04, 0x2f
        /*05ba*/ 	.short	(.L_273 - .L_272)
	.align		4
.L_272:
        /*05bc*/ 	.word	index@(_ZN2at6native51_GLOBAL__N__2c613397_18_DepthwiseConv2d_cu_9959487032conv_depthwise2d_backward_kernelILi0ELi0EN3c104HalfEiEEvNS_27GenericPackedTensorAccessorIKT1_Lm4ENS_16DefaultPtrTraitsEiEENS5_IS6_Lm4ES8_iEES9_T2_iiiiiiiiiiiiiii)
        /*05c0*/ 	.word	0x00000020


	//----- nvinfo : EIATTR_FRAME_SIZE
	.align		4
.L_273:
        /*05c4*/ 	.byte	0x04, 0x11
        /*05c6*/ 	.short	(.L_275 - .L_274)
	.align		4
.L_274:
        /*05c8*/ 	.word	index@(_ZN2at6native51_GLOBAL__N__2c613397_18_DepthwiseConv2d_cu_9959487032conv_depthwise2d_backward_kernelILi0ELi0EN3c104HalfEiEEvNS_27GenericPackedTensorAccessorIKT1_Lm4ENS_16DefaultPtrTraitsEiEENS5_IS6_Lm4ES8_iEES9_T2_iiiiiiiiiiiiiii)
        /*05cc*/ 	.word	0x00000000


	//----- nvinfo : EIATTR_REGCOUNT
	.align		4
.L_275:
        /*05d0*/ 	.byte	0x04, 0x2f
        /*05d2*/ 	.short	(.L_277 - .L_276)
	.align		4
.L_276:
        /*05d4*/ 	.word	index@(_ZN2at6native51_GLOBAL__N__2c613397_18_DepthwiseConv2d_cu_9959487032conv_depthwise2d_backward_kernelILi5ELi1EN3c108BFloat16EiEEvNS_27GenericPackedTensorAccessorIKT1_Lm4ENS_16DefaultPtrTraitsEiEENS5_IS6_Lm4ES8_iEES9_T2_iiiiiiiiiiiiiii)
        /*05d8*/ 	.word	0x00000020


	//----- nvinfo : EIATTR_FRAME_SIZE
	.align		4
.L_277:
        /*05dc*/ 	.byte	0x04, 0x11
        /*05de*/ 	.short	(.L_279 - .L_278)
	.align		4
.L_278:
        /*05e0*/ 	.word	index@(_ZN2at6native51_GLOBAL__N__2c613397_18_DepthwiseConv2d_cu_9959487032conv_depthwise2d_backward_kernelILi5ELi1EN3c108BFloat16EiEEvNS_27GenericPackedTensorAccessorIKT1_Lm4ENS_16DefaultPtrTraitsEiEENS5_IS6_Lm4ES8_iEES9_T2_iiiiiiiiiiiiiii)
        /*05e4*/ 	.word	0x00000000


	//----- nvinfo : EIATTR_REGCOUNT
	.align		4
.L_279:
        /*05e8*/ 	.byte	0x04, 0x2f
        /*05ea*/ 	.short	(.L_281 - .L_280)
	.align		4
.L_280:
        /*05ec*/ 	.word	index@(_ZN2at6native51_GLOBAL__N__2c613397_18_DepthwiseConv2d_cu_9959487032conv_depthwise2d_backward_kernelILi5ELi2EN3c108BFloat16EiEEvNS_27GenericPackedTensorAccessorIKT1_Lm4ENS_16DefaultPtrTraitsEiEENS5_IS6_Lm4ES8_iEES9_T2_iiiiiiiiiiiiiii)
        /*05f0*/ 	.word	0x00000020


	//----- nvinfo : EIATTR_FRAME_SIZE
	.align		4
.L_281:
        /*05f4*/ 	.byte	0x04, 0x11
        /*05f6*/ 	.short	(.L_283 - .L_282)
	.align		4
.L_282:
        /*05f8*/ 	.word	index@(_ZN2at6native51_GLOBAL__N__2c613397_18_DepthwiseConv2d_cu_9959487032conv_depthwise2d_backward_kernelILi5ELi2EN3c108BFloat16EiEEvNS_27GenericPackedTensorAccessorIKT1_Lm4ENS_16DefaultPtrTraitsEiEENS5_IS6_Lm4ES8_iEES9_T2_iiiiiiiiiiiiiii)
        /*05fc*/ 	.word	0x00000000


	//----- nvinfo : EIATTR_REGCOUNT
	.align		4
.L_283:
        /*0600*/ 	.byte	0x04, 0x2f
        /*0602*/ 	.short	(.L_285 - .L_284)
	.align		4
.L_284:
        /*0604*/ 	.word	index@(_ZN2at6native51_GLOBAL__N__2c613397_18_DepthwiseConv2d_cu_9959487032conv_depthwise2d_backward_kernelILi5ELi0EN3c108BFloat16EiEEvNS_27GenericPackedTensorAccessorIKT1_Lm4ENS_16DefaultPtrTraitsEiEENS5_IS6_Lm4ES8_iEES9_T2_iiiiiiiiiiiiiii)
        /*0608*/ 	.word	0x00000020


	//----- nvinfo : EIATTR_FRAME_SIZE
	.align		4
.L_285:
        /*060c*/ 	.byte	0x04, 0x11
        /*060e*/ 	.short	(.L_287 - .L_286)
	.align		4
.L_286:
        /*0610*/ 	.word	index@(_ZN2at6native51_GLOBAL__N__2c613397_18_DepthwiseConv2d_cu_9959487032conv_depthwise2d_backward_kernelILi5ELi0EN3c108BFloat16EiEEvNS_27GenericPackedTensorAccessorIKT1_Lm4ENS_16DefaultPtrTraitsEiEENS5_IS6_Lm4ES8_iEES9_T2_iiiiiiiiiiiiiii)
        /*0614*/ 	.word	0x00000008


	//----- nvinfo : EIATTR_REGCOUNT
	.align		4
.L_287:
        /*0618*/ 	.byte	0x04, 0x2f
        /*061a*/ 	.short	(.L_289 - .L_288)
	.align		4
.L_288:
        /*061c*/ 	.word	index@(_ZN2at6native51_GLOBAL__N__2c613397_18_DepthwiseConv2d_cu_9959487032conv_depthwise2d_backward_kernelILi3ELi1EN3c108BFloat16EiEEvNS_27GenericPackedTensorAccessorIKT1_Lm4ENS_16DefaultPtrTraitsEiEENS5_IS6_Lm4ES8_iEES9_T2_iiiiiiiiiiiiiii)
        /*0620*/ 	.word	0x00000026


	//----- nvinfo : EIATTR_FRAME_SIZE
	.align		4
.L_289:
        /*0624*/ 	.byte	0x04, 0x11
        /*0626*/ 	.short	(.L_291 - .L_290)
	.align		4
.L_290:
        /*0628*/ 	.word	index@(_ZN2at6native51_GLOBAL__N__2c613397_18_DepthwiseConv2d_cu_9959487032conv_depthwise2d_backward_kernelILi3ELi1EN3c108BFloat16EiEEvNS_27GenericPackedTensorAccessorIKT1_Lm4ENS_16DefaultPtrTraitsEiEENS5_IS6_Lm4ES8_iEES9_T2_iiiiiiiiiiiiiii)
        /*062c*/ 	.word	0x00000000


	//----- nvinfo : EIATTR_REGCOUNT
	.align		4
.L_291:
        /*0630*/ 	.byte	0x04, 0x2f
        /*0632*/ 	.short	(.L_293 - .L_292)
	.align		4
.L_292:
        /*0634*/ 	.word	index@(_ZN2at6native51_GLOBAL__N__2c613397_18_DepthwiseConv2d_cu_9959487032conv_depthwise2d_backward_kernelILi3ELi2EN3c108BFloat16EiEEvNS_27GenericPackedTensorAccessorIKT1_Lm4ENS_16DefaultPtrTraitsEiEENS5_IS6_Lm4ES8_iEES9_T2_iiiiiiiiiiiiiii)
        /*0638*/ 	.word	0x00000028


	//----- nvinfo : EIATTR_FRAME_SIZE
	.align		4
.L_293:
        /*063c*/ 	.byte	0x04, 0x11
        /*063e*/ 	.short	(.L_295 - .L_294)
	.align		4
.L_294:
        /*0640*/ 	.word	index@(_ZN2at6native51_GLOBAL__N__2c613397_18_DepthwiseConv2d_cu_9959487032conv_depthwise2d_backward_kernelILi3ELi2EN3c108BFloat16EiEEvNS_27GenericPackedTensorAccessorIKT1_Lm4ENS_16DefaultPtrTraitsEiEENS5_IS6_Lm4ES8_iEES9_T2_iiiiiiiiiiiiiii)
        /*0644*/ 	.word	0x00000000


	//----- nvinfo : EIATTR_REGCOUNT
	.align		4
.L_295:
        /*0648*/ 	.byte	0x04, 0x2f
        /*064a*/ 	.short	(.L_297 - .L_296)
	.align		4
.L_296:
        /*064c*/ 	.word	index@(_ZN2at6native51_GLOBAL__N__2c613397_18_DepthwiseConv2d_cu_9959487032conv_depthwise2d_backward_kernelILi3ELi0EN3c108BFloat16EiEEvNS_27GenericPackedTensorAccessorIKT1_Lm4ENS_16DefaultPtrTraitsEiEENS5_IS6_Lm4ES8_iEES9_T2_iiiiiiiiiiiiiii)
        /*0650*/ 	.word	0x00000020


	//----- nvinfo : EIATTR_FRAME_SIZE
	.align		4
.L_297:
        /*0654*/ 	.byte	0x04, 0x11
        /*0656*/ 	.short	(.L_299 - .L_298)
	.align		4
.L_298:
        /*0658*/ 	.word	index@(_ZN2at6native51_GLOBAL__N__2c613397_18_DepthwiseConv2d_cu_9959487032conv_depthwise2d_backward_kernelILi3ELi0EN3c108BFloat16EiEEvNS_27GenericPackedTensorAccessorIKT1_Lm4ENS_16DefaultPtrTraitsEiEENS5_IS6_Lm4ES8_iEES9_T2_iiiiiiiiiiiiiii)
        /*065c*/ 	.word	0x00000000


	//----- nvinfo : EIATTR_REGCOUNT
	.align		4
.L_299:
        /*0660*/ 	.byte	0x04, 0x2f
        /*0662*/ 	.short	(.L_301 - .L_300)
	.align		4
.L_300:
        /*0664*/ 	.word	index@(_ZN2at6native51_GLOBAL__N__2c613397_18_DepthwiseConv2d_cu_9959487032conv_depthwise2d_backward_kernelILi1ELi1EN3c108BFloat16EiEEvNS_27GenericPackedTensorAccessorIKT1_Lm4ENS_16DefaultPtrTraitsEiEENS5_IS6_Lm4ES8_iEES9_T2_iiiiiiiiiiiiiii)
        /*0668*/ 	.word	0x00000020


	//----- nvinfo : EIATTR_FRAME_SIZE
	.align		4
.L_301:
        /*066c*/ 	.byte	0x04, 0x11
        /*066e*/ 	.short	(.L_303 - .L_302)
	.align		4
.L_302:
        /*0670*/ 	.word	index@(_ZN2at6native51_GLOBAL__N__2c613397_18_DepthwiseConv2d_cu_9959487032conv_depthwise2d_backward_kernelILi1ELi1EN3c108BFloat16EiEEvNS_27GenericPackedTensorAccessorIKT1_Lm4ENS_16DefaultPtrTraitsEiEENS5_IS6_Lm4ES8_iEES9_T2_iiiiiiiiiiiiiii)
        /*0674*/ 	.word	0x00000000


	//----- nvinfo : EIATTR_REGCOUNT
	.align		4
.L_303:
        /*0678*/ 	.byte	0x04, 0x2f
        /*067a*/ 	.short	(.L_305 - .L_304)
	.align		4
.L_304:
        /*067c*/ 	.word	index@(_ZN2at6native51_GLOBAL__N__2c613397_18_DepthwiseConv2d_cu_9959487032conv_depthwise2d_backward_kernelILi1ELi2EN3c108BFloat16EiEEvNS_27GenericPackedTensorAccessorIKT1_Lm4ENS_16DefaultPtrTraitsEiEENS5_IS6_Lm4ES8_iEES9_T2_iiiiiiiiiiiiiii)
        /*0680*/ 	.word	0x00000020


	//----- nvinfo : EIATTR_FRAME_SIZE
	.align		4
.L_305:
        /*0684*/ 	.byte	0x04, 0x11
        /*0686*/ 	.short	(.L_307 - .L_306)
	.align		4
.L_306:
        /*0688*/ 	.word	index@(_ZN2at6native51_GLOBAL__N__2c613397_18_DepthwiseConv2d_cu_9959487032conv_depthwise2d_backward_kernelILi1ELi2EN3c108BFloat16EiEEvNS_27GenericPackedTensorAccessorIKT1_Lm4ENS_16DefaultPtrTraitsEiEENS5_IS6_Lm4ES8_iEES9_T2_iiiiiiiiiiiiiii)
        /*068c*/ 	.word	0x00000000


	//----- nvinfo : EIATTR_REGCOUNT
	.align		4
.L_307:
        /*0690*/ 	.byte	0x04, 0x2f
        /*0692*/ 	.short	(.L_309 - .L_308)
	.align		4
.L_308:
        /*0694*/ 	.word	index@(_ZN2at6native51_GLOBAL__N__2c613397_18_DepthwiseConv2d_cu_9959487032conv_depthwise2d_backward_kernelILi1ELi0EN3c108BFloat16EiEEvNS_27GenericPackedTensorAccessorIKT1_Lm4ENS_16DefaultPtrTraitsEiEENS5_IS6_Lm4ES8_iEES9_T2_iiiiiiiiiiiiiii)
        /*0698*/ 	.word	0x0000001d


	//----- nvinfo : EIATTR_FRAME_SIZE
	.align		4
.L_309:
        /*069c*/ 	.byte	0x04, 0x11
        /*069e*/ 	.short	(.L_311 - .L_310)
	.align		4
.L_310:
        /*06a0*/ 	.word	index@(_ZN2at6native51_GLOBAL__N__2c613397_18_DepthwiseConv2d_cu_9959487032conv_depthwise2d_backward_kernelILi1ELi0EN3c108BFloat16EiEEvNS_27GenericPackedTensorAccessorIKT1_Lm4ENS_16DefaultPtrTraitsEiEENS5_IS6_Lm4ES8_iEES9_T2_iiiiiiiiiiiiiii)
        /*06a4*/ 	.word	0x00000000


	//----- nvinfo : EIATTR_REGCOUNT
	.align		4
.L_311:
        /*06a8*/ 	.byte	0x04, 0x2f
        /*06aa*/ 	.short	(.L_313 - .L_312)
	.align		4
.L_312:
        /*06ac*/ 	.word	index@(_ZN2at6native51_GLOBAL__N__2c613397_18_DepthwiseConv2d_cu_9959487032conv_depthwise2d_backward_kernelILi0ELi1EN3c108BFloat16EiEEvNS_27GenericPackedTensorAccessorIKT1_Lm4ENS_16DefaultPtrTraitsEiEENS5_IS6_Lm4ES8_iEES9_T2_iiiiiiiiiiiiiii)
        /*06b0*/ 	.word	0x00000020


	//----- nvinfo : EIATTR_FRAME_SIZE
	.align		4
.L_313:
        /*06b4*/ 	.byte	0x04, 0x11
        /*06b6*/ 	.short	(.L_315 - .L_314)
	.align		4
.L_314:
        /*06b8*/ 	.word	index@(_ZN2at6native51_GLOBAL__N__2c613397_18_DepthwiseConv2d_cu_9959487032conv_depthwise2d_backward_kernelILi0ELi1EN3c108BFloat16EiEEvNS_27GenericPackedTensorAccessorIKT1_Lm4ENS_16DefaultPtrTraitsEiEENS5_IS6_Lm4ES8_iEES9_T2_iiiiiiiiiiiiiii)
        /*06bc*/ 	.word	0x00000000


	//----- nvinfo : EIATTR_REGCOUNT
	.align		4
.L_315:
        /*06c0*/ 	.byte	0x04, 0x2f
        /*06c2*/ 	.short	(.L_317 - .L_316)
	.align		4
.L_316:
        /*06c4*/ 	.word	index@(_ZN2at6native51_GLOBAL__N__2c613397_18_DepthwiseConv2d_cu_9959487032conv_depthwise2d_backward_kernelILi0ELi2EN3c108BFloat16EiEEvNS_27GenericPackedTensorAccessorIKT1_Lm4ENS_16DefaultPtrTraitsEiEENS5_IS6_Lm4ES8_iEES9_T2_iiiiiiiiiiiiiii)
        /*06c8*/ 	.word	0x0000001f


	//----- nvinfo : EIATTR_FRAME_SIZE
	.align		4
.L_317:
        /*06cc*/ 	.byte	0x04, 0x11
        /*06ce*/ 	.short	(.L_319 - .L_318)
	.align		4
.L_318:
        /*06d0*/ 	.word	index@(_ZN2at6native51_GLOBAL__N__2c613397_18_DepthwiseConv2d_cu_9959487032conv_depthwise2d_backward_kernelILi0ELi2EN3c108BFloat16EiEEvNS_27GenericPackedTensorAccessorIKT1_Lm4ENS_16DefaultPtrTraitsEiEENS5_IS6_Lm4ES8_iEES9_T2_iiiiiiiiiiiiiii)
        /*06d4*/ 	.word	0x00000000


	//----- nvinfo : EIATTR_REGCOUNT
	.align		4
.L_319:
        /*06d8*/ 	.byte	0x04, 0x2f
        /*06da*/ 	.short	(.L_321 - .L_320)
	.align		4
.L_320:
        /*06dc*/ 	.word	index@(_ZN2at6native51_GLOBAL__N__2c613397_18_DepthwiseConv2d_cu_9959487032conv_depthwise2d_backward_kernelILi0ELi0EN3c108BFloat16EiEEvNS_27GenericPackedTensorAccessorIKT1_Lm4ENS_16DefaultPtrTraitsEiEENS5_IS6_Lm4ES8_iEES9_T2_iiiiiiiiiiiiiii)
        /*06e0*/ 	.word	0x00000020


	//----- nvinfo : EIATTR_FRAME_SIZE
	.align		4
.L_321:
        /*06e4*/ 	.byte	0x04, 0x11
        /*06e6*/ 	.short	(.L_323 - .L_322)
	.align		4
.L_322:
        /*06e8*/ 	.word	index@(_ZN2at6native51_GLOBAL__N__2c613397_18_DepthwiseConv2d_cu_9959487032conv_depthwise2d_backward_kernelILi0ELi0EN3c108BFloat16EiEEvNS_27GenericPackedTensorAccessorIKT1_Lm4ENS_16DefaultPtrTraitsEiEENS5_IS6_Lm4ES8_iEES9_T2_iiiiiiiiiiiiiii)
        /*06ec*/ 	.word	0x00000000


	//----- nvinfo : EIATTR_REGCOUNT
	.align		4
.L_323:
        /*06f0*/ 	.byte	0x04, 0x2f
        /*06f2*/ 	.short	(.L_325 - .L_324)
	.align		4
.L_324:
        /*06f4*/ 	.word	index@(_ZN2at6native51_GLOBAL__N__2c613397_18_DepthwiseConv2d_cu_9959487035conv_depthwise2d_grad_weight_kernelIdjEEvNS_27GenericPackedTensorAccessorIKT_Lm4ENS_16DefaultPtrTraitsEiEES7_NS3_IS4_Lm4ES6_iEEiiiiiiiiiiiiiiii)
        /*06f8*/ 	.word	0x0000001e


	//----- nvinfo : EIATTR_FRAME_SIZE
	.align		4
.L_325:
        /*06fc*/ 	.byte	0x04, 0x11
        /*06fe*/ 	.short	(.L_327 - .L_326)
	.align		4
.L_326:
        /*0700*/ 	.word	index@(_ZN2at6native51_GLOBAL__N__2c613397_18_DepthwiseConv2d_cu_9959487035conv_depthwise2d_grad_weight_kernelIdjEEvNS_27GenericPackedTensorAccessorIKT_Lm4ENS_16DefaultPtrTraitsEiEES7_NS3_IS4_Lm4ES6_iEEiiiiiiiiiiiiiiii)
        /*0704*/ 	.word	0x00000000


	//----- nvinfo : EIATTR_REGCOUNT
	.align		4
.L_327:
        /*0708*/ 	.byte	0x04, 0x2f
        /*070a*/ 	.short	(.L_329 - .L_328)
	.align		4
.L_328:
        /*070c*/ 	.word	index@(_ZN2at6native51_GLOBAL__N__2c613397_18_DepthwiseConv2d_cu_9959487035conv_depthwise2d_grad_weight_kernelIfjEEvNS_27GenericPackedTensorAccessorIKT_Lm4ENS_16DefaultPtrTraitsEiEES7_NS3_IS4_Lm4ES6_iEEiiiiiiiiiiiiiiii)
        /*0710*/ 	.word	0x00000020


	//----- nvinfo : EIATTR_FRAME_SIZE
	.align		4
.L_329:
        /*0714*/ 	.byte	0x04, 0x11
        /*0716*/ 	.short	(.L_331 - .L_330)
	.align		4
.L_330:
        /*0718*/ 	.word	index@(_ZN2at6native51_GLOBAL__N__2c613397_18_DepthwiseConv2d_cu_9959487035conv_depthwise2d_grad_weight_kernelIfjEEvNS_27GenericPackedTensorAccessorIKT_Lm4ENS_16DefaultPtrTraitsEiEES7_NS3_IS4_Lm4ES6_iEEiiiiiiiiiiiiiiii)
        /*071c*/ 	.word	0x00000000


	//----- nvinfo : EIATTR_REGCOUNT
	.align		4
.L_331:
        /*0720*/ 	.byte	0x04, 0x2f
        /*0722*/ 	.short	(.L_333 - .L_332)
	.align		4
.L_332:
        /*0724*/ 	.word	index@(_ZN2at6native51_GLOBAL__N__2c613397_18_DepthwiseConv2d_cu_9959487035conv_depthwise2d_grad_weight_kernelIN3c104HalfEjEEvNS_27GenericPackedTensorAccessorIKT_Lm4ENS_16DefaultPtrTraitsEiEES9_NS5_IS6_Lm4ES8_iEEiiiiiiiiiiiiiiii)
        /*0728*/ 	.word	0x00000020


	//----- nvinfo : EIATTR_FRAME_SIZE
	.align		4
.L_333:
        /*072c*/ 	.byte	0x04, 0x11
        /*072e*/ 	.short	(.L_335 - .L_334)
	.align		4
.L_334:
        /*0730*/ 	.word	index@(_ZN2at6native51_GLOBAL__N__2c613397_18_DepthwiseConv2d_cu_9959487035conv_depthwise2d_grad_weight_kernelIN3c104HalfEjEEvNS_27GenericPackedTensorAccessorIKT_Lm4ENS_16DefaultPtrTraitsEiEES9_NS5_IS6_Lm4ES8_iEEiiiiiiiiiiiiiiii)
        /*0734*/ 	.word	0x00000000


	//----- nvinfo : EIATTR_REGCOUNT
	.align		4
.L_335:
        /*0738*/ 	.byte	0x04, 0x2f
        /*073a*/ 	.short	(.L_337 - .L_336)
	.align		4
.L_336:
        /*073c*/ 	.word	index@(_ZN2at6native51_GLOBAL__N__2c613397_18_DepthwiseConv2d_cu_9959487035conv_depthwise2d_grad_weight_kernelIN3c108BFloat16EjEEvNS_27GenericPackedTensorAccessorIKT_Lm4ENS_16DefaultPtrTraitsEiEES9_NS5_IS6_Lm4ES8_iEEiiiiiiiiiiiiiiii)
        /*0740*/ 	.word	0x00000020


	//----- nvinfo : EIATTR_FRAME_SIZE
	.align		4
.L_337:
        /*0744*/ 	.byte	0x04, 0x11
        /*0746*/ 	.short	(.L_339 - .L_338)
	.align		4
.L_338:
        /*0748*/ 	.word	index@(_ZN2at6native51_GLOBAL__N__2c613397_18_DepthwiseConv2d_cu_9959487035conv_depthwise2d_grad_weight_kernelIN3c108BFloat16EjEEvNS_27GenericPackedTensorAccessorIKT_Lm4ENS_16DefaultPtrTraitsEiEES9_NS5_IS6_Lm4ES8_iEEiiiiiiiiiiiiiiii)
        /*074c*/ 	.word	0x00000000


	//----- nvinfo : EIATTR_MIN_STACK_SIZE
	.align		4
.L_339:
        /*0750*/ 	.byte	0x04, 0x12
        /*0752*/ 	.short	(.L_341 - .L_340)
	.align		4
.L_340:
        /*0754*/ 	.word	index@(_ZN2at6native51_GLOBAL__N__2c613397_18_DepthwiseConv2d_cu_9959487035conv_depthwise2d_grad_weight_kernelIN3c108BFloat16EjEEvNS_27GenericPackedTensorAccessorIKT_Lm4ENS_16DefaultPtrTraitsEiEES9_NS5_IS6_Lm4ES8_iEEiiiiiiiiiiiiiiii)
        /*0758*/ 	.word	0x00000000


	//----- nvinfo : EIATTR_MIN_STACK_SIZE
	.align		4
.L_341:
        /*075c*/ 	.byte	0x04, 0x12
        /*075e*/ 	.short	(.L_343 - .L_342)
	.align		4
.L_342:
        /*0760*/ 	.word	index@(_ZN2at6native51_GLOBAL__N__2c613397_18_DepthwiseConv2d_cu_9959487035conv_depthwise2d_grad_weight_kernelIN3c104HalfEjEEvNS_27GenericPackedTensorAccessorIKT_Lm4ENS_16DefaultPtrTraitsEiEES9_NS5_IS6_Lm4ES8_iEEiiiiiiiiiiiiiiii)
        /*0764*/ 	.word	0x00000000


	//----- nvinfo : EIATTR_MIN_STACK_SIZE
	.align		4
.L_343:
        /*0768*/ 	.byte	0x04, 0x12
        /*076a*/ 	.short	(.L_345 - .L_344)
	.align		4
.L_344:
        /*076c*/ 	.word	index@(_ZN2at6native51_GLOBAL__N__2c613397_18_DepthwiseConv2d_cu_9959487035conv_depthwise2d_grad_weight_kernelIfjEEvNS_27GenericPackedTensorAccessorIKT_Lm4ENS_16DefaultPtrTraitsEiEES7_NS3_IS4_Lm4ES6_iEEiiiiiiiiiiiiiiii)
        /*0770*/ 	.word	0x00000000


	//----- nvinfo : EIATTR_MIN_STACK_SIZE
	.align		4
.L_345:
        /*0774*/ 	.byte	0x04, 0x12
        /*0776*/ 	.short	(.L_347 - .L_346)
	.align		4
.L_346:
        /*0778*/ 	.word	index@(_ZN2at6native51_GLOBAL__N__2c613397_18_DepthwiseConv2d_cu_9959487035conv_depthwise2d_grad_weight_kernelIdjEEvNS_27GenericPackedTensorAccessorIKT_Lm4ENS_16DefaultPtrTraitsEiEES7_NS3_IS4_Lm4ES6_iEEiiiiiiiiiiiiiiii)
        /*077c*/ 	.word	0x00000000


	//----- nvinfo : EIATTR_MIN_STACK_SIZE
	.align		4
.L_347:
        /*0780*/ 	.byte	0x04, 0x12
        /*0782*/ 	.short	(.L_349 - .L_348)
	.align		4
.L_348:
        /*0784*/ 	.word	index@(_ZN2at6native51_GLOBAL__N__2c613397_18_DepthwiseConv2d_cu_9959487032conv_depthwise2d_backward_kernelILi0ELi0EN3c108BFloat16EiEEvNS_27GenericPackedTensorAccessorIKT1_Lm4ENS_16DefaultPtrTraitsEiEENS5_IS6_Lm4ES8_iEES9_T2_iiiiiiiiiiiiiii)
        /*0788*/ 	.word	0x00000000


	//----- nvinfo : EIATTR_MIN_STACK_SIZE
	.align		4
.L_349:
        /*078c*/ 	.byte	0x04, 0x12
        /*078e*/ 	.short	(.L_351 - .L_350)
	.align		4
.L_350:
        /*0790*/ 	.word	index@(_ZN2at6native51_GLOBAL__N__2c613397_18_DepthwiseConv2d_cu_9959487032conv_depthwise2d_backward_kernelILi0ELi2EN3c108BFloat16EiEEvNS_27GenericPackedTensorAccessorIKT1_Lm4ENS_16DefaultPtrTraitsEiEENS5_IS6_Lm4ES8_iEES9_T2_iiiiiiiiiiiiiii)
        /*0794*/ 	.word	0x00000000


	//----- nvinfo : EIATTR_MIN_STACK_SIZE
	.align		4
.L_351:
        /*0798*/ 	.byte	0x04, 0x12
        /*079a*/ 	.short	(.L_353 - .L_352)
	.align		4
.L_352:
        /*079c*/ 	.word	index@(_ZN2at6native51_GLOBAL__N__2c613397_18_DepthwiseConv2d_cu_9959487032conv_depthwise2d_backward_kernelILi0ELi1EN3c108BFloat16EiEEvNS_27GenericPackedTensorAccessorIKT1_Lm4ENS_16DefaultPtrTraitsEiEENS5_IS6_Lm4ES8_iEES9_T2_iiiiiiiiiiiiiii)
        /*07a0*/ 	.word	0x00000000


	//----- nvinfo : EIATTR_MIN_STACK_SIZE
	.align		4
.L_353:
        /*07a4*/ 	.byte	0x04, 0x12
        /*07a6*/ 	.short	(.L_355 - .L_354)
	.align		4
.L_354:
        /*07a8*/ 	.word	index@(_ZN2at6native51_GLOBAL__N__2c613397_18_DepthwiseConv2d_cu_9959487032conv_depthwise2d_backward_kernelILi1ELi0EN3c108BFloat16EiEEvNS_27GenericPackedTensorAccessorIKT1_Lm4ENS_16DefaultPtrTraitsEiEENS5_IS6_Lm4ES8_iEES9_T2_iiiiiiiiiiiiiii)
        /*07ac*/ 	.word	0x00000000


	//----- nvinfo : EIATTR_MIN_STACK_SIZE
	.align		4
.L_355:
        /*07b0*/ 	.byte	0x04, 0x12
        /*07b2*/ 	.short	(.L_357 - .L_356)
	.align		4
.L_356:
        /*07b4*/ 	.word	index@(_ZN2at6native51_GLOBAL__N__2c613397_18_DepthwiseConv2d_cu_9959487032conv_depthwise2d_backward_kernelILi1ELi2EN3c108BFloat16EiEEvNS_27GenericPackedTensorAccessorIKT1_Lm4ENS_16DefaultPtrTraitsEiEENS5_IS6_Lm4ES8_iEES9_T2_iiiiiiiiiiiiiii)
        /*07b8*/ 	.word	0x00000000


	//----- nvinfo : EIATTR_MIN_STACK_SIZE
	.align		4
.L_357:
        /*07bc*/ 	.byte	0x04, 0x12
        /*07be*/ 	.short	(.L_359 - .L_358)
	.align		4
.L_358:
        /*07c0*/ 	.word	index@(_ZN2at6native51_GLOBAL__N__2c613397_18_DepthwiseConv2d_cu_9959487032conv_depthwise2d_backward_kernelILi1ELi1EN3c108BFloat16EiEEvNS_27GenericPackedTensorAccessorIKT1_Lm4ENS_16DefaultPtrTraitsEiEENS5_IS6_Lm4ES8_iEES9_T2_iiiiiiiiiiiiiii)
        /*07c4*/ 	.word	0x00000000


	//----- nvinfo : EIATTR_MIN_STACK_SIZE
	.align		4
.L_359:
        /*07c8*/ 	.byte	0x04, 0x12
        /*07ca*/ 	.short	(.L_361 - .L_360)
	.align		4
.L_360:
        /*07cc*/ 	.word	index@(_ZN2at6native51_GLOBAL__N__2c613397_18_DepthwiseConv2d_cu_9959487032conv_depthwise2d_backward_kernelILi3ELi0EN3c108BFloat16EiEEvNS_27GenericPackedTensorAccessorIKT1_Lm4ENS_16DefaultPtrTraitsEiEENS5_IS6_Lm4ES8_iEES9_T2_iiiiiiiiiiiiiii)
        /*07d0*/ 	.word	0x00000000


	//----- nvinfo : EIATTR_MIN_STACK_SIZE
	.align		4
.L_361:
        /*07d4*/ 	.byte	0x04, 0x12
        /*07d6*/ 	.short	(.L_363 - .L_362)
	.align		4
.L_362:
        /*07d8*/ 	.word	index@(_ZN2at6native51_GLOBAL__N__2c613397_18_DepthwiseConv2d_cu_9959487032conv_depthwise2d_backward_kernelILi3ELi2EN3c108BFloat16EiEEvNS_27GenericPackedTensorAccessorIKT1_Lm4ENS_16DefaultPtrTraitsEiEENS5_IS6_Lm4ES8_iEES9_T2_iiiiiiiiiiiiiii)
        /*07dc*/ 	.word	0x00000000


	//----- nvinfo : EIATTR_MIN_STACK_SIZE
	.align		4
.L_363:
        /*07e0*/ 	.byte	0x04, 0x12
        /*07e2*/ 	.short	(.L_365 - .L_364)
	.align		4
.L_364:
        /*07e4*/ 	.word	index@(_ZN2at6native51_GLOBAL__N__2c613397_18_DepthwiseConv2d_cu_9959487032conv_depthwise2d_backward_kernelILi3ELi1EN3c108BFloat16EiEEvNS_27GenericPackedTensorAccessorIKT1_Lm4ENS_16DefaultPtrTraitsEiEENS5_IS6_Lm4ES8_iEES9_T2_iiiiiiiiiiiiiii)
        /*07e8*/ 	.word	0x00000000


	//----- nvinfo : EIATTR_MIN_STACK_SIZE
	.align		4
.L_365:
        /*07ec*/ 	.byte	0x04, 0x12
        /*07ee*/ 	.short	(.L_367 - .L_366)
	.align		4
.L_366:
        /*07f0*/ 	.word	index@(_ZN2at6native51_GLOBAL__N__2c613397_18_DepthwiseConv2d_cu_9959487032conv_depthwise2d_backward_kernelILi5ELi0EN3c108BFloat16EiEEvNS_27GenericPackedTensorAccessorIKT1_Lm4ENS_16DefaultPtrTraitsEiEENS5_IS6_Lm4ES8_iEES9_T2_iiiiiiiiiiiiiii)
        /*07f4*/ 	.word	0x00000008


	//----- nvinfo : EIATTR_MIN_STACK_SIZE
	.align		4
.L_367:
        /*07f8*/ 	.byte	0x04, 0x12
        /*07fa*/ 	.short	(.L_369 - .L_368)
	.align		4
.L_368:
        /*07fc*/ 	.word	index@(_ZN2at6native51_GLOBAL__N__2c613397_18_DepthwiseConv2d_cu_9959487032conv_depthwise2d_backward_kernelILi5ELi2EN3c108BFloat16EiEEvNS_27GenericPackedTensorAccessorIKT1_Lm4ENS_16DefaultPtrTraitsEiEENS5_IS6_Lm4ES8_iEES9_T2_iiiiiiiiiiiiiii)
        /*0800*/ 	.word	0x00000000


	//----- nvinfo : EIATTR_MIN_STACK_SIZE
	.align		4
.L_369:
        /*0804*/ 	.byte	0x04, 0x12
        /*0806*/ 	.short	(.L_371 - .L_370)
	.align		4
.L_370:
        /*0808*/ 	.word	index@(_ZN2at6native51_GLOBAL__N__2c613397_18_DepthwiseConv2d_cu_9959487032conv_depthwise2d_backward_kernelILi5ELi1EN3c108BFloat16EiEEvNS_27GenericPackedTensorAccessorIKT1_Lm4ENS_16DefaultPtrTraitsEiEENS5_IS6_Lm4ES8_iEES9_T2_iiiiiiiiiiiiiii)
        /*080c*/ 	.word	0x00000000


	//----- nvinfo : EIATTR_MIN_STACK_SIZE
	.align		4
.L_371:
        /*0810*/ 	.byte	0x04, 0x12
        /*0812*/ 	.short	(.L_373 - .L_372)
	.align		4
.L_372:
        /*0814*/ 	.word	index@(_ZN2at6native51_GLOBAL__N__2c613397_18_DepthwiseConv2d_cu_9959487032conv_depthwise2d_backward_kernelILi0ELi0EN3c104HalfEiEEvNS_27GenericPackedTensorAccessorIKT1_Lm4ENS_16DefaultPtrTraitsEiEENS5_IS6_Lm4ES8_iEES9_T2_iiiiiiiiiiiiiii)
        /*0818*/ 	.word	0x00000000


	//----- nvinfo : EIATTR_MIN_STACK_SIZE
	.align		4
.L_373:
        /*081c*/ 	.byte	0x04, 0x12
        /*081e*/ 	.short	(.L_375 - .L_374)
	.align		4
.L_374:
        /*0820*/ 	.word	index@(_ZN2at6native51_GLOBAL__N__2c613397_18_DepthwiseConv2d_cu_9959487032conv_depthwise2d_backward_kernelILi0ELi2EN3c104HalfEiEEvNS_27GenericPackedTensorAccessorIKT1_Lm4ENS_16DefaultPtrTraitsEiEENS5_IS6_Lm4ES8_iEES9_T2_iiiiiiiiiiiiiii)
        /*0824*/ 	.word	0x00000000


	//----- nvinfo : EIATTR_MIN_STACK_SIZE
	.align		4
.L_375:
        /*0828*/ 	.byte	0x04, 0x12
        /*082a*/ 	.short	(.L_377 - .L_376)
	.align		4
.L_376:
        /*082c*/ 	.word	index@(_ZN2at6native51_GLOBAL__N__2c613397_18_DepthwiseConv2d_cu_9959487032conv_depthwise2d_backward_kernelILi0ELi1EN3c104HalfEiEEvNS_27GenericPackedTensorAccessorIKT1_Lm4ENS_16DefaultPtrTraitsEiEENS5_IS6_Lm4ES8_iEES9_T2_iiiiiiiiiiiiiii)
        /*0830*/ 	.word	0x00000000


	//----- nvinfo : EIATTR_MIN_STACK_SIZE
	.align		4
.L_377:
        /*0834*/ 	.byte	0x04, 0x12
        /*0836*/ 	.short	(.L_379 - .L_378)
	.align		4
.L_378:
        /*0838*/ 	.word	index@(_ZN2at6native51_GLOBAL__N__2c613397_18_DepthwiseConv2d_cu_9959487032conv_depthwise2d_backward_kernelILi1ELi0EN3c104HalfEiEEvNS_27GenericPackedTensorAccessorIKT1_Lm4ENS_16DefaultPtrTraitsEiEENS5_IS6_Lm4ES8_iEES9_T2_iiiiiiiiiiiiiii)
        /*083c*/ 	.word	0x00000000


	//----- nvinfo : EIATTR_MIN_STACK_SIZE
	.align		4
.L_379:
        /*0840*/ 	.byte	0x04, 0x12
        /*0842*/ 	.short	(.L_381 - .L_380)
	.align		4
.L_380:
        /*0844*/ 	.word	index@(_ZN2at6native51_GLOBAL__N__2c613397_18_DepthwiseConv2d_cu_9959487032conv_depthwise2d_backward_kernelILi1ELi2EN3c104HalfEiEEvNS_27GenericPackedTensorAccessorIKT1_Lm4ENS_16DefaultPtrTraitsEiEENS5_IS6_Lm4ES8_iEES9_T2_iiiiiiiiiiiiiii)
        /*0848*/ 	.word	0x00000000


	//----- nvinfo : EIATTR_MIN_STACK_SIZE
	.align		4
.L_381:
        /*084c*/ 	.byte	0x04, 0x12
        /*084e*/ 	.short	(.L_383 - .L_382)
	.align		4
.L_382:
        /*0850*/ 	.word	index@(_ZN2at6native51_GLOBAL__N__2c613397_18_DepthwiseConv2d_cu_9959487032conv_depthwise2d_backward_kernelILi1ELi1EN3c104HalfEiEEvNS_27GenericPackedTensorAccessorIKT1_Lm4ENS_16DefaultPtrTraitsEiEENS5_IS6_Lm4ES8_iEES9_T2_iiiiiiiiiiiiiii)
        /*0854*/ 	.word	0x00000000


	//----- nvinfo : EIATTR_MIN_STACK_SIZE
	.align		4
.L_383:
        /*0858*/ 	.byte	0x04, 0x12
        /*085a*/ 	.short	(.L_385 - .L_384)
	.align		4
.L_384:
        /*085c*/ 	.word	index@(_ZN2at6native51_GLOBAL__N__2c613397_18_DepthwiseConv2d_cu_9959487032conv_depthwise2d_backward_kernelILi3ELi0EN3c104HalfEiEEvNS_27GenericPackedTensorAccessorIKT1_Lm4ENS_16DefaultPtrTraitsEiEENS5_IS6_Lm4ES8_iEES9_T2_iiiiiiiiiiiiiii)
        /*0860*/ 	.word	0x00000000


	//----- nvinfo : EIATTR_MIN_STACK_SIZE
	.align		4
.L_385:
        /*0864*/ 	.byte	0x04, 0x12
        /*0866*/ 	.short	(.L_387 - .L_386)
	.align		4
.L_386:
        /*0868*/ 	.word	index@(_ZN2at6native51_GLOBAL__N__2c613397_18_DepthwiseConv2d_cu_9959487032conv_depthwise2d_backward_kernelILi3ELi2EN3c104HalfEiEEvNS_27GenericPackedTensorAccessorIKT1_Lm4ENS_16DefaultPtrTraitsEiEENS5_IS6_Lm4ES8_iEES9_T2_iiiiiiiiiiiiiii)
        /*086c*/ 	.word	0x00000000


	//----- nvinfo : EIATTR_MIN_STACK_SIZE
	.align		4
.L_387:
        /*0870*/ 	.byte	0x04, 0x12
        /*0872*/ 	.short	(.L_389 - .L_388)
	.align		4
.L_388:
        /*0874*/ 	.word	index@(_ZN2at6native51_GLOBAL__N__2c613397_18_DepthwiseConv2d_cu_9959487032conv_depthwise2d_backward_kernelILi3ELi1EN3c104HalfEiEEvNS_27GenericPackedTensorAccessorIKT1_Lm4ENS_16DefaultPtrTraitsEiEENS5_IS6_Lm4ES8_iEES9_T2_iiiiiiiiiiiiiii)
        /*0878*/ 	.word	0x00000000


	//----- nvinfo : EIATTR_MIN_STACK_SIZE
	.align		4
.L_389:
        /*087c*/ 	.byte	0x04, 0x12
        /*087e*/ 	.short	(.L_391 - .L_390)
	.align		4
.L_390:
        /*0880*/ 	.word	index@(_ZN2at6native51_GLOBAL__N__2c613397_18_DepthwiseConv2d_cu_9959487032conv_depthwise2d_backward_kernelILi5ELi0EN3c104HalfEiEEvNS_27GenericPackedTensorAccessorIKT1_Lm4ENS_16DefaultPtrTraitsEiEENS5_IS6_Lm4ES8_iEES9_T2_iiiiiiiiiiiiiii)
        /*0884*/ 	.word	0x00000008


	//----- nvinfo : EIATTR_MIN_STACK_SIZE
	.align		4
.L_391:
        /*0888*/ 	.byte	0x04, 0x12
        /*088a*/ 	.short	(.L_393 - .L_392)
	.align		4
.L_392:
        /*088c*/ 	.word	index@(_ZN2at6native51_GLOBAL__N__2c613397_18_DepthwiseConv2d_cu_9959487032conv_depthwise2d_backward_kernelILi5ELi2EN3c104HalfEiEEvNS_27GenericPackedTensorAccessorIKT1_Lm4ENS_16DefaultPtrTraitsEiEENS5_IS6_Lm4ES8_iEES9_T2_iiiiiiiiiiiiiii)
        /*0890*/ 	.word	0x00000000


	//----- nvinfo : EIATTR_MIN_STACK_SIZE
	.align		4
.L_393:
        /*0894*/ 	.byte	0x04, 0x12
        /*0896*/ 	.short	(.L_395 - .L_394)
	.align		4
.L_394:
        /*0898*/ 	.word	index@(_ZN2at6native51_GLOBAL__N__2c613397_18_DepthwiseConv2d_cu_9959487032conv_depthwise2d_backward_kernelILi5ELi1EN3c104HalfEiEEvNS_27GenericPackedTensorAccessorIKT1_Lm4ENS_16DefaultPtrTraitsEiEENS5_IS6_Lm4ES8_iEES9_T2_iiiiiiiiiiiiiii)
        /*089c*/ 	.word	0x00000000


	//----- nvinfo : EIATTR_MIN_STACK_SIZE
	.align		4
.L_395:
        /*08a0*/ 	.byte	0x04, 0x12
        /*08a2*/ 	.short	(.L_397 - .L_396)
	.align		4
.L_396:
        /*08a4*/ 	.word	index@(_ZN2at6native51_GLOBAL__N__2c613397_18_DepthwiseConv2d_cu_9959487032conv_depthwise2d_backward_kernelILi0ELi0EfiEEvNS_27GenericPackedTensorAccessorIKT1_Lm4ENS_16DefaultPtrTraitsEiEENS3_IS4_Lm4ES6_iEES7_T2_iiiiiiiiiiiiiii)
        /*08a8*/ 	.word	0x00000000


	//----- nvinfo : EIATTR_MIN_STACK_SIZE
	.align		4
.L_397:
        /*08ac*/ 	.byte	0x04, 0x12
        /*08ae*/ 	.short	(.L_399 - .L_398)
	.align		4
.L_398:
        /*08b0*/ 	.word	index@(_ZN2at6native51_GLOBAL__N__2c613397_18_DepthwiseConv2d_cu_9959487032conv_depthwise2d_backward_kernelILi0ELi2EfiEEvNS_27GenericPackedTensorAccessorIKT1_Lm4ENS_16DefaultPtrTraitsEiEENS3_IS4_Lm4ES6_iEES7_T2_iiiiiiiiiiiiiii)
        /*08b4*/ 	.word	0x00000000


	//----- nvinfo : EIATTR_MIN_STACK_SIZE
	.align		4
.L_399:
        /*08b8*/ 	.byte	0x04, 0x12
        /*08ba*/ 	.short	(.L_401 - .L_400)
	.align		4
.L_400:
        /*08bc*/ 	.word	index@(_ZN2at6native51_GLOBAL__N__2c613397_18_DepthwiseConv2d_cu_9959487032conv_depthwise2d_backward_kernelILi0ELi1EfiEEvNS_27GenericPackedTensorAccessorIKT1_Lm4ENS_16DefaultPtrTraitsEiEENS3_IS4_Lm4ES6_iEES7_T2_iiiiiiiiiiiiiii)
        /*08c0*/ 	.word	0x00000000


	//----- nvinfo : EIATTR_MIN_STACK_SIZE
	.align		4
.L_401:
        /*08c4*/ 	.byte	0x04, 0x12
        /*08c6*/ 	.short	(.L_403 - .L_402)
	.align		4
.L_402:
        /*08c8*/ 	.word	index@(_ZN2at6native51_GLOBAL__N__2c613397_18_DepthwiseConv2d_cu_9959487032conv_depthwise2d_backward_kernelILi1ELi0EfiEEvNS_27GenericPackedTensorAccessorIKT1_Lm4ENS_16DefaultPtrTraitsEiEENS3_IS4_Lm4ES6_iEES7_T2_iiiiiiiiiiiiiii)
        /*08cc*/ 	.word	0x00000000


	//----- nvinfo : EIATTR_MIN_STACK_SIZE
	.align		4
.L_403:
        /*08d0*/ 	.byte	0x04, 0x12
        /*08d2*/ 	.short	(.L_405 - .L_404)
	.align		4
.L_404:
        /*08d4*/ 	.word	index@(_ZN2at6native51_GLOBAL__N__2c613397_18_DepthwiseConv2d_cu_9959487032conv_depthwise2d_backward_kernelILi1ELi2EfiEEvNS_27GenericPackedTensorAccessorIKT1_Lm4ENS_16DefaultPtrTraitsEiEENS3_IS4_Lm4ES6_iEES7_T2_iiiiiiiiiiiiiii)
        /*08d8*/ 	.word	0x00000000


	//----- nvinfo : EIATTR_MIN_STACK_SIZE
	.align		4
.L_405:
        /*08dc*/ 	.byte	0x04, 0x12
        /*08de*/ 	.short	(.L_407 - .L_406)
	.align		4
.L_406:
        /*08e0*/ 	.word	index@(_ZN2at6native51_GLOBAL__N__2c613397_18_DepthwiseConv2d_cu_9959487032conv_depthwise2d_backward_kernelILi1ELi1EfiEEvNS_27GenericPackedTensorAccessorIKT1_Lm4ENS_16DefaultPtrTraitsEiEENS3_IS4_Lm4ES6_iEES7_T2_iiiiiiiiiiiiiii)
        /*08e4*/ 	.word	0x00000000


	//----- nvinfo : EIATTR_MIN_STACK_SIZE
	.align		4
.L_407:
        /*08e8*/ 	.byte	0x04, 0x12
        /*08ea*/ 	.short	(.L_409 - .L_408)
	.align		4
.L_408:
        /*08ec*/ 	.word	index@(_ZN2at6native51_GLOBAL__N__2c613397_18_DepthwiseConv2d_cu_9959487032conv_depthwise2d_backward_kernelILi3ELi0EfiEEvNS_27GenericPackedTensorAccessorIKT1_Lm4ENS_16DefaultPtrTraitsEiEENS3_IS4_Lm4ES6_iEES7_T2_iiiiiiiiiiiiiii)
        /*08f0*/ 	.word	0x00000000


	//----- nvinfo : EIATTR_MIN_STACK_SIZE
	.align		4
.L_409:
        /*08f4*/ 	.byte	0x04, 0x12
        /*08f6*/ 	.short	(.L_411 - .L_410)
	.align		4
.L_410:
        /*08f8*/ 	.word	index@(_ZN2at6native51_GLOBAL__N__2c613397_18_DepthwiseConv2d_cu_9959487032conv_depthwise2d_backward_kernelILi3ELi2EfiEEvNS_27GenericPackedTensorAccessorIKT1_Lm4ENS_16DefaultPtrTraitsEiEENS3_IS4_Lm4ES6_iEES7_T2_iiiiiiiiiiiiiii)
        /*08fc*/ 	.word	0x00000000


	//----- nvinfo : EIATTR_MIN_STACK_SIZE
	.align		4
.L_411:
        /*0900*/ 	.byte	0x04, 0x12
        /*0902*/ 	.short	(.L_413 - .L_412)
	.align		4
.L_412:
        /*0904*/ 	.word	index@(_ZN2at6native51_GLOBAL__N__2c613397_18_DepthwiseConv2d_cu_9959487032conv_depthwise2d_backward_kernelILi3ELi1EfiEEvNS_27GenericPackedTensorAccessorIKT1_Lm4ENS_16DefaultPtrTraitsEiEENS3_IS4_Lm4ES6_iEES7_T2_iiiiiiiiiiiiiii)
        /*0908*/ 	.word	0x00000000


	//----- nvinfo : EIATTR_MIN_STACK_SIZE
	.align		4
.L_413:
        /*090c*/ 	.byte	0x04, 0x12
        /*090e*/ 	.short	(.L_415 - .L_414)
	.align		4
.L_414:
        /*0910*/ 	.word	index@(_ZN2at6native51_GLOBAL__N__2c613397_18_DepthwiseConv2d_cu_9959487032conv_depthwise2d_backward_kernelILi5ELi0EfiEEvNS_27GenericPackedTensorAccessorIKT1_Lm4ENS_16DefaultPtrTraitsEiEENS3_IS4_Lm4ES6_iEES7_T2_iiiiiiiiiiiiiii)
        /*0914*/ 	.word	0x00000008


	//----- nvinfo : EIATTR_MIN_STACK_SIZE
	.align		4
.L_415:
        /*0918*/ 	.byte	0x04, 0x12
        /*091a*/ 	.short	(.L_417 - .L_416)
	.align		4
.L_416:
        /*091c*/ 	.word	index@(_ZN2at6native51_GLOBAL__N__2c613397_18_DepthwiseConv2d_cu_9959487032conv_depthwise2d_backward_kernelILi5ELi2EfiEEvNS_27GenericPackedTensorAccessorIKT1_Lm4ENS_16DefaultPtrTraitsEiEENS3_IS4_Lm4ES6_iEES7_T2_iiiiiiiiiiiiiii)
        /*0920*/ 	.word	0x00000000


	//----- nvinfo : EIATTR_MIN_STACK_SIZE
	.align		4
.L_417:
        /*0924*/ 	.byte	0x04, 0x12
        /*0926*/ 	.short	(.L_419 - .L_418)
	.align		4
.L_418:
        /*0928*/ 	.word	index@(_ZN2at6native51_GLOBAL__N__2c613397_18_DepthwiseConv2d_cu_9959487032conv_depthwise2d_backward_kernelILi5ELi1EfiEEvNS_27GenericPackedTensorAccessorIKT1_Lm4ENS_16DefaultPtrTraitsEiEENS3_IS4_Lm4ES6_iEES7_T2_iiiiiiiiiiiiiii)
        /*092c*/ 	.word	0x00000000


	//----- nvinfo : EIATTR_MIN_STACK_SIZE
	.align		4
.L_419:
        /*0930*/ 	.byte	0x04, 0x12
        /*0932*/ 	.short	(.L_421 - .L_420)
	.align		4
.L_420:
        /*0934*/ 	.word	index@(_ZN2at6native51_GLOBAL__N__2c613397_18_DepthwiseConv2d_cu_9959487032conv_depthwise2d_backward_kernelILi0ELi0EdiEEvNS_27GenericPackedTensorAccessorIKT1_Lm4ENS_16DefaultPtrTraitsEiEENS3_IS4_Lm4ES6_iEES7_T2_iiiiiiiiiiiiiii)
        /*0938*/ 	.word	0x00000000


	//----- nvinfo : EIATTR_MIN_STACK_SIZE
	.align		4
.L_421:
        /*093c*/ 	.byte	0x04, 0x12
        /*093e*/ 	.short	(.L_423 - .L_422)
	.align		4
.L_422:
        /*0940*/ 	.word	index@(_ZN2at6native51_GLOBAL__N__2c613397_18_DepthwiseConv2d_cu_9959487032conv_depthwise2d_backward_kernelILi0ELi2EdiEEvNS_27GenericPackedTensorAccessorIKT1_Lm4ENS_16DefaultPtrTraitsEiEENS3_IS4_Lm4ES6_iEES7_T2_iiiiiiiiiiiiiii)
        /*0944*/ 	.word	0x00000000


	//----- nvinfo : EIATTR_MIN_STACK_SIZE
	.align		4
.L_423:
        /*0948*/ 	.byte	0x04, 0x12
        /*094a*/ 	.short	(.L_425 - .L_424)
	.align		4
.L_424:
        /*094c*/ 	.word	index@(_ZN2at6native51_GLOBAL__N__2c613397_18_DepthwiseConv2d_cu_9959487032conv_depthwise2d_backward_kernelILi0ELi1EdiEEvNS_27GenericPackedTensorAccessorIKT1_Lm4ENS_16DefaultPtrTraitsEiEENS3_IS4_Lm4ES6_iEES7_T2_iiiiiiiiiiiiiii)
        /*0950*/ 	.word	0x00000018


	//----- nvinfo : EIATTR_MIN_STACK_SIZE
	.align		4
.L_425:
        /*0954*/ 	.byte	0x04, 0x12
        /*0956*/ 	.short	(.L_427 - .L_426)
	.align		4
.L_426:
        /*0958*/ 	.word	index@(_ZN2at6native51_GLOBAL__N__2c613397_18_DepthwiseConv2d_cu_9959487032conv_depthwise2d_backward_kernelILi1ELi0EdiEEvNS_27GenericPackedTensorAccessorIKT1_Lm4ENS_16DefaultPtrTraitsEiEENS3_IS4_Lm4ES6_iEES7_T2_iiiiiiiiiiiiiii)
        /*095c*/ 	.word	0x00000000


	//----- nvinfo : EIATTR_MIN_STACK_SIZE
	.align		4
.L_427:
        /*0960*/ 	.byte	0x04, 0x12
        /*0962*/ 	.short	(.L_429 - .L_428)
	.align		4
.L_428:
        /*0964*/ 	.word	index@(_ZN2at6native51_GLOBAL__N__2c613397_18_DepthwiseConv2d_cu_9959487032conv_depthwise2d_backward_kernelILi1ELi2EdiEEvNS_27GenericPackedTensorAccessorIKT1_Lm4ENS_16DefaultPtrTraitsEiEENS3_IS4_Lm4ES6_iEES7_T2_iiiiiiiiiiiiiii)
        /*0968*/ 	.word	0x00000000


	//----- nvinfo : EIATTR_MIN_STACK_SIZE
	.align		4
.L_429:
        /*096c*/ 	.byte	0x04, 0x12
        /*096e*/ 	.short	(.L_431 - .L_430)
	.align		4
.L_430:
        /*0970*/ 	.word	index@(_ZN2at6native51_GLOBAL__N__2c613397_18_DepthwiseConv2d_cu_9959487032conv_depthwise2d_backward_kernelILi1ELi1EdiEEvNS_27GenericPackedTensorAccessorIKT1_Lm4ENS_16DefaultPtrTraitsEiEENS3_IS4_Lm4ES6_iEES7_T2_iiiiiiiiiiiiiii)
        /*0974*/ 	.word	0x00000000


	//----- nvinfo : EIATTR_MIN_STACK_SIZE
	.align		4
.L_431:
        /*0978*/ 	.byte	0x04, 0x12
        /*097a*/ 	.short	(.L_433 - .L_432)
	.align		4
.L_432:
        /*097c*/ 	.word	index@(_ZN2at6native51_GLOBAL__N__2c613397_18_DepthwiseConv2d_cu_9959487032conv_depthwise2d_backward_kernelILi3ELi0EdiEEvNS_27GenericPackedTensorAccessorIKT1_Lm4ENS_16DefaultPtrTraitsEiEENS3_IS4_Lm4ES6_iEES7_T2_iiiiiiiiiiiiiii)
        /*0980*/ 	.word	0x00000000


	//----- nvinfo : EIATTR_MIN_STACK_SIZE
	.align		4
.L_433:
        /*0984*/ 	.byte	0x04, 0x12
        /*0986*/ 	.short	(.L_435 - .L_434)
	.align		4
.L_434:
        /*0988*/ 	.word	index@(_ZN2at6native51_GLOBAL__N__2c613397_18_DepthwiseConv2d_cu_9959487032conv_depthwise2d_backward_kernelILi3ELi2EdiEEvNS_27GenericPackedTensorAccessorIKT1_Lm4ENS_16DefaultPtrTraitsEiEENS3_IS4_Lm4ES6_iEES7_T2_iiiiiiiiiiiiiii)
        /*098c*/ 	.word	0x00000000


	//----- nvinfo : EIATTR_MIN_STACK_SIZE
	.align		4
.L_435:
        /*0990*/ 	.byte	0x04, 0x12
        /*0992*/ 	.short	(.L_437 - .L_436)
	.align		4
.L_436:
        /*0994*/ 	.word	index@(_ZN2at6native51_GLOBAL__N__2c613397_18_DepthwiseConv2d_cu_9959487032conv_depthwise2d_backward_kernelILi3ELi1EdiEEvNS_27GenericPackedTensorAccessorIKT1_Lm4ENS_16DefaultPtrTraitsEiEENS3_IS4_Lm4ES6_iEES7_T2_iiiiiiiiiiiiiii)
        /*0998*/ 	.word	0x00000000


	//----- nvinfo : EIATTR_MIN_STACK_SIZE
	.align		4
.L_437:
        /*099c*/ 	.byte	0x04, 0x12
        /*099e*/ 	.short	(.L_439 - .L_438)
	.align		4
.L_438:
        /*09a0*/ 	.word	index@(_ZN2at6native51_GLOBAL__N__2c613397_18_DepthwiseConv2d_cu_9959487032conv_depthwise2d_backward_kernelILi5ELi0EdiEEvNS_27GenericPackedTensorAccessorIKT1_Lm4ENS_16DefaultPtrTraitsEiEENS3_IS4_Lm4ES6_iEES7_T2_iiiiiiiiiiiiiii)
        /*09a4*/ 	.word	0x00000010


	//----- nvinfo : EIATTR_MIN_STACK_SIZE
	.align		4
.L_439:
        /*09a8*/ 	.byte	0x04, 0x12
        /*09aa*/ 	.short	(.L_441 - .L_440)
	.align		4
.L_440:
        /*09ac*/ 	.word	index@(_ZN2at6native51_GLOBAL__N__2c613397_18_DepthwiseConv2d_cu_9959487032conv_depthwise2d_backward_kernelILi5ELi2EdiEEvNS_27GenericPackedTensorAccessorIKT1_Lm4ENS_16DefaultPtrTraitsEiEENS3_IS4_Lm4ES6_iEES7_T2_iiiiiiiiiiiiiii)
        /*09b0*/ 	.word	0x00000000


	//----- nvinfo : EIATTR_MIN_STACK_SIZE
	.align		4
.L_441:
        /*09b4*/ 	.byte	0x04, 0x12
        /*09b6*/ 	.short	(.L_443 - .L_442)
	.align		4
.L_442:
        /*09b8*/ 	.word	index@(_ZN2at6native51_GLOBAL__N__2c613397_18_DepthwiseConv2d_cu_9959487032conv_depthwise2d_backward_kernelILi5ELi1EdiEEvNS_27GenericPackedTensorAccessorIKT1_Lm4ENS_16DefaultPtrTraitsEiEENS3_IS4_Lm4ES6_iEES7_T2_iiiiiiiiiiiiiii)
        /*09bc*/ 	.word	0x00000000


	//----- nvinfo : EIATTR_MIN_STACK_SIZE
	.align		4
.L_443:
        /*09c0*/ 	.byte	0x04, 0x12
        /*09c2*/ 	.short	(.L_445 - .L_444)
	.align		4
.L_444:
        /*09c4*/ 	.word	index@(_ZN2at6native51_GLOBAL__N__2c613397_18_DepthwiseConv2d_cu_9959487039conv_depthwise2d_forward_kernel_genericIN3c108BFloat16EiEEvNS_27GenericPackedTensorAccessorIKT_Lm4ENS_16DefaultPtrTraitsEiEENS5_IS6_Lm4ES8_iEES9_NS5_IS7_Lm1ES8_iEEbT0_iiiiiiiiiiiiii)
        /*09c8*/ 	.word	0x00000000


	//----- nvinfo : EIATTR_MIN_STACK_SIZE
	.align		4
.L_445:
        /*09cc*/ 	.byte	0x04, 0x12
        /*09ce*/ 	.short	(.L_447 - .L_446)
	.align		4
.L_446:
        /*09d0*/ 	.word	index@(_ZN2at6native51_GLOBAL__N__2c613397_18_DepthwiseConv2d_cu_9959487031conv_depthwise2d_forward_kernelILi1EN3c108BFloat16EiEEvNS_27GenericPackedTensorAccessorIKT0_Lm4ENS_16DefaultPtrTraitsEiEENS5_IS6_Lm4ES8_iEES9_NS5_IS7_Lm1ES8_iEEbT1_iiiiiiiiiiiiii)
        /*09d4*/ 	.word	0x00000000


	//----- nvinfo : EIATTR_MIN_STACK_SIZE
	.align		4
.L_447:
        /*09d8*/ 	.byte	0x04, 0x12
        /*09da*/ 	.short	(.L_449 - .L_448)
	.align		4
.L_448:
        /*09dc*/ 	.word	index@(_ZN2at6native51_GLOBAL__N__2c613397_18_DepthwiseConv2d_cu_9959487031conv_depthwise2d_forward_kernelILi3EN3c108BFloat16EiEEvNS_27GenericPackedTensorAccessorIKT0_Lm4ENS_16DefaultPtrTraitsEiEENS5_IS6_Lm4ES8_iEES9_NS5_IS7_Lm1ES8_iEEbT1_iiiiiiiiiiiiii)
        /*09e0*/ 	.word	0x00000000


	//----- nvinfo : EIATTR_MIN_STACK_SIZE
	.align		4
.L_449:
        /*09e4*/ 	.byte	0x04, 0x12
        /*09e6*/ 	.short	(.L_451 - .L_450)
	.align		4
.L_450:
        /*09e8*/ 	.word	index@(_ZN2at6native51_GLOBAL__N__2c613397_18_DepthwiseConv2d_cu_9959487031conv_depthwise2d_forward_kernelILi5EN3c108BFloat16EiEEvNS_27GenericPackedTensorAccessorIKT0_Lm4ENS_16DefaultPtrTraitsEiEENS5_IS6_Lm4ES8_iEES9_NS5_IS7_Lm1ES8_iEEbT1_iiiiiiiiiiiiii)
        /*09ec*/ 	.word	0x00000000


	//----- nvinfo : EIATTR_MIN_STACK_SIZE
	.align		4
.L_451:
        /*09f0*/ 	.byte	0x04, 0x12
        /*09f2*/ 	.short	(.L_453 - .L_452)
	.align		4
.L_452:
        /*09f4*/ 	.word	index@(_ZN2at6native51_GLOBAL__N__2c613397_18_DepthwiseConv2d_cu_9959487039conv_depthwise2d_forward_kernel_genericIN3c104HalfEiEEvNS_27GenericPackedTensorAccessorIKT_Lm4ENS_16DefaultPtrTraitsEiEENS5_IS6_Lm4ES8_iEES9_NS5_IS7_Lm1ES8_iEEbT0_iiiiiiiiiiiiii)
        /*09f8*/ 	.word	0x00000000


	//----- nvinfo : EIATTR_MIN_STACK_SIZE
	.align		4
.L_453:
        /*09fc*/ 	.byte	0x04, 0x12
        /*09fe*/ 	.short	(.L_455 - .L_454)
	.align		4
.L_454:
        /*0a00*/ 	.word	index@(_ZN2at6native51_GLOBAL__N__2c613397_18_DepthwiseConv2d_cu_9959487031conv_depthwise2d_forward_kernelILi1EN3c104HalfEiEEvNS_27GenericPackedTensorAccessorIKT0_Lm4ENS_16DefaultPtrTraitsEiEENS5_IS6_Lm4ES8_iEES9_NS5_IS7_Lm1ES8_iEEbT1_iiiiiiiiiiiiii)
        /*0a04*/ 	.word	0x00000000


	//----- nvinfo : EIATTR_MIN_STACK_SIZE
	.align		4
.L_455:
        /*0a08*/ 	.byte	0x04, 0x12
        /*0a0a*/ 	.short	(.L_457 - .L_456)
	.align		4
.L_456:
        /*0a0c*/ 	.word	index@(_ZN2at6native51_GLOBAL__N__2c613397_18_DepthwiseConv2d_cu_9959487031conv_depthwise2d_forward_kernelILi3EN3c104HalfEiEEvNS_27GenericPackedTensorAccessorIKT0_Lm4ENS_16DefaultPtrTraitsEiEENS5_IS6_Lm4ES8_iEES9_NS5_IS7_Lm1ES8_iEEbT1_iiiiiiiiiiiiii)
        /*0a10*/ 	.word	0x00000000


	//----- nvinfo : EIATTR_MIN_STACK_SIZE
	.align		4
.L_457:
        /*0a14*/ 	.byte	0x04, 0x12
        /*0a16*/ 	.short	(.L_459 - .L_458)
	.align		4
.L_458:
        /*0a18*/ 	.word	index@(_ZN2at6native51_GLOBAL__N__2c613397_18_DepthwiseConv2d_cu_9959487031conv_depthwise2d_forward_kernelILi5EN3c104HalfEiEEvNS_27GenericPackedTensorAccessorIKT0_Lm4ENS_16DefaultPtrTraitsEiEENS5_IS6_Lm4ES8_iEES9_NS5_IS7_Lm1ES8_iEEbT1_iiiiiiiiiiiiii)
        /*0a1c*/ 	.word	0x00000000


	//----- nvinfo : EIATTR_MIN_STACK_SIZE
	.align		4
.L_459:
        /*0a20*/ 	.byte	0x04, 0x12
        /*0a22*/ 	.short	(.L_461 - .L_460)
	.align		4
.L_460:
        /*0a24*/ 	.word	index@(_ZN2at6native51_GLOBAL__N__2c613397_18_DepthwiseConv2d_cu_9959487039conv_depthwise2d_forward_kernel_genericIfiEEvNS_27GenericPackedTensorAccessorIKT_Lm4ENS_16DefaultPtrTraitsEiEENS3_IS4_Lm4ES6_iEES7_NS3_IS5_Lm1ES6_iEEbT0_iiiiiiiiiiiiii)
        /*0a28*/ 	.word	0x00000000


	//----- nvinfo : EIATTR_MIN_STACK_SIZE
	.align		4
.L_461:
        /*0a2c*/ 	.byte	0x04, 0x12
        /*0a2e*/ 	.short	(.L_463 - .L_462)
	.align		4
.L_462:
        /*0a30*/ 	.word	index@(_ZN2at6native51_GLOBAL__N__2c613397_18_DepthwiseConv2d_cu_9959487031conv_depthwise2d_forward_kernelILi1EfiEEvNS_27GenericPackedTensorAccessorIKT0_Lm4ENS_16DefaultPtrTraitsEiEENS3_IS4_Lm4ES6_iEES7_NS3_IS5_Lm1ES6_iEEbT1_iiiiiiiiiiiiii)
        /*0a34*/ 	.word	0x00000000


	//----- nvinfo : EIATTR_MIN_STACK_SIZE
	.align		4
.L_463:
        /*0a38*/ 	.byte	0x04, 0x12
        /*0a3a*/ 	.short	(.L_465 - .L_464)
	.align		4
.L_464:
        /*0a3c*/ 	.word	index@(_ZN2at6native51_GLOBAL__N__2c613397_18_DepthwiseConv2d_cu_9959487031conv_depthwise2d_forward_kernelILi3EfiEEvNS_27GenericPackedTensorAccessorIKT0_Lm4ENS_16DefaultPtrTraitsEiEENS3_IS4_Lm4ES6_iEES7_NS3_IS5_Lm1ES6_iEEbT1_iiiiiiiiiiiiii)
        /*0a40*/ 	.word	0x00000000


	//----- nvinfo : EIATTR_MIN_STACK_SIZE
	.align		4
.L_465:
        /*0a44*/ 	.byte	0x04, 0x12
        /*0a46*/ 	.short	(.L_467 - .L_466)
	.align		4
.L_466:
        /*0a48*/ 	.word	index@(_ZN2at6native51_GLOBAL__N__2c613397_18_DepthwiseConv2d_cu_9959487031conv_depthwise2d_forward_kernelILi5EfiEEvNS_27GenericPackedTensorAccessorIKT0_Lm4ENS_16DefaultPtrTraitsEiEENS3_IS4_Lm4ES6_iEES7_NS3_IS5_Lm1ES6_iEEbT1_iiiiiiiiiiiiii)
        /*0a4c*/ 	.word	0x00000000


	//----- nvinfo : EIATTR_MIN_STACK_SIZE
	.align		4
.L_467:
        /*0a50*/ 	.byte	0x04, 0x12
        /*0a52*/ 	.short	(.L_469 - .L_468)
	.align		4
.L_468:
        /*0a54*/ 	.word	index@(_ZN2at6native51_GLOBAL__N__2c613397_18_DepthwiseConv2d_cu_9959487039conv_depthwise2d_forward_kernel_genericIdiEEvNS_27GenericPackedTensorAccessorIKT_Lm4ENS_16DefaultPtrTraitsEiEENS3_IS4_Lm4ES6_iEES7_NS3_IS5_Lm1ES6_iEEbT0_iiiiiiiiiiiiii)
        /*0a58*/ 	.word	0x00000000


	//----- nvinfo : EIATTR_MIN_STACK_SIZE
	.align		4
.L_469:
        /*0a5c*/ 	.byte	0x04, 0x12
        /*0a5e*/ 	.short	(.L_471 - .L_470)
	.align		4
.L_470:
        /*0a60*/ 	.word	index@(_ZN2at6native51_GLOBAL__N__2c613397_18_DepthwiseConv2d_cu_9959487031conv_depthwise2d_forward_kernelILi1EdiEEvNS_27GenericPackedTensorAccessorIKT0_Lm4ENS_16DefaultPtrTraitsEiEENS3_IS4_Lm4ES6_iEES7_NS3_IS5_Lm1ES6_iEEbT1_iiiiiiiiiiiiii)
        /*0a64*/ 	.word	0x00000010


	//----- nvinfo : EIATTR_MIN_STACK_SIZE
	.align		4
.L_471:
        /*0a68*/ 	.byte	0x04, 0x12
        /*0a6a*/ 	.short	(.L_473 - .L_472)
	.align		4
.L_472:
        /*0a6c*/ 	.word	index@(_ZN2at6native51_GLOBAL__N__2c613397_18_DepthwiseConv2d_cu_9959487031conv_depthwise2d_forward_kernelILi3EdiEEvNS_27GenericPackedTensorAccessorIKT0_Lm4ENS_16DefaultPtrTraitsEiEENS3_IS4_Lm4ES6_iEES7_NS3_IS5_Lm1ES6_iEEbT1_iiiiiiiiiiiiii)
        /*0a70*/ 	.word	0x00000000


	//----- nvinfo : EIATTR_MIN_STACK_SIZE
	.align		4
.L_473:
        /*0a74*/ 	.byte	0x04, 0x12
        /*0a76*/ 	.short	(.L_475 - .L_474)
	.align		4
.L_474:
        /*0a78*/ 	.word	index@(_ZN2at6native51_GLOBAL__N__2c613397_18_DepthwiseConv2d_cu_9959487031conv_depthwise2d_forward_kernelILi5EdiEEvNS_27GenericPackedTensorAccessorIKT0_Lm4ENS_16DefaultPtrTraitsEiEENS3_IS4_Lm4ES6_iEES7_NS3_IS5_Lm1ES6_iEEbT1_iiiiiiiiiiiiii)
        /*0a7c*/ 	.word	0x00000000
.L_475:


//--------------------- .nv.compat                --------------------------
	.section	.nv.compat,"",@"SHT_CUDA_COMPAT_INFO"
	.align	4
        /*0000*/ 	.byte	0x02, 0x09, 0x00, 0x00, 0x02, 0x02, 0x01, 0x00, 0x02, 0x05, 0x05, 0x00, 0x03, 0x07, 0x01, 0x01
        /*0010*/ 	.byte	0x02, 0x03, 0x00, 0x00, 0x02, 0x06, 0x01, 0x00, 0x04, 0x0b, 0x08, 0x00, 0x00, 0x00, 0x00, 0x00
        /*0020*/ 	.byte	0x00, 0x00, 0x00, 0x00


//--------------------- .nv.info._ZN2at6native51_GLOBAL__N__2c613397_18_DepthwiseConv2d_cu_9959487035conv_depthwise2d_grad_weight_kernelIN3c108BFloat16EjEEvNS_27GenericPackedTensorAccessorIKT_Lm4ENS_16DefaultPtrTraitsEiEES9_NS5_IS6_Lm4ES8_iEEiiiiiiiiiiiiiiii --------------------------
	.section	.nv.info._ZN2at6native51_GLOBAL__N__2c613397_18_DepthwiseConv2d_cu_9959487035conv_depthwise2d_grad_weight_kernelIN3c108BFloat16EjEEvNS_27GenericPackedTensorAccessorIKT_Lm4ENS_16DefaultPtrTraitsEiEES9_NS5_IS6_Lm4ES8_iEEiiiiiiiiiiiiiiii,"",@"SHT_CUDA_INFO"
	.sectionflags	@""
	.align	4


	//----- nvinfo : EIATTR_CUDA_API_VERSION
	.align		4
        /*0000*/ 	.byte	0x04, 0x37
        /*0002*/ 	.short	(.L_477 - .L_476)
.L_476:
        /*0004*/ 	.word	0x00000082


	//----- nvinfo : EIATTR_KPARAM_INFO
	.align		4
.L_477:
        /*0008*/ 	.byte	0x04, 0x17
        /*000a*/ 	.short	(.L_479 - .L_478)
.L_478:
        /*000c*/ 	.word	0x00000000
        /*0010*/ 	.short	0x0012
        /*0012*/ 	.short	0x00b4
        /*0014*/ 	.byte	0x00, 0xf0, 0x11, 0x00


	//----- nvinfo : EIATTR_KPARAM_INFO
	.align		4
.L_479:
        /*0018*/ 	.byte	0x04, 0x17
        /*001a*/ 	.short	(.L_481 - .L_480)
.L_480:
        /*001c*/ 	.word	0x00000000
        /*0020*/ 	.short	0x0011
        /*0022*/ 	.short	0x00b0
        /*0024*/ 	.byte	0x00, 0xf0, 0x11, 0x00


	//----- nvinfo : EIATTR_KPARAM_INFO
	.align		4
.L_481:
        /*0028*/ 	.byte	0x04, 0x17
        /*002a*/ 	.short	(.L_483 - .L_482)
.L_482:
        /*002c*/ 	.word	0x00000000
        /*0030*/ 	.short	0x0010
        /*0032*/ 	.short	0x00ac
        /*0034*/ 	.byte	0x00, 0xf0, 0x11, 0x00


	//----- nvinfo : EIATTR_KPARAM_INFO
	.align		4
.L_483:
        /*0038*/ 	.byte	0x04, 0x17
        /*003a*/ 	.short	(.L_485 - .L_484)
.L_484:
        /*003c*/ 	.word	0x00000000
        /*0040*/ 	.short	0x000f
        /*0042*/ 	.short	0x00a8
        /*0044*/ 	.byte	0x00, 0xf0, 0x11, 0x00


	//----- nvinfo : EIATTR_KPARAM_INFO
	.align		4
.L_485:
        /*0048*/ 	.byte	0x04, 0x17
        /*004a*/ 	.short	(.L_487 - .L_486)
.L_486:
        /*004c*/ 	.word	0x00000000
        /*0050*/ 	.short	0x000e
        /*0052*/ 	.short	0x00a4
        /*0054*/ 	.byte	0x00, 0xf0, 0x11, 0x00


	//----- nvinfo : EIATTR_KPARAM_INFO
	.align		4
.L_487:
        /*0058*/ 	.byte	0x04, 0x17
        /*005a*/ 	.short	(.L_489 - .L_488)
.L_488:
        /*005c*/ 	.word	0x00000000
        /*0060*/ 	.short	0x000d
        /*0062*/ 	.short	0x00a0
        /*0064*/ 	.byte	0x00, 0xf0, 0x11, 0x00


	//----- nvinfo : EIATTR_KPARAM_INFO
	.align		4
.L_489:
        /*0068*/ 	.byte	0x04, 0x17
        /*006a*/ 	.short	(.L_491 - .L_490)
.L_490:
        /*006c*/ 	.word	0x00000000
        /*0070*/ 	.short	0x000c
        /*0072*/ 	.short	0x009c
        /*0074*/ 	.byte	0x00, 0xf0, 0x11, 0x00


	//----- nvinfo : EIATTR_KPARAM_INFO
	.align		4
.L_491:
        /*0078*/ 	.byte	0x04, 0x17
        /*007a*/ 	.short	(.L_493 - .L_492)
.L_492:
        /*007c*/ 	.word	0x00000000
        /*0080*/ 	.short	0x000b
        /*0082*/ 	.short	0x0098
        /*0084*/ 	.byte	0x00, 0xf0, 0x11, 0x00


	//----- nvinfo : EIATTR_KPARAM_INFO
	.align		4
.L_493:
        /*0088*/ 	.byte	0x04, 0x17
        /*008a*/ 	.short	(.L_495 - .L_494)
.L_494:
        /*008c*/ 	.word	0x00000000
        /*0090*/ 	.short	0x000a
        /*0092*/ 	.short	0x0094
        /*0094*/ 	.byte	0x00, 0xf0, 0x11, 0x00


	//----- nvinfo : EIATTR_KPARAM_INFO
	.align		4
.L_495:
        /*0098*/ 	.byte	0x04, 0x17
        /*009a*/ 	.short	(.L_497 - .L_496)
.L_496:
        /*009c*/ 	.word	0x00000000
        /*00a0*/ 	.short	0x0009
        /*00a2*/ 	.short	0x0090
        /*00a4*/ 	.byte	0x00, 0xf0, 0x11, 0x00


	//----- nvinfo : EIATTR_KPARAM_INFO
	.align		4
.L_497:
        /*00a8*/ 	.byte	0x04, 0x17
        /*00aa*/ 	.short	(.L_499 - .L_498)
.L_498:
        /*00ac*/ 	.word	0x00000000
        /*00b0*/ 	.short	0x0008
        /*00b2*/ 	.short	0x008c
        /*00b4*/ 	.byte	0x00, 0xf0, 0x11, 0x00


	//----- nvinfo : EIATTR_KPARAM_INFO
	.align		4
.L_499:
        /*00b8*/ 	.byte	0x04, 0x17
        /*00ba*/ 	.short	(.L_501 - .L_500)
.L_500:
        /*00bc*/ 	.word	0x00000000
        /*00c0*/ 	.short	0x0007
        /*00c2*/ 	.short	0x0088
        /*00c4*/ 	.byte	0x00, 0xf0, 0x11, 0x00


	//----- nvinfo : EIATTR_KPARAM_INFO
	.align		4
.L_501:
        /*00c8*/ 	.byte	0x04, 0x17
        /*00ca*/ 	.short	(.L_503 - .L_502)
.L_502:
        /*00cc*/ 	.word	0x00000000
        /*00d0*/ 	.short	0x0006
        /*00d2*/ 	.short	0x0084
        /*00d4*/ 	.byte	0x00, 0xf0, 0x11, 0x00


	//----- nvinfo : EIATTR_KPARAM_INFO
	.align		4
.L_503:
        /*00d8*/ 	.byte	0x04, 0x17
        /*00da*/ 	.short	(.L_505 - .L_504)
.L_504:
        /*00dc*/ 	.word	0x00000000
        /*00e0*/ 	.short	0x0005
        /*00e2*/ 	.short	0x0080
        /*00e4*/ 	.byte	0x00, 0xf0, 0x11, 0x00


	//----- nvinfo : EIATTR_KPARAM_INFO
	.align		4
.L_505:
        /*00e8*/ 	.byte	0x04, 0x17
        /*00ea*/ 	.short	(.L_507 - .L_506)
.L_506:
        /*00ec*/ 	.word	0x00000000
        /*00f0*/ 	.short	0x0004
        /*00f2*/ 	.short	0x007c
        /*00f4*/ 	.byte	0x00, 0xf0, 0x11, 0x00


	//----- nvinfo : EIATTR_KPARAM_INFO
	.align		4
.L_507:
        /*00f8*/ 	.byte	0x04, 0x17
        /*00fa*/ 	.short	(.L_509 - .L_508)
.L_508:
        /*00fc*/ 	.word	0x00000000
        /*0100*/ 	.short	0x0003
        /*0102*/ 	.short	0x0078
        /*0104*/ 	.byte	0x00, 0xf0, 0x11, 0x00


	//----- nvinfo : EIATTR_KPARAM_INFO
	.align		4
.L_509:
        /*0108*/ 	.byte	0x04, 0x17
        /*010a*/ 	.short	(.L_511 - .L_510)
.L_510:
        /*010c*/ 	.word	0x00000000
        /*0110*/ 	.short	0x0002
        /*0112*/ 	.short	0x0050
        /*0114*/ 	.byte	0x00, 0xf0, 0xa1, 0x00


	//----- nvinfo : EIATTR_KPARAM_INFO
	.align		4
.L_511:
        /*0118*/ 	.byte	0x04, 0x17
        /*011a*/ 	.short	(.L_513 - .L_512)
.L_512:
        /*011c*/ 	.word	0x00000000
        /*0120*/ 	.short	0x0001
        /*0122*/ 	.short	0x0028
        /*0124*/ 	.byte	0x00, 0xf0, 0xa1, 0x00


	//----- nvinfo : EIATTR_KPARAM_INFO
	.align		4
.L_513:
        /*0128*/ 	.byte	0x04, 0x17
        /*012a*/ 	.short	(.L_515 - .L_514)
.L_514:
        /*012c*/ 	.word	0x00000000
        /*0130*/ 	.short	0x0000
        /*0132*/ 	.short	0x0000
        /*0134*/ 	.byte	0x00, 0xf0, 0xa1, 0x00


	//----- nvinfo : EIATTR_SPARSE_MMA_MASK
	.align		4
.L_515:
        /*0138*/ 	.byte	0x03, 0x50
        /*013a*/ 	.short	0x0000


	//----- nvinfo : EIATTR_MAXREG_COUNT
	.align		4
        /*013c*/ 	.byte	0x03, 0x1b
        /*013e*/ 	.short	0x00ff


	//----- nvinfo : EIATTR_NUM_BARRIERS
	.align		4
        /*0140*/ 	.byte	0x02, 0x4c
        /*0142*/ 	.byte	0x01
	.zero		1


	//----- nvinfo : EIATTR_MERCURY_ISA_VERSION
	.align		4
        /*0144*/ 	.byte	0x03, 0x5f
        /*0146*/ 	.short	0x0101


	//----- nvinfo : EIATTR_COOP_GROUP_MASK_REGIDS
	.align		4
        /*0148*/ 	.byte	0x04, 0x29
        /*014a*/ 	.short	(.L_517 - .L_516)


	//   ....[0]....
.L_516:
        /*014c*/ 	.word	0xffffffff


	//   ....[1]....
        /*0150*/ 	.word	0xffffffff


	//   ....[2]....
        /*0154*/ 	.word	0xffffffff


	//   ....[3]....
        /*0158*/ 	.word	0xffffffff


	//   ....[4]....
        /*015c*/ 	.word	0xffffffff


	//   ....[5]....
        /*0160*/ 	.word	0xffffffff


	//   ....[6]....
        /*0164*/ 	.word	0xffffffff


	//   ....[7]....
        /*0168*/ 	.word	0xffffffff


	//   ....[8]....
        /*016c*/ 	.word	0xffffffff


	//   ....[9]....
        /*0170*/ 	.word	0xffffffff


	//   ....[10]....
        /*0174*/ 	.word	0x0500000b


	//   ....[11]....
        /*0178*/ 	.word	0x0500000b


	//   ....[12]....
        /*017c*/ 	.word	0x0500000b


	//   ....[13]....
        /*0180*/ 	.word	0x0500000b


	//   ....[14]....
        /*0184*/ 	.word	0x0500000b


	//----- nvinfo : EIATTR_COOP_GROUP_INSTR_OFFSETS
	.align		4
.L_517:
        /*0188*/ 	.byte	0x04, 0x28
        /*018a*/ 	.short	(.L_519 - .L_518)


	//   ....[0]....
.L_518:
        /*018c*/ 	.word	0x00001d60


	//   ....[1]....
        /*0190*/ 	.word	0x00001e10


	//   ....[2]....
        /*0194*/ 	.word	0x00001e60


	//   ....[3]....
        /*0198*/ 	.word	0x00001eb0


	//   ....[4]....
        /*019c*/ 	.word	0x00001f00


	//   ....[5]....
        /*01a0*/ 	.word	0x00001fa0


	//   ....[6]....
        /*01a4*/ 	.word	0x00001fc0


	//   ....[7]....
        /*01a8*/ 	.word	0x00001fe0


	//   ....[8]....
        /*01ac*/ 	.word	0x00002000


	//   ....[9]....
        /*01b0*/ 	.word	0x00002020


	//   ....[10]....
        /*01b4*/ 	.word	0x00002160


	//   ....[11]....
        /*01b8*/ 	.word	0x000021d0


	//   ....[12]....
        /*01bc*/ 	.word	0x00002240


	//   ....[13]....
        /*01c0*/ 	.word	0x000022b0


	//   ....[14]....
        /*01c4*/ 	.word	0x00002320


	//----- nvinfo : EIATTR_EXIT_INSTR_OFFSETS
	.align		4
.L_519:
        /*01c8*/ 	.byte	0x04, 0x1c
        /*01ca*/ 	.short	(.L_521 - .L_520)


	//   ....[0]....
.L_520:
        /*01cc*/ 	.word	0x00002060


	//   ....[1]....
        /*01d0*/ 	.word	0x00002110


	//----- nvinfo : EIATTR_CRS_STACK_SIZE
	.align		4
.L_521:
        /*01d4*/ 	.byte	0x04, 0x1e
        /*01d6*/ 	.short	(.L_523 - .L_522)
.L_522:
        /*01d8*/ 	.word	0x00000000


	//----- nvinfo : EIATTR_CBANK_PARAM_SIZE
	.align		4
.L_523:
        /*01dc*/ 	.byte	0x03, 0x19
        /*01de*/ 	.short	0x00b8


	//----- nvinfo : EIATTR_PARAM_CBANK
	.align		4
        /*01e0*/ 	.byte	0x04, 0x0a
        /*01e2*/ 	.short	(.L_525 - .L_524)
	.align		4
.L_524:
        /*01e4*/ 	.word	index@(.nv.constant0._ZN2at6native51_GLOBAL__N__2c613397_18_DepthwiseConv2d_cu_9959487035conv_depthwise2d_grad_weight_kernelIN3c108BFloat16EjEEvNS_27GenericPackedTensorAccessorIKT_Lm4ENS_16DefaultPtrTraitsEiEES9_NS5_IS6_Lm4ES8_iEEiiiiiiiiiiiiiiii)
        /*01e8*/ 	.short	0x0210
        /*01ea*/ 	.short	0x00b8


	//----- nvinfo : EIATTR_SW_WAR
	.align		4
.L_525:
        /*01ec*/ 	.byte	0x04, 0x36
        /*01ee*/ 	.short	(.L_527 - .L_526)
.L_526:
        /*01f0*/ 	.word	0x00000008
.L_527:


//--------------------- .nv.info._ZN2at6native51_GLOBAL__N__2c613397_18_DepthwiseConv2d_cu_9959487035conv_depthwise2d_grad_weight_kernelIN3c104HalfEjEEvNS_27GenericPackedTensorAccessorIKT_Lm4ENS_16DefaultPtrTraitsEiEES9_NS5_IS6_Lm4ES8_iEEiiiiiiiiiiiiiiii --------------------------
	.section	.nv.info._ZN2at6native51_GLOBAL__N__2c613397_18_DepthwiseConv2d_cu_9959487035conv_depthwise2d_grad_weight_kernelIN3c104HalfEjEEvNS_27GenericPackedTensorAccessorIKT_Lm4ENS_16DefaultPtrTraitsEiEES9_NS5_IS6_Lm4ES8_iEEiiiiiiiiiiiiiiii,"",@"SHT_CUDA_INFO"
	.sectionflags	@""
	.align	4


	//----- nvinfo : EIATTR_CUDA_API_VERSION
	.align		4
        /*0000*/ 	.byte	0x04, 0x37
        /*0002*/ 	.short	(.L_529 - .L_528)
.L_528:
        /*0004*/ 	.word	0x00000082


	//----- nvinfo : EIATTR_KPARAM_INFO
	.align		4
.L_529:
        /*0008*/ 	.byte	0x04, 0x17
        /*000a*/ 	.short	(.L_531 - .L_530)
.L_530:
        /*000c*/ 	.word	0x00000000
        /*0010*/ 	.short	0x0012
        /*0012*/ 	.short	0x00b4
        /*0014*/ 	.byte	0x00, 0xf0, 0x11, 0x00


	//----- nvinfo : EIATTR_KPARAM_INFO
	.align		4
.L_531:
        /*0018*/ 	.byte	0x04, 0x17
        /*001a*/ 	.short	(.L_533 - .L_532)
.L_532:
        /*001c*/ 	.word	0x00000000
        /*0020*/ 	.short	0x0011
        /*0022*/ 	.short	0x00b0
        /*0024*/ 	.byte	0x00, 0xf0, 0x11, 0x00


	//----- nvinfo : EIATTR_KPARAM_INFO
	.align		4
.L_533:
        /*0028*/ 	.byte	0x04, 0x17
        /*002a*/ 	.short	(.L_535 - .L_534)
.L_534:
        /*002c*/ 	.word	0x00000000
        /*0030*/ 	.short	0x0010
        /*0032*/ 	.short	0x00ac
        /*0034*/ 	.byte	0x00, 0xf0, 0x11, 0x00


	//----- nvinfo : EIATTR_KPARAM_INFO
	.align		4
.L_535:
        /*0038*/ 	.byte	0x04, 0x17
        /*003a*/ 	.short	(.L_537 - .L_536)
.L_536:
        /*003c*/ 	.word	0x00000000
        /*0040*/ 	.short	0x000f
        /*0042*/ 	.short	0x00a8
        /*0044*/ 	.byte	0x00, 0xf0, 0x11, 0x00


	//----- nvinfo : EIATTR_KPARAM_INFO
	.align		4
.L_537:
        /*0048*/ 	.byte	0x04, 0x17
        /*004a*/ 	.short	(.L_539 - .L_538)
.L_538:
        /*004c*/ 	.word	0x00000000
        /*0050*/ 	.short	0x000e
        /*0052*/ 	.short	0x00a4
        /*0054*/ 	.byte	0x00, 0xf0, 0x11, 0x00


	//----- nvinfo : EIATTR_KPARAM_INFO
	.align		4
.L_539:
        /*0058*/ 	.byte	0x04, 0x17
        /*005a*/ 	.short	(.L_541 - .L_540)
.L_540:
        /*005c*/ 	.word	0x00000000
        /*0060*/ 	.short	0x000d
        /*0062*/ 	.short	0x00a0
        /*0064*/ 	.byte	0x00, 0xf0, 0x11, 0x00


	//----- nvinfo : EIATTR_KPARAM_INFO
	.align		4
.L_541:
        /*0068*/ 	.byte	0x04, 0x17
        /*006a*/ 	.short	(.L_543 - .L_542)
.L_542:
        /*006c*/ 	.word	0x00000000
        /*0070*/ 	.short	0x000c
        /*0072*/ 	.short	0x009c
        /*0074*/ 	.byte	0x00, 0xf0, 0x11, 0x00


	//----- nvinfo : EIATTR_KPARAM_INFO
	.align		4
.L_543:
        /*0078*/ 	.byte	0x04, 0x17
        /*007a*/ 	.short	(.L_545 - .L_544)
.L_544:
        /*007c*/ 	.word	0x00000000
        /*0080*/ 	.short	0x000b
        /*0082*/ 	.short	0x0098
        /*0084*/ 	.byte	0x00, 0xf0, 0x11, 0x00


	//----- nvinfo : EIATTR_KPARAM_INFO
	.align		4
.L_545:
        /*0088*/ 	.byte	0x04, 0x17
        /*008a*/ 	.short	(.L_547 - .L_546)
.L_546:
        /*008c*/ 	.word	0x00000000
        /*0090*/ 	.short	0x000a
        /*0092*/ 	.short	0x0094
        /*0094*/ 	.byte	0x00, 0xf0, 0x11, 0x00


	//----- nvinfo : EIATTR_KPARAM_INFO
	.align		4
.L_547:
        /*0098*/ 	.byte	0x04, 0x17
        /*009a*/ 	.short	(.L_549 - .L_548)
.L_548:
        /*009c*/ 	.word	0x00000000
        /*00a0*/ 	.short	0x0009
        /*00a2*/ 	.short	0x0090
        /*00a4*/ 	.byte	0x00, 0xf0, 0x11, 0x00


	//----- nvinfo : EIATTR_KPARAM_INFO
	.align		4
.L_549:
        /*00a8*/ 	.byte	0x04, 0x17
        /*00aa*/ 	.short	(.L_551 - .L_550)
.L_550:
        /*00ac*/ 	.word	0x00000000
        /*00b0*/ 	.short	0x0008
        /*00b2*/ 	.short	0x008c
        /*00b4*/ 	.byte	0x00, 0xf0, 0x11, 0x00


	//----- nvinfo : EIATTR_KPARAM_INFO
	.align		4
.L_551:
        /*00b8*/ 	.byte	0x04, 0x17
        /*00ba*/ 	.short	(.L_553 - .L_552)
.L_552:
        /*00bc*/ 	.word	0x00000000
        /*00c0*/ 	.short	0x0007
        /*00c2*/ 	.short	0x0088
        /*00c4*/ 	.byte	0x00, 0xf0, 0x11, 0x00


	//----- nvinfo : EIATTR_KPARAM_INFO
	.align		4
.L_553:
        /*00c8*/ 	.byte	0x04, 0x17
        /*00ca*/ 	.short	(.L_555 - .L_554)
.L_554:
        /*00cc*/ 	.word	0x00000000
        /*00d0*/ 	.short	0x0006
        /*00d2*/ 	.short	0x0084
        /*00d4*/ 	.byte	0x00, 0xf0, 0x11, 0x00


	//----- nvinfo : EIATTR_KPARAM_INFO
	.align		4
.L_555:
        /*00d8*/ 	.byte	0x04, 0x17
        /*00da*/ 	.short	(.L_557 - .L_556)
.L_556:
        /*00dc*/ 	.word	0x00000000
        /*00e0*/ 	.short	0x0005
        /*00e2*/ 	.short	0x0080
        /*00e4*/ 	.byte	0x00, 0xf0, 0x11, 0x00


	//----- nvinfo : EIATTR_KPARAM_INFO
	.align		4
.L_557:
        /*00e8*/ 	.byte	0x04, 0x17
        /*00ea*/ 	.short	(.L_559 - .L_558)
.L_558:
        /*00ec*/ 	.word	0x00000000
        /*00f0*/ 	.short	0x0004
        /*00f2*/ 	.short	0x007c
        /*00f4*/ 	.byte	0x00, 0xf0, 0x11, 0x00


	//----- nvinfo : EIATTR_KPARAM_INFO
	.align		4
.L_559:
        /*00f8*/ 	.byte	0x04, 0x17
        /*00fa*/ 	.short	(.L_561 - .L_560)
.L_560:
        /*00fc*/ 	.word	0x00000000
        /*0100*/ 	.short	0x0003
        /*0102*/ 	.short	0x0078
        /*0104*/ 	.byte	0x00, 0xf0, 0x11, 0x00


	//----- nvinfo : EIATTR_KPARAM_INFO
	.align		4
.L_561:
        /*0108*/ 	.byte	0x04, 0x17
        /*010a*/ 	.short	(.L_563 - .L_562)
.L_562:
        /*010c*/ 	.word	0x00000000
        /*0110*/ 	.short	0x0002
        /*0112*/ 	.short	0x0050
        /*0114*/ 	.byte	0x00, 0xf0, 0xa1, 0x00


	//----- nvinfo : EIATTR_KPARAM_INFO
	.align		4
.L_563:
        /*0118*/ 	.byte	0x04, 0x17
        /*011a*/ 	.short	(.L_565 - .L_564)
.L_564:
        /*011c*/ 	.word	0x00000000
        /*0120*/ 	.short	0x0001
        /*0122*/ 	.short	0x0028
        /*0124*/ 	.byte	0x00, 0xf0, 0xa1, 0x00


	//----- nvinfo : EIATTR_KPARAM_INFO
	.align		4
.L_565:
        /*0128*/ 	.byte	0x04, 0x17
        /*012a*/ 	.short	(.L_567 - .L_566)
.L_566:
        /*012c*/ 	.word	0x00000000
        /*0130*/ 	.short	0x0000
        /*0132*/ 	.short	0x0000
        /*0134*/ 	.byte	0x00, 0xf0, 0xa1, 0x00


	//----- nvinfo : EIATTR_SPARSE_MMA_MASK
	.align		4
.L_567:
        /*0138*/ 	.byte	0x03, 0x50
        /*013a*/ 	.short	0x0000


	//----- nvinfo : EIATTR_MAXREG_COUNT
	.align		4
        /*013c*/ 	.byte	0x03, 0x1b
        /*013e*/ 	.short	0x00ff


	//----- nvinfo : EIATTR_NUM_BARRIERS
	.align		4
        /*0140*/ 	.byte	0x02, 0x4c
        /*0142*/ 	.byte	0x01
	.zero		1


	//----- nvinfo : EIATTR_MERCURY_ISA_VERSION
	.align		4
        /*0144*/ 	.byte	0x03, 0x5f
        /*0146*/ 	.short	0x0101


	//----- nvinfo : EIATTR_COOP_GROUP_MASK_REGIDS
	.align		4
        /*0148*/ 	.byte	0x04, 0x29
        /*014a*/ 	.short	(.L_569 - .L_568)


	//   ....[0]....
.L_568:
        /*014c*/ 	.word	0xffffffff


	//   ....[1]....
        /*0150*/ 	.word	0xffffffff


	//   ....[2]....
        /*0154*/ 	.word	0xffffffff


	//   ....[3]....
        /*0158*/ 	.word	0xffffffff


	//   ....[4]....
        /*015c*/ 	.word	0xffffffff


	//   ....[5]....
        /*0160*/ 	.word	0xffffffff


	//   ....[6]....
        /*0164*/ 	.word	0xffffffff


	//   ....[7]....
        /*0168*/ 	.word	0xffffffff


	//   ....[8]....
        /*016c*/ 	.word	0xffffffff


	//   ....[9]....
        /*0170*/ 	.word	0xffffffff


	//   ....[10]....
        /*0174*/ 	.word	0x0500000b


	//   ....[11]....
        /*0178*/ 	.word	0x0500000b


	//   ....[12]....
        /*017c*/ 	.word	0x0500000b


	//   ....[13]....
        /*0180*/ 	.word	0x0500000b


	//   ....[14]....
        /*0184*/ 	.word	0x0500000b


	//----- nvinfo : EIATTR_COOP_GROUP_INSTR_OFFSETS
	.align		4
.L_569:
        /*0188*/ 	.byte	0x04, 0x28
        /*018a*/ 	.short	(.L_571 - .L_570)


	//   ....[0]....
.L_570:
        /*018c*/ 	.word	0x00001d60


	//   ....[1]....
        /*0190*/ 	.word	0x00001e10


	//   ....[2]....
        /*0194*/ 	.word	0x00001e60


	//   ....[3]....
        /*0198*/ 	.word	0x00001eb0


	//   ....[4]....
        /*019c*/ 	.word	0x00001f00


	//   ....[5]....
        /*01a0*/ 	.word	0x00001fa0


	//   ....[6]....
        /*01a4*/ 	.word	0x00001fc0


	//   ....[7]....
        /*01a8*/ 	.word	0x00001fe0


	//   ....[8]....
        /*01ac*/ 	.word	0x00002000


	//   ....[9]....
        /*01b0*/ 	.word	0x00002020


	//   ....[10]....
        /*01b4*/ 	.word	0x00002160


	//   ....[11]....
        /*01b8*/ 	.word	0x000021d0


	//   ....[12]....
        /*01bc*/ 	.word	0x00002240


	//   ....[13]....
        /*01c0*/ 	.word	0x000022b0


	//   ....[14]....
        /*01c4*/ 	.word	0x00002320


	//----- nvinfo : EIATTR_EXIT_INSTR_OFFSETS
	.align		4
.L_571:
        /*01c8*/ 	.byte	0x04, 0x1c
        /*01ca*/ 	.short	(.L_573 - .L_572)


	//   ....[0]....
.L_572:
        /*01cc*/ 	.word	0x00002060


	//   ....[1]....
        /*01d0*/ 	.word	0x00002110


	//----- nvinfo : EIATTR_CRS_STACK_SIZE
	.align		4
.L_573:
        /*01d4*/ 	.byte	0x04, 0x1e
        /*01d6*/ 	.short	(.L_575 - .L_574)
.L_574:
        /*01d8*/ 	.word	0x00000000


	//----- nvinfo : EIATTR_CBANK_PARAM_SIZE
	.align		4
.L_575:
        /*01dc*/ 	.byte	0x03, 0x19
        /*01de*/ 	.short	0x00b8


	//----- nvinfo : EIATTR_PARAM_CBANK
	.align		4
        /*01e0*/ 	.byte	0x04, 0x0a
        /*01e2*/ 	.short	(.L_577 - .L_576)
	.align		4
.L_576:
        /*01e4*/ 	.word	index@(.nv.constant0._ZN2at6native51_GLOBAL__N__2c613397_18_DepthwiseConv2d_cu_9959487035conv_depthwise2d_grad_weight_kernelIN3c104HalfEjEEvNS_27GenericPackedTensorAccessorIKT_Lm4ENS_16DefaultPtrTraitsEiEES9_NS5_IS6_Lm4ES8_iEEiiiiiiiiiiiiiiii)
        /*01e8*/ 	.short	0x0210
        /*01ea*/ 	.short	0x00b8


	//----- nvinfo : EIATTR_SW_WAR
	.align		4
.L_577:
        /*01ec*/ 	.byte	0x04, 0x36
        /*01ee*/ 	.short	(.L_579 - .L_578)
.L_578:
        /*01f0*/ 	.word	0x00000008
.L_579:


//--------------------- .nv.info._ZN2at6native51_GLOBAL__N__2c613397_18_DepthwiseConv2d_cu_9959487035conv_depthwise2d_grad_weight_kernelIfjEEvNS_27GenericPackedTensorAccessorIKT_Lm4ENS_16DefaultPtrTraitsEiEES7_NS3_IS4_Lm4ES6_iEEiiiiiiiiiiiiiiii --------------------------
	.section	.nv.info._ZN2at6native51_GLOBAL__N__2c613397_18_DepthwiseConv2d_cu_9959487035conv_depthwise2d_grad_weight_kernelIfjEEvNS_27GenericPackedTensorAccessorIKT_Lm4ENS_16DefaultPtrTraitsEiEES7_NS3_IS4_Lm4ES6_iEEiiiiiiiiiiiiiiii,"",@"SHT_CUDA_INFO"
	.sectionflags	@""
	.align	4


	//----- nvinfo : EIATTR_CUDA_API_VERSION
	.align		4
        /*0000*/ 	.byte	0x04, 0x37
        /*0002*/ 	.short	(.L_581 - .L_580)
.L_580:
        /*0004*/ 	.word	0x00000082


	//----- nvinfo : EIATTR_KPARAM_INFO
	.align		4
.L_581:
        /*0008*/ 	.byte	0x04, 0x17
        /*000a*/ 	.short	(.L_583 - .L_582)
.L_582:
        /*000c*/ 	.word	0x00000000
        /*0010*/ 	.short	0x0012
        /*0012*/ 	.short	0x00b4
        /*0014*/ 	.byte	0x00, 0xf0, 0x11, 0x00


	//----- nvinfo : EIATTR_KPARAM_INFO
	.align		4
.L_583:
        /*0018*/ 	.byte	0x04, 0x17
        /*001a*/ 	.short	(.L_585 - .L_584)
.L_584:
        /*001c*/ 	.word	0x00000000
        /*0020*/ 	.short	0x0011
        /*0022*/ 	.short	0x00b0
        /*0024*/ 	.byte	0x00, 0xf0, 0x11, 0x00


	//----- nvinfo : EIATTR_KPARAM_INFO
	.align		4
.L_585:
        /*0028*/ 	.byte	0x04, 0x17
        /*002a*/ 	.short	(.L_587 - .L_586)
.L_586:
        /*002c*/ 	.word	0x00000000
        /*0030*/ 	.short	0x0010
        /*0032*/ 	.short	0x00ac
        /*0034*/ 	.byte	0x00, 0xf0, 0x11, 0x00


	//----- nvinfo : EIATTR_KPARAM_INFO
	.align		4
.L_587:
        /*0038*/ 	.byte	0x04, 0x17
        /*003a*/ 	.short	(.L_589 - .L_588)
.L_588:
        /*003c*/ 	.word	0x00000000
        /*0040*/ 	.short	0x000f
        /*0042*/ 	.short	0x00a8
        /*0044*/ 	.byte	0x00, 0xf0, 0x11, 0x00


	//----- nvinfo : EIATTR_KPARAM_INFO
	.align		4
.L_589:
        /*0048*/ 	.byte	0x04, 0x17
        /*004a*/ 	.short	(.L_591 - .L_590)
.L_590:
        /*004c*/ 	.word	0x00000000
        /*0050*/ 	.short	0x000e
        /*0052*/ 	.short	0x00a4
        /*0054*/ 	.byte	0x00, 0xf0, 0x11, 0x00


	//----- nvinfo : EIATTR_KPARAM_INFO
	.align		4
.L_591:
        /*0058*/ 	.byte	0x04, 0x17
        /*005a*/ 	.short	(.L_593 - .L_592)
.L_592:
        /*005c*/ 	.word	0x00000000
        /*0060*/ 	.short	0x000d
        /*0062*/ 	.short	0x00a0
        /*0064*/ 	.byte	0x00, 0xf0, 0x11, 0x00


	//----- nvinfo : EIATTR_KPARAM_INFO
	.align		4
.L_593:
        /*0068*/ 	.byte	0x04, 0x17
        /*006a*/ 	.short	(.L_595 - .L_594)
.L_594:
        /*006c*/ 	.word	0x00000000
        /*0070*/ 	.short	0x000c
        /*0072*/ 	.short	0x009c
        /*0074*/ 	.byte	0x00, 0xf0, 0x11, 0x00


	//----- nvinfo : EIATTR_KPARAM_INFO
	.align		4
.L_595:
        /*0078*/ 	.byte	0x04, 0x17
        /*007a*/ 	.short	(.L_597 - .L_596)
.L_596:
        /*007c*/ 	.word	0x00000000
        /*0080*/ 	.short	0x000b
        /*0082*/ 	.short	0x0098
        /*0084*/ 	.byte	0x00, 0xf0, 0x11, 0x00


	//----- nvinfo : EIATTR_KPARAM_INFO
	.align		4
.L_597:
        /*0088*/ 	.byte	0x04, 0x17
        /*008a*/ 	.short	(.L_599 - .L_598)
.L_598:
        /*008c*/ 	.word	0x00000000
        /*0090*/ 	.short	0x000a
        /*0092*/ 	.short	0x0094
        /*0094*/ 	.byte	0x00, 0xf0, 0x11, 0x00


	//----- nvinfo : EIATTR_KPARAM_INFO
	.align		4
.L_599:
        /*0098*/ 	.byte	0x04, 0x17
        /*009a*/ 	.short	(.L_601 - .L_600)
.L_600:
        /*009c*/ 	.word	0x00000000
        /*00a0*/ 	.short	0x0009
        /*00a2*/ 	.short	0x0090
        /*00a4*/ 	.byte	0x00, 0xf0, 0x11, 0x00


	//----- nvinfo : EIATTR_KPARAM_INFO
	.align		4
.L_601:
        /*00a8*/ 	.byte	0x04, 0x17
        /*00aa*/ 	.short	(.L_603 - .L_602)
.L_602:
        /*00ac*/ 	.word	0x00000000
        /*00b0*/ 	.short	0x0008
        /*00b2*/ 	.short	0x008c
        /*00b4*/ 	.byte	0x00, 0xf0, 0x11, 0x00


	//----- nvinfo : EIATTR_KPARAM_INFO
	.align		4
.L_603:
        /*00b8*/ 	.byte	0x04, 0x17
        /*00ba*/ 	.short	(.L_605 - .L_604)
.L_604:
        /*00bc*/ 	.word	0x00000000
        /*00c0*/ 	.short	0x0007
        /*00c2*/ 	.short	0x0088
        /*00c4*/ 	.byte	0x00, 0xf0, 0x11, 0x00


	//----- nvinfo : EIATTR_KPARAM_INFO
	.align		4
.L_605:
        /*00c8*/ 	.byte	0x04, 0x17
        /*00ca*/ 	.short	(.L_607 - .L_606)
.L_606:
        /*00cc*/ 	.word	0x00000000
        /*00d0*/ 	.short	0x0006
        /*00d2*/ 	.short	0x0084
        /*00d4*/ 	.byte	0x00, 0xf0, 0x11, 0x00


	//----- nvinfo : EIATTR_KPARAM_INFO
	.align		4
.L_607:
        /*00d8*/ 	.byte	0x04, 0x17
        /*00da*/ 	.short	(.L_609 - .L_608)
.L_608:
        /*00dc*/ 	.word	0x00000000
        /*00e0*/ 	.short	0x0005
        /*00e2*/ 	.short	0x0080
        /*00e4*/ 	.byte	0x00, 0xf0, 0x11, 0x00


	//----- nvinfo : EIATTR_KPARAM_INFO
	.align		4
.L_609:
        /*00e8*/ 	.byte	0x04, 0x17
        /*00ea*/ 	.short	(.L_611 - .L_610)
.L_610:
        /*00ec*/ 	.word	0x00000000
        /*00f0*/ 	.short	0x0004
        /*00f2*/ 	.short	0x007c
        /*00f4*/ 	.byte	0x00, 0xf0, 0x11, 0x00


	//----- nvinfo : EIATTR_KPARAM_INFO
	.align		4
.L_611:
        /*00f8*/ 	.byte	0x04, 0x17
        /*00fa*/ 	.short	(.L_613 - .L_612)
.L_612:
        /*00fc*/ 	.word	0x00000000
        /*0100*/ 	.short	0x0003
        /*0102*/ 	.short	0x0078
        /*0104*/ 	.byte	0x00, 0xf0, 0x11, 0x00


	//----- nvinfo : EIATTR_KPARAM_INFO
	.align		4
.L_613:
        /*0108*/ 	.byte	0x04, 0x17
        /*010a*/ 	.short	(.L_615 - .L_614)
.L_614:
        /*010c*/ 	.word	0x00000000
        /*0110*/ 	.short	0x0002
        /*0112*/ 	.short	0x0050
        /*0114*/ 	.byte	0x00, 0xf0, 0xa1, 0x00


	//----- nvinfo : EIATTR_KPARAM_INFO
	.align		4
.L_615:
        /*0118*/ 	.byte	0x04, 0x17
        /*011a*/ 	.short	(.L_617 - .L_616)
.L_616:
        /*011c*/ 	.word	0x00000000
        /*0120*/ 	.short	0x0001
        /*0122*/ 	.short	0x0028
        /*0124*/ 	.byte	0x00, 0xf0, 0xa1, 0x00


	//----- nvinfo : EIATTR_KPARAM_INFO
	.align		4
.L_617:
        /*0128*/ 	.byte	0x04, 0x17
        /*012a*/ 	.short	(.L_619 - .L_618)
.L_618:
        /*012c*/ 	.word	0x00000000
        /*0130*/ 	.short	0x0000
        /*0132*/ 	.short	0x0000
        /*0134*/ 	.byte	0x00, 0xf0, 0xa1, 0x00


	//----- nvinfo : EIATTR_SPARSE_MMA_MASK
	.align		4
.L_619:
        /*0138*/ 	.byte	0x03, 0x50
        /*013a*/ 	.short	0x0000


	//----- nvinfo : EIATTR_MAXREG_COUNT
	.align		4
        /*013c*/ 	.byte	0x03, 0x1b
        /*013e*/ 	.short	0x00ff


	//----- nvinfo : EIATTR_NUM_BARRIERS
	.align		4
        /*0140*/ 	.byte	0x02, 0x4c
        /*0142*/ 	.byte	0x01
	.zero		1


	//----- nvinfo : EIATTR_MERCURY_ISA_VERSION
	.align		4
        /*0144*/ 	.byte	0x03, 0x5f
        /*0146*/ 	.short	0x0101


	//----- nvinfo : EIATTR_COOP_GROUP_MASK_REGIDS
	.align		4
        /*0148*/ 	.byte	0x04, 0x29
        /*014a*/ 	.short	(.L_621 - .L_620)


	//   ....[0]....
.L_620:
        /*014c*/ 	.word	0xffffffff


	//   ....[1]....
        /*0150*/ 	.word	0xffffffff


	//   ....[2]....
        /*0154*/ 	.word	0xffffffff


	//   ....[3]....
        /*0158*/ 	.word	0xffffffff


	//   ....[4]....
        /*015c*/ 	.word	0xffffffff


	//   ....[5]....
        /*0160*/ 	.word	0xffffffff


	//   ....[6]....
        /*0164*/ 	.word	0xffffffff


	//   ....[7]....
        /*0168*/ 	.word	0xffffffff


	//   ....[8]....
        /*016c*/ 	.word	0xffffffff


	//   ....[9]....
        /*0170*/ 	.word	0xffffffff


	//   ....[10]....
        /*0174*/ 	.word	0x05000009


	//   ....[11]....
        /*0178*/ 	.word	0x05000009


	//   ....[12]....
        /*017c*/ 	.word	0x05000009


	//   ....[13]....
        /*0180*/ 	.word	0x05000009


	//   ....[14]....
        /*0184*/ 	.word	0x05000009


	//----- nvinfo : EIATTR_COOP_GROUP_INSTR_OFFSETS
	.align		4
.L_621:
        /*0188*/ 	.byte	0x04, 0x28
        /*018a*/ 	.short	(.L_623 - .L_622)


	//   ....[0]....
.L_622:
        /*018c*/ 	.word	0x00001c60


	//   ....[1]....
        /*0190*/ 	.word	0x00001d10


	//   ....[2]....
        /*0194*/ 	.word	0x00001d60


	//   ....[3]....
        /*0198*/ 	.word	0x00001db0


	//   ....[4]....
        /*019c*/ 	.word	0x00001df0


	//   ....[5]....
        /*01a0*/ 	.word	0x00001ea0


	//   ....[6]....
        /*01a4*/ 	.word	0x00001ec0


	//   ....[7]....
        /*01a8*/ 	.word	0x00001ee0


	//   ....[8]....
        /*01ac*/ 	.word	0x00001f00


	//   ....[9]....
        /*01b0*/ 	.word	0x00001f20


	//   ....[10]....
        /*01b4*/ 	.word	0x00002050


	//   ....[11]....
        /*01b8*/ 	.word	0x000020c0


	//   ....[12]....
        /*01bc*/ 	.word	0x00002130


	//   ....[13]....
        /*01c0*/ 	.word	0x000021a0


	//   ....[14]....
        /*01c4*/ 	.word	0x00002210


	//----- nvinfo : EIATTR_EXIT_INSTR_OFFSETS
	.align		4
.L_623:
        /*01c8*/ 	.byte	0x04, 0x1c
        /*01ca*/ 	.short	(.L_625 - .L_624)


	//   ....[0]....
.L_624:
        /*01cc*/ 	.word	0x00001f60


	//   ....[1]....
        /*01d0*/ 	.word	0x00002000


	//----- nvinfo : EIATTR_CRS_STACK_SIZE
	.align		4
.L_625:
        /*01d4*/ 	.byte	0x04, 0x1e
        /*01d6*/ 	.short	(.L_627 - .L_626)
.L_626:
        /*01d8*/ 	.word	0x00000000


	//----- nvinfo : EIATTR_CBANK_PARAM_SIZE
	.align		4
.L_627:
        /*01dc*/ 	.byte	0x03, 0x19
        /*01de*/ 	.short	0x00b8


	//----- nvinfo : EIATTR_PARAM_CBANK
	.align		4
        /*01e0*/ 	.byte	0x04, 0x0a
        /*01e2*/ 	.short	(.L_629 - .L_628)
	.align		4
.L_628:
        /*01e4*/ 	.word	index@(.nv.constant0._ZN2at6native51_GLOBAL__N__2c613397_18_DepthwiseConv2d_cu_9959487035conv_depthwise2d_grad_weight_kernelIfjEEvNS_27GenericPackedTensorAccessorIKT_Lm4ENS_16DefaultPtrTraitsEiEES7_NS3_IS4_Lm4ES6_iEEiiiiiiiiiiiiiiii)
        /*01e8*/ 	.short	0x0210
        /*01ea*/ 	.short	0x00b8


	//----- nvinfo : EIATTR_SW_WAR
	.align		4
.L_629:
        /*01ec*/ 	.byte	0x04, 0x36
        /*01ee*/ 	.short	(.L_631 - .L_630)
.L_630:
        /*01f0*/ 	.word	0x00000008
.L_631:


//--------------------- .nv.info._ZN2at6native51_GLOBAL__N__2c613397_18_DepthwiseConv2d_cu_9959487035conv_depthwise2d_grad_weight_kernelIdjEEvNS_27GenericPackedTensorAccessorIKT_Lm4ENS_16DefaultPtrTraitsEiEES7_NS3_IS4_Lm4ES6_iEEiiiiiiiiiiiiiiii --------------------------
	.section	.nv.info._ZN2at6native51_GLOBAL__N__2c613397_18_DepthwiseConv2d_cu_9959487035conv_depthwise2d_grad_weight_kernelIdjEEvNS_27GenericPackedTensorAccessorIKT_Lm4ENS_16DefaultPtrTraitsEiEES7_NS3_IS4_Lm4ES6_iEEiiiiiiiiiiiiiiii,"",@"SHT_CUDA_INFO"
	.sectionflags	@""
	.align	4


	//----- nvinfo : EIATTR_CUDA_API_VERSION
	.align		4
        /*0000*/ 	.byte	0x04, 0x37
        /*0002*/ 	.short	(.L_633 - .L_632)
.L_632:
        /*0004*/ 	.word	0x00000082


	//----- nvinfo : EIATTR_KPARAM_INFO
	.align		4
.L_633:
        /*0008*/ 	.byte	0x04, 0x17
        /*000a*/ 	.short	(.L_635 - .L_634)
.L_634:
        /*000c*/ 	.word	0x00000000
        /*0010*/ 	.short	0x0012
        /*0012*/ 	.short	0x00b4
        /*0014*/ 	.byte	0x00, 0xf0, 0x11, 0x00


	//----- nvinfo : EIATTR_KPARAM_INFO
	.align		4
.L_635:
        /*0018*/ 	.byte	0x04, 0x17
        /*001a*/ 	.short	(.L_637 - .L_636)
.L_636:
        /*001c*/ 	.word	0x00000000
        /*0020*/ 	.short	0x0011
        /*0022*/ 	.short	0x00b0
        /*0024*/ 	.byte	0x00, 0xf0, 0x11, 0x00


	//----- nvinfo : EIATTR_KPARAM_INFO
	.align		4
.L_637:
        /*0028*/ 	.byte	0x04, 0x17
        /*002a*/ 	.short	(.L_639 - .L_638)
.L_638:
        /*002c*/ 	.word	0x00000000
        /*0030*/ 	.short	0x0010
        /*0032*/ 	.short	0x00ac
        /*0034*/ 	.byte	0x00, 0xf0, 0x11, 0x00


	//----- nvinfo : EIATTR_KPARAM_INFO
	.align		4
.L_639:
        /*0038*/ 	.byte	0x04, 0x17
        /*003a*/ 	.short	(.L_641 - .L_640)
.L_640:
        /*003c*/ 	.word	0x00000000
        /*0040*/ 	.short	0x000f
        /*0042*/ 	.short	0x00a8
        /*0044*/ 	.byte	0x00, 0xf0, 0x11, 0x00


	//----- nvinfo : EIATTR_KPARAM_INFO
	.align		4
.L_641:
        /*0048*/ 	.byte	0x04, 0x17
        /*004a*/ 	.short	(.L_643 - .L_642)
.L_642:
        /*004c*/ 	.word	0x00000000
        /*0050*/ 	.short	0x000e
        /*0052*/ 	.short	0x00a4
        /*0054*/ 	.byte	0x00, 0xf0, 0x11, 0x00


	//----- nvinfo : EIATTR_KPARAM_INFO
	.align		4
.L_643:
        /*0058*/ 	.byte	0x04, 0x17
        /*005a*/ 	.short	(.L_645 - .L_644)
.L_644:
        /*005c*/ 	.word	0x00000000
        /*0060*/ 	.short	0x000d
        /*0062*/ 	.short	0x00a0
        /*0064*/ 	.byte	0x00, 0xf0, 0x11, 0x00


	//----- nvinfo : EIATTR_KPARAM_INFO
	.align		4
.L_645:
        /*0068*/ 	.byte	0x04, 0x17
        /*006a*/ 	.short	(.L_647 - .L_646)
.L_646:
        /*006c*/ 	.word	0x00000000
        /*0070*/ 	.short	0x000c
        /*0072*/ 	.short	0x009c
        /*0074*/ 	.byte	0x00, 0xf0, 0x11, 0x00


	//----- nvinfo : EIATTR_KPARAM_INFO
	.align		4
.L_647:
        /*0078*/ 	.byte	0x04, 0x17
        /*007a*/ 	.short	(.L_649 - .L_648)
.L_648:
        /*007c*/ 	.word	0x00000000
        /*0080*/ 	.short	0x000b
        /*0082*/ 	.short	0x0098
        /*0084*/ 	.byte	0x00, 0xf0, 0x11, 0x00


	//----- nvinfo : EIATTR_KPARAM_INFO
	.align		4
.L_649:
        /*0088*/ 	.byte	0x04, 0x17
        /*008a*/ 	.short	(.L_651 - .L_650)
.L_650:
        /*008c*/ 	.word	0x00000000
        /*0090*/ 	.short	0x000a
        /*0092*/ 	.short	0x0094
        /*0094*/ 	.byte	0x00, 0xf0, 0x11, 0x00


	//----- nvinfo : EIATTR_KPARAM_INFO
	.align		4
.L_651:
        /*0098*/ 	.byte	0x04, 0x17
        /*009a*/ 	.short	(.L_653 - .L_652)
.L_652:
        /*009c*/ 	.word	0x00000000
        /*00a0*/ 	.short	0x0009
        /*00a2*/ 	.short	0x0090
        /*00a4*/ 	.byte	0x00, 0xf0, 0x11, 0x00


	//----- nvinfo : EIATTR_KPARAM_INFO
	.align		4
.L_653:
        /*00a8*/ 	.byte	0x04, 0x17
        /*00aa*/ 	.short	(.L_655 - .L_654)
.L_654:
        /*00ac*/ 	.word	0x00000000
        /*00b0*/ 	.short	0x0008
        /*00b2*/ 	.short	0x008c
        /*00b4*/ 	.byte	0x00, 0xf0, 0x11, 0x00


	//----- nvinfo : EIATTR_KPARAM_INFO
	.align		4
.L_655:
        /*00b8*/ 	.byte	0x04, 0x17
        /*00ba*/ 	.short	(.L_657 - .L_656)
.L_656:
        /*00bc*/ 	.word	0x00000000
        /*00c0*/ 	.short	0x0007
        /*00c2*/ 	.short	0x0088
        /*00c4*/ 	.byte	0x00, 0xf0, 0x11, 0x00


	//----- nvinfo : EIATTR_KPARAM_INFO
	.align		4
.L_657:
        /*00c8*/ 	.byte	0x04, 0x17
        /*00ca*/ 	.short	(.L_659 - .L_658)
.L_658:
        /*00cc*/ 	.word	0x00000000
        /*00d0*/ 	.short	0x0006
        /*00d2*/ 	.short	0x0084
        /*00d4*/ 	.byte	0x00, 0xf0, 0x11, 0x00


	//----- nvinfo : EIATTR_KPARAM_INFO
	.align		4
.L_659:
        /*00d8*/ 	.byte	0x04, 0x17
        /*00da*/ 	.short	(.L_661 - .L_660)
.L_660:
        /*00dc*/ 	.word	0x00000000
        /*00e0*/ 	.short	0x0005
        /*00e2*/ 	.short	0x0080
        /*00e4*/ 	.byte	0x00, 0xf0, 0x11, 0x00


	//----- nvinfo : EIATTR_KPARAM_INFO
	.align		4
.L_661:
        /*00e8*/ 	.byte	0x04, 0x17
        /*00ea*/ 	.short	(.L_663 - .L_662)
.L_662:
        /*00ec*/ 	.word	0x00000000
        /*00f0*/ 	.short	0x0004
        /*00f2*/ 	.short	0x007c
        /*00f4*/ 	.byte	0x00, 0xf0, 0x11, 0x00


	//----- nvinfo : EIATTR_KPARAM_INFO
	.align		4
.L_663:
        /*00f8*/ 	.byte	0x04, 0x17
        /*00fa*/ 	.short	(.L_665 - .L_664)
.L_664:
        /*00fc*/ 	.word	0x00000000
        /*0100*/ 	.short	0x0003
        /*0102*/ 	.short	0x0078
        /*0104*/ 	.byte	0x00, 0xf0, 0x11, 0x00


	//----- nvinfo : EIATTR_KPARAM_INFO
	.align		4
.L_665:
        /*0108*/ 	.byte	0x04, 0x17
        /*010a*/ 	.short	(.L_667 - .L_666)
.L_666:
        /*010c*/ 	.word	0x00000000
        /*0110*/ 	.short	0x0002
        /*0112*/ 	.short	0x0050
        /*0114*/ 	.byte	0x00, 0xf0, 0xa1, 0x00


	//----- nvinfo : EIATTR_KPARAM_INFO
	.align		4
.L_667:
        /*0118*/ 	.byte	0x04, 0x17
        /*011a*/ 	.short	(.L_669 - .L_668)
.L_668:
        /*011c*/ 	.word	0x00000000
        /*0120*/ 	.short	0x0001
        /*0122*/ 	.short	0x0028
        /*0124*/ 	.byte	0x00, 0xf0, 0xa1, 0x00


	//----- nvinfo : EIATTR_KPARAM_INFO
	.align		4
.L_669:
        /*0128*/ 	.byte	0x04, 0x17
        /*012a*/ 	.short	(.L_671 - .L_670)
.L_670:
        /*012c*/ 	.word	0x00000000
        /*0130*/ 	.short	0x0000
        /*0132*/ 	.short	0x0000
        /*0134*/ 	.byte	0x00, 0xf0, 0xa1, 0x00


	//----- nvinfo : EIATTR_SPARSE_MMA_MASK
	.align		4
.L_671:
        /*0138*/ 	.byte	0x03, 0x50
        /*013a*/ 	.short	0x0000


	//----- nvinfo : EIATTR_MAXREG_COUNT
	.align		4
        /*013c*/ 	.byte	0x03, 0x1b
        /*013e*/ 	.short	0x00ff


	//----- nvinfo : EIATTR_NUM_BARRIERS
	.align		4
        /*0140*/ 	.byte	0x02, 0x4c
        /*0142*/ 	.byte	0x01
	.zero		1


	//----- nvinfo : EIATTR_MERCURY_ISA_VERSION
	.align		4
        /*0144*/ 	.byte	0x03, 0x5f
        /*0146*/ 	.short	0x0101


	//----- nvinfo : EIATTR_COOP_GROUP_MASK_REGIDS
	.align		4
        /*0148*/ 	.byte	0x04, 0x29
        /*014a*/ 	.short	(.L_673 - .L_672)


	//   ....[0]....
.L_672:
        /*014c*/ 	.word	0xffffffff


	//   ....[1]....
        /*0150*/ 	.word	0xffffffff


	//   ....[2]....
        /*0154*/ 	.word	0xffffffff


	//   ....[3]....
        /*0158*/ 	.word	0xffffffff


	//   ....[4]....
        /*015c*/ 	.word	0xffffffff


	//   ....[5]....
        /*0160*/ 	.word	0xffffffff


	//   ....[6]....
        /*0164*/ 	.word	0xffffffff


	//   ....[7]....
        /*0168*/ 	.word	0xffffffff


	//   ....[8]....
        /*016c*/ 	.word	0xffffffff


	//   ....[9]....
        /*0170*/ 	.word	0xffffffff


	//   ....[10]....
        /*0174*/ 	.word	0xffffffff


	//   ....[11]....
        /*0178*/ 	.word	0xffffffff


	//   ....[12]....
        /*017c*/ 	.word	0xffffffff


	//   ....[13]....
        /*0180*/ 	.word	0xffffffff


	//   ....[14]....
        /*0184*/ 	.word	0xffffffff


	//   ....[15]....
        /*0188*/ 	.word	0xffffffff


	//   ....[16]....
        /*018c*/ 	.word	0xffffffff


	//   ....[17]....
        /*0190*/ 	.word	0xffffffff


	//   ....[18]....
        /*0194*/ 	.word	0xffffffff


	//   ....[19]....
        /*0198*/ 	.word	0xffffffff


	//   ....[20]....
        /*019c*/ 	.word	0x05000005


	//   ....[21]....
        /*01a0*/ 	.word	0x05000005


	//   ....[22]....
        /*01a4*/ 	.word	0x05000005


	//   ....[23]....
        /*01a8*/ 	.word	0x05000005


	//   ....[24]....
        /*01ac*/ 	.word	0x05000005


	//   ....[25]....
        /*01b0*/ 	.word	0x05000005


	//   ....[26]....
        /*01b4*/ 	.word	0x05000005


	//   ....[27]....
        /*01b8*/ 	.word	0x05000005


	//   ....[28]....
        /*01bc*/ 	.word	0x05000005


	//   ....[29]....
        /*01c0*/ 	.word	0x05000005


	//----- nvinfo : EIATTR_COOP_GROUP_INSTR_OFFSETS
	.align		4
.L_673:
        /*01c4*/ 	.byte	0x04, 0x28
        /*01c6*/ 	.short	(.L_675 - .L_674)


	//   ....[0]....
.L_674:
        /*01c8*/ 	.word	0x00001c50


	//   ....[1]....
        /*01cc*/ 	.word	0x00001c70


	//   ....[2]....
        /*01d0*/ 	.word	0x00001ca0


	//   ....[3]....
        /*01d4*/ 	.word	0x00001cb0


	//   ....[4]....
        /*01d8*/ 	.word	0x00001ce0


	//   ....[5]....
        /*01dc*/ 	.word	0x00001cf0


	//   ....[6]....
        /*01e0*/ 	.word	0x00001d50


	//   ....[7]....
        /*01e4*/ 	.word	0x00001d70


	//   ....[8]....
        /*01e8*/ 	.word	0x00001df0


	//   ....[9]....
        /*01ec*/ 	.word	0x00001e00


	//   ....[10]....
        /*01f0*/ 	.word	0x00001ef0


	//   ....[11]....
        /*01f4*/ 	.word	0x00001f00


	//   ....[12]....
        /*01f8*/ 	.word	0x00001f20


	//   ....[13]....
        /*01fc*/ 	.word	0x00001f30


	//   ....[14]....
        /*0200*/ 	.word	0x00001f70


	//   ....[15]....
        /*0204*/ 	.word	0x00001f80


	//   ....[16]....
        /*0208*/ 	.word	0x00001fc0


	//   ....[17]....
        /*020c*/ 	.word	0x00001fd0


	//   ....[18]....
        /*0210*/ 	.word	0x00001ff0


	//   ....[19]....
        /*0214*/ 	.word	0x00002000


	//   ....[20]....
        /*0218*/ 	.word	0x00002140


	//   ....[21]....
        /*021c*/ 	.word	0x00002190


	//   ....[22]....
        /*0220*/ 	.word	0x00002200


	//   ....[23]....
        /*0224*/ 	.word	0x00002250


	//   ....[24]....
        /*0228*/ 	.word	0x000022c0


	//   ....[25]....
        /*022c*/ 	.word	0x00002310


	//   ....[26]....
        /*0230*/ 	.word	0x00002380


	//   ....[27]....
        /*0234*/ 	.word	0x000023d0


	//   ....[28]....
        /*0238*/ 	.word	0x00002440


	//   ....[29]....
        /*023c*/ 	.word	0x00002490


	//----- nvinfo : EIATTR_EXIT_INSTR_OFFSETS
	.align		4
.L_675:
        /*0240*/ 	.byte	0x04, 0x1c
        /*0242*/ 	.short	(.L_677 - .L_676)


	//   ....[0]....
.L_676:
        /*0244*/ 	.word	0x00002040


	//   ....[1]....
        /*0248*/ 	.word	0x000020e0


	//----- nvinfo : EIATTR_CRS_STACK_SIZE
	.align		4
.L_677:
        /*024c*/ 	.byte	0x04, 0x1e
        /*024e*/ 	.short	(.L_679 - .L_678)
.L_678:
        /*0250*/ 	.word	0x00000000


	//----- nvinfo : EIATTR_CBANK_PARAM_SIZE
	.align		4
.L_679:
        /*0254*/ 	.byte	0x03, 0x19
        /*0256*/ 	.short	0x00b8


	//----- nvinfo : EIATTR_PARAM_CBANK
	.align		4
        /*0258*/ 	.byte	0x04, 0x0a
        /*025a*/ 	.short	(.L_681 - .L_680)
	.align		4
.L_680:
        /*025c*/ 	.word	index@(.nv.constant0._ZN2at6native51_GLOBAL__N__2c613397_18_DepthwiseConv2d_cu_9959487035conv_depthwise2d_grad_weight_kernelIdjEEvNS_27GenericPackedTensorAccessorIKT_Lm4ENS_16DefaultPtrTraitsEiEES7_NS3_IS4_Lm4ES6_iEEiiiiiiiiiiiiiiii)
        /*0260*/ 	.short	0x0210
        /*0262*/ 	.short	0x00b8


	//----- nvinfo : EIATTR_SW_WAR
	.align		4
.L_681:
        /*0264*/ 	.byte	0x04, 0x36
        /*0266*/ 	.short	(.L_683 - .L_682)
.L_682:
        /*0268*/ 	.word	0x00000008
.L_683:


//--------------------- .nv.info._ZN2at6native51_GLOBAL__N__2c613397_18_DepthwiseConv2d_cu_9959487032conv_depthwise2d_backward_kernelILi0ELi0EN3c108BFloat16EiEEvNS_27GenericPackedTensorAccessorIKT1_Lm4ENS_16DefaultPtrTraitsEiEENS5_IS6_Lm4ES8_iEES9_T2_iiiiiiiiiiiiiii --------------------------
	.section	.nv.info._ZN2at6native51_GLOBAL__N__2c613397_18_DepthwiseConv2d_cu_9959487032conv_depthwise2d_backward_kernelILi0ELi0EN3c108BFloat16EiEEvNS_27GenericPackedTensorAccessorIKT1_Lm4ENS_16DefaultPtrTraitsEiEENS5_IS6_Lm4ES8_iEES9_T2_iiiiiiiiiiiiiii,"",@"SHT_CUDA_INFO"
	.sectionflags	@""
	.align	4


	//----- nvinfo : EIATTR_CUDA_API_VERSION
	.align		4
        /*0000*/ 	.byte	0x04, 0x37
        /*0002*/ 	.short	(.L_685 - .L_684)
.L_684:
        /*0004*/ 	.word	0x00000082


	//----- nvinfo : EIATTR_KPARAM_INFO
	.align		4
.L_685:
        /*0008*/ 	.byte	0x04, 0x17
        /*000a*/ 	.short	(.L_687 - .L_686)
.L_686:
        /*000c*/ 	.word	0x00000000
        /*0010*/ 	.short	0x0012
        /*0012*/ 	.short	0x00b4
        /*0014*/ 	.byte	0x00, 0xf0, 0x11, 0x00


	//----- nvinfo : EIATTR_KPARAM_INFO
	.align		4
.L_687:
        /*0018*/ 	.byte	0x04, 0x17
        /*001a*/ 	.short	(.L_689 - .L_688)
.L_688:
        /*001c*/ 	.word	0x00000000
        /*0020*/ 	.short	0x0011
        /*0022*/ 	.short	0x00b0
        /*0024*/ 	.byte	0x00, 0xf0, 0x11, 0x00


	//----- nvinfo : EIATTR_KPARAM_INFO
	.align		4
.L_689:
        /*0028*/ 	.byte	0x04, 0x17
        /*002a*/ 	.short	(.L_691 - .L_690)
.L_690:
        /*002c*/ 	.word	0x00000000
        /*0030*/ 	.short	0x0010
        /*0032*/ 	.short	0x00ac
        /*0034*/ 	.byte	0x00, 0xf0, 0x11, 0x00


	//----- nvinfo : EIATTR_KPARAM_INFO
	.align		4
.L_691:
        /*0038*/ 	.byte	0x04, 0x17
        /*003a*/ 	.short	(.L_693 - .L_692)
.L_692:
        /*003c*/ 	.word	0x00000000
        /*0040*/ 	.short	0x000f
        /*0042*/ 	.short	0x00a8
        /*0044*/ 	.byte	0x00, 0xf0, 0x11, 0x00


	//----- nvinfo : EIATTR_KPARAM_INFO
	.align		4
.L_693:
        /*0048*/ 	.byte	0x04, 0x17
        /*004a*/ 	.short	(.L_695 - .L_694)
.L_694:
        /*004c*/ 	.word	0x00000000
        /*0050*/ 	.short	0x000e
        /*0052*/ 	.short	0x00a4
        /*0054*/ 	.byte	0x00, 0xf0, 0x11, 0x00


	//----- nvinfo : EIATTR_KPARAM_INFO
	.align		4
.L_695:
        /*0058*/ 	.byte	0x04, 0x17
        /*005a*/ 	.short	(.L_697 - .L_696)
.L_696:
        /*005c*/ 	.word	0x00000000
        /*0060*/ 	.short	0x000d
        /*0062*/ 	.short	0x00a0
        /*0064*/ 	.byte	0x00, 0xf0, 0x11, 0x00


	//----- nvinfo : EIATTR_KPARAM_INFO
	.align		4
.L_697:
        /*0068*/ 	.byte	0x04, 0x17
        /*006a*/ 	.short	(.L_699 - .L_698)
.L_698:
        /*006c*/ 	.word	0x00000000
        /*0070*/ 	.short	0x000c
        /*0072*/ 	.short	0x009c
        /*0074*/ 	.byte	0x00, 0xf0, 0x11, 0x00


	//----- nvinfo : EIATTR_KPARAM_INFO
	.align		4
.L_699:
        /*0078*/ 	.byte	0x04, 0x17
        /*007a*/ 	.short	(.L_701 - .L_700)
.L_700:
        /*007c*/ 	.word	0x00000000
        /*0080*/ 	.short	0x000b
        /*0082*/ 	.short	0x0098
        /*0084*/ 	.byte	0x00, 0xf0, 0x11, 0x00


	//----- nvinfo : EIATTR_KPARAM_INFO
	.align		4
.L_701:
        /*0088*/ 	.byte	0x04, 0x17
        /*008a*/ 	.short	(.L_703 - .L_702)
.L_702:
        /*008c*/ 	.word	0x00000000
        /*0090*/ 	.short	0x000a
        /*0092*/ 	.short	0x0094
        /*0094*/ 	.byte	0x00, 0xf0, 0x11, 0x00


	//----- nvinfo : EIATTR_KPARAM_INFO
	.align		4
.L_703:
        /*0098*/ 	.byte	0x04, 0x17
        /*009a*/ 	.short	(.L_705 - .L_704)
.L_704:
        /*009c*/ 	.word	0x00000000
        /*00a0*/ 	.short	0x0009
        /*00a2*/ 	.short	0x0090
        /*00a4*/ 	.byte	0x00, 0xf0, 0x11, 0x00


	//----- nvinfo : EIATTR_KPARAM_INFO
	.align		4
.L_705:
        /*00a8*/ 	.byte	0x04, 0x17
        /*00aa*/ 	.short	(.L_707 - .L_706)
.L_706:
        /*00ac*/ 	.word	0x00000000
        /*00b0*/ 	.short	0x0008
        /*00b2*/ 	.short	0x008c
        /*00b4*/ 	.byte	0x00, 0xf0, 0x11, 0x00


	//----- nvinfo : EIATTR_KPARAM_INFO
	.align		4
.L_707:
        /*00b8*/ 	.byte	0x04, 0x17
        /*00ba*/ 	.short	(.L_709 - .L_708)
.L_708:
        /*00bc*/ 	.word	0x00000000
        /*00c0*/ 	.short	0x0007
        /*00c2*/ 	.short	0x0088
        /*00c4*/ 	.byte	0x00, 0xf0, 0x11, 0x00


	//----- nvinfo : EIATTR_KPARAM_INFO
	.align		4
.L_709:
        /*00c8*/ 	.byte	0x04, 0x17
        /*00ca*/ 	.short	(.L_711 - .L_710)
.L_710:
        /*00cc*/ 	.word	0x00000000
        /*00d0*/ 	.short	0x0006
        /*00d2*/ 	.short	0x0084
        /*00d4*/ 	.byte	0x00, 0xf0, 0x11, 0x00


	//----- nvinfo : EIATTR_KPARAM_INFO
	.align		4
.L_711:
        /*00d8*/ 	.byte	0x04, 0x17
        /*00da*/ 	.short	(.L_713 - .L_712)
.L_712:
        /*00dc*/ 	.word	0x00000000
        /*00e0*/ 	.short	0x0005
        /*00e2*/ 	.short	0x0080
        /*00e4*/ 	.byte	0x00, 0xf0, 0x11, 0x00


	//----- nvinfo : EIATTR_KPARAM_INFO
	.align		4
.L_713:
        /*00e8*/ 	.byte	0x04, 0x17
        /*00ea*/ 	.short	(.L_715 - .L_714)
.L_714:
        /*00ec*/ 	.word	0x00000000
        /*00f0*/ 	.short	0x0004
        /*00f2*/ 	.short	0x007c
        /*00f4*/ 	.byte	0x00, 0xf0, 0x11, 0x00


	//----- nvinfo : EIATTR_KPARAM_INFO
	.align		4
.L_715:
        /*00f8*/ 	.byte	0x04, 0x17
        /*00fa*/ 	.short	(.L_717 - .L_716)
.L_716:
        /*00fc*/ 	.word	0x00000000
        /*0100*/ 	.short	0x0003
        /*0102*/ 	.short	0x0078
        /*0104*/ 	.byte	0x00, 0xf0, 0x11, 0x00


	//----- nvinfo : EIATTR_KPARAM_INFO
	.align		4
.L_717:
        /*0108*/ 	.byte	0x04, 0x17
        /*010a*/ 	.short	(.L_719 - .L_718)
.L_718:
        /*010c*/ 	.word	0x00000000
        /*0110*/ 	.short	0x0002
        /*0112*/ 	.short	0x0050
        /*0114*/ 	.byte	0x00, 0xf0, 0xa1, 0x00


	//----- nvinfo : EIATTR_KPARAM_INFO
	.align		4
.L_719:
        /*0118*/ 	.byte	0x04, 0x17
        /*011a*/ 	.short	(.L_721 - .L_720)
.L_720:
        /*011c*/ 	.word	0x00000000
        /*0120*/ 	.short	0x0001
        /*0122*/ 	.short	0x0028
        /*0124*/ 	.byte	0x00, 0xf0, 0xa1, 0x00


	//----- nvinfo : EIATTR_KPARAM_INFO
	.align		4
.L_721:
        /*0128*/ 	.byte	0x04, 0x17
        /*012a*/ 	.short	(.L_723 - .L_722)
.L_722:
        /*012c*/ 	.word	0x00000000
        /*0130*/ 	.short	0x0000
        /*0132*/ 	.short	0x0000
        /*0134*/ 	.byte	0x00, 0xf0, 0xa1, 0x00


	//----- nvinfo : EIATTR_SPARSE_MMA_MASK
	.align		4
.L_723:
        /*0138*/ 	.byte	0x03, 0x50
        /*013a*/ 	.short	0x0000


	//----- nvinfo : EIATTR_MAXREG_COUNT
	.align		4
        /*013c*/ 	.byte	0x03, 0x1b
        /*013e*/ 	.short	0x0040


	//----- nvinfo : EIATTR_MERCURY_ISA_VERSION
	.align		4
        /*0140*/ 	.byte	0x03, 0x5f
        /*0142*/ 	.short	0x0101


	//----- nvinfo : EIATTR_EXIT_INSTR_OFFSETS
	.align		4
        /*0144*/ 	.byte	0x04, 0x1c
        /*0146*/ 	.short	(.L_725 - .L_724)


	//   ....[0]....
.L_724:
        /*0148*/ 	.word	0x000000a0


	//   ....[1]....
        /*014c*/ 	.word	0x00002e50


	//----- nvinfo : EIATTR_MAX_THREADS
	.align		4
.L_725:
        /*0150*/ 	.byte	0x04, 0x05
        /*0152*/ 	.short	(.L_727 - .L_726)
.L_726:
        /*0154*/ 	.word	0x00000400
        /*0158*/ 	.word	0x00000001
        /*015c*/ 	.word	0x00000001


	//----- nvinfo : EIATTR_CRS_STACK_SIZE
	.align		4
.L_727:
        /*0160*/ 	.byte	0x04, 0x1e
        /*0162*/ 	.short	(.L_729 - .L_728)
.L_728:
        /*0164*/ 	.word	0x00000000


	//----- nvinfo : EIATTR_CBANK_PARAM_SIZE
	.align		4
.L_729:
        /*0168*/ 	.byte	0x03, 0x19
        /*016a*/ 	.short	0x00b8


	//----- nvinfo : EIATTR_PARAM_CBANK
	.align		4
        /*016c*/ 	.byte	0x04, 0x0a
        /*016e*/ 	.short	(.L_731 - .L_730)
	.align		4
.L_730:
        /*0170*/ 	.word	index@(.nv.constant0._ZN2at6native51_GLOBAL__N__2c613397_18_DepthwiseConv2d_cu_9959487032conv_depthwise2d_backward_kernelILi0ELi0EN3c108BFloat16EiEEvNS_27GenericPackedTensorAccessorIKT1_Lm4ENS_16DefaultPtrTraitsEiEENS5_IS6_Lm4ES8_iEES9_T2_iiiiiiiiiiiiiii)
        /*0174*/ 	.short	0x0210
        /*0176*/ 	.short	0x00b8


	//----- nvinfo : EIATTR_SW_WAR
	.align		4
.L_731:
        /*0178*/ 	.byte	0x04, 0x36
        /*017a*/ 	.short	(.L_733 - .L_732)
.L_732:
        /*017c*/ 	.word	0x00000008
.L_733:


//--------------------- .nv.info._ZN2at6native51_GLOBAL__N__2c613397_18_DepthwiseConv2d_cu_9959487032conv_depthwise2d_backward_kernelILi0ELi2EN3c108BFloat16EiEEvNS_27GenericPackedTensorAccessorIKT1_Lm4ENS_16DefaultPtrTraitsEiEENS5_IS6_Lm4ES8_iEES9_T2_iiiiiiiiiiiiiii --------------------------
	.section	.nv.info._ZN2at6native51_GLOBAL__N__2c613397_18_DepthwiseConv2d_cu_9959487032conv_depthwise2d_backward_kernelILi0ELi2EN3c108BFloat16EiEEvNS_27GenericPackedTensorAccessorIKT1_Lm4ENS_16DefaultPtrTraitsEiEENS5_IS6_Lm4ES8_iEES9_T2_iiiiiiiiiiiiiii,"",@"SHT_CUDA_INFO"
	.sectionflags	@""
	.align	4


	//----- nvinfo : EIATTR_CUDA_API_VERSION
	.align		4
        /*0000*/ 	.byte	0x04, 0x37
        /*0002*/ 	.short	(.L_735 - .L_734)
.L_734:
        /*0004*/ 	.word	0x00000082


	//----- nvinfo : EIATTR_KPARAM_INFO
	.align		4
.L_735:
        /*0008*/ 	.byte	0x04, 0x17
        /*000a*/ 	.short	(.L_737 - .L_736)
.L_736:
        /*000c*/ 	.word	0x00000000
        /*0010*/ 	.short	0x0012
        /*0012*/ 	.short	0x00b4
        /*0014*/ 	.byte	0x00, 0xf0, 0x11, 0x00


	//----- nvinfo : EIATTR_KPARAM_INFO
	.align		4
.L_737:
        /*0018*/ 	.byte	0x04, 0x17
        /*001a*/ 	.short	(.L_739 - .L_738)
.L_738:
        /*001c*/ 	.word	0x00000000
        /*0020*/ 	.short	0x0011
        /*0022*/ 	.short	0x00b0
        /*0024*/ 	.byte	0x00, 0xf0, 0x11, 0x00


	//----- nvinfo : EIATTR_KPARAM_INFO
	.align		4
.L_739:
        /*0028*/ 	.byte	0x04, 0x17
        /*002a*/ 	.short	(.L_741 - .L_740)
.L_740:
        /*002c*/ 	.word	0x00000000
        /*0030*/ 	.short	0x0010
        /*0032*/ 	.short	0x00ac
        /*0034*/ 	.byte	0x00, 0xf0, 0x11, 0x00


	//----- nvinfo : EIATTR_KPARAM_INFO
	.align		4
.L_741:
        /*0038*/ 	.byte	0x04, 0x17
        /*003a*/ 	.short	(.L_743 - .L_742)
.L_742:
        /*003c*/ 	.word	0x00000000
        /*0040*/ 	.short	0x000f
        /*0042*/ 	.short	0x00a8
        /*0044*/ 	.byte	0x00, 0xf0, 0x11, 0x00


	//----- nvinfo : EIATTR_KPARAM_INFO
	.align		4
.L_743:
        /*0048*/ 	.byte	0x04, 0x17
        /*004a*/ 	.short	(.L_745 - .L_744)
.L_744:
        /*004c*/ 	.word	0x00000000
        /*0050*/ 	.short	0x000e
        /*0052*/ 	.short	0x00a4
        /*0054*/ 	.byte	0x00, 0xf0, 0x11, 0x00


	//----- nvinfo : EIATTR_KPARAM_INFO
	.align		4
.L_745:
        /*0058*/ 	.byte	0x04, 0x17
        /*005a*/ 	.short	(.L_747 - .L_746)
.L_746:
        /*005c*/ 	.word	0x00000000
        /*0060*/ 	.short	0x000d
        /*0062*/ 	.short	0x00a0
        /*0064*/ 	.byte	0x00, 0xf0, 0x11, 0x00


	//----- nvinfo : EIATTR_KPARAM_INFO
	.align		4
.L_747:
        /*0068*/ 	.byte	0x04, 0x17
        /*006a*/ 	.short	(.L_749 - .L_748)
.L_748:
        /*006c*/ 	.word	0x00000000
        /*0070*/ 	.short	0x000c
        /*0072*/ 	.short	0x009c
        /*0074*/ 	.byte	0x00, 0xf0, 0x11, 0x00


	//----- nvinfo : EIATTR_KPARAM_INFO
	.align		4
.L_749:
        /*0078*/ 	.byte	0x04, 0x17
        /*007a*/ 	.short	(.L_751 - .L_750)
.L_750:
        /*007c*/ 	.word	0x00000000
        /*0080*/ 	.short	0x000b
        /*0082*/ 	.short	0x0098
        /*0084*/ 	.byte	0x00, 0xf0, 0x11, 0x00


	//----- nvinfo : EIATTR_KPARAM_INFO
	.align		4
.L_751:
        /*0088*/ 	.byte	0x04, 0x17
        /*008a*/ 	.short	(.L_753 - .L_752)
.L_752:
        /*008c*/ 	.word	0x00000000
        /*0090*/ 	.short	0x000a
        /*0092*/ 	.short	0x0094
        /*0094*/ 	.byte	0x00, 0xf0, 0x11, 0x00


	//----- nvinfo : EIATTR_KPARAM_INFO
	.align		4
.L_753:
        /*0098*/ 	.byte	0x04, 0x17
        /*009a*/ 	.short	(.L_755 - .L_754)
.L_754:
        /*009c*/ 	.word	0x00000000
        /*00a0*/ 	.short	0x0009
        /*00a2*/ 	.short	0x0090
        /*00a4*/ 	.byte	0x00, 0xf0, 0x11, 0x00


	//----- nvinfo : EIATTR_KPARAM_INFO
	.align		4
.L_755:
        /*00a8*/ 	.byte	0x04, 0x17
        /*00aa*/ 	.short	(.L_757 - .L_756)
.L_756:
        /*00ac*/ 	.word	0x00000000
        /*00b0*/ 	.short	0x0008
        /*00b2*/ 	.short	0x008c
        /*00b4*/ 	.byte	0x00, 0xf0, 0x11, 0x00


	//----- nvinfo : EIATTR_KPARAM_INFO
	.align		4
.L_757:
        /*00b8*/ 	.byte	0x04, 0x17
        /*00ba*/ 	.short	(.L_759 - .L_758)
.L_758:
        /*00bc*/ 	.word	0x00000000
        /*00c0*/ 	.short	0x0007
        /*00c2*/ 	.short	0x0088
        /*00c4*/ 	.byte	0x00, 0xf0, 0x11, 0x00


	//----- nvinfo : EIATTR_KPARAM_INFO
	.align		4
.L_759:
        /*00c8*/ 	.byte	0x04, 0x17
        /*00ca*/ 	.short	(.L_761 - .L_760)
.L_760:
        /*00cc*/ 	.word	0x00000000
        /*00d0*/ 	.short	0x0006
        /*00d2*/ 	.short	0x0084
        /*00d4*/ 	.byte	0x00, 0xf0, 0x11, 0x00


	//----- nvinfo : EIATTR_KPARAM_INFO
	.align		4
.L_761:
        /*00d8*/ 	.byte	0x04, 0x17
        /*00da*/ 	.short	(.L_763 - .L_762)
.L_762:
        /*00dc*/ 	.word	0x00000000
        /*00e0*/ 	.short	0x0005
        /*00e2*/ 	.short	0x0080
        /*00e4*/ 	.byte	0x00, 0xf0, 0x11, 0x00


	//----- nvinfo : EIATTR_KPARAM_INFO
	.align		4
.L_763:
        /*00e8*/ 	.byte	0x04, 0x17
        /*00ea*/ 	.short	(.L_765 - .L_764)
.L_764:
        /*00ec*/ 	.word	0x00000000
        /*00f0*/ 	.short	0x0004
        /*00f2*/ 	.short	0x007c
        /*00f4*/ 	.byte	0x00, 0xf0, 0x11, 0x00


	//----- nvinfo : EIATTR_KPARAM_INFO
	.align		4
.L_765:
        /*00f8*/ 	.byte	0x04, 0x17
        /*00fa*/ 	.short	(.L_767 - .L_766)
.L_766:
        /*00fc*/ 	.word	0x00000000
        /*0100*/ 	.short	0x0003
        /*0102*/ 	.short	0x0078
        /*0104*/ 	.byte	0x00, 0xf0, 0x11, 0x00


	//----- nvinfo : EIATTR_KPARAM_INFO
	.align		4
.L_767:
        /*0108*/ 	.byte	0x04, 0x17
        /*010a*/ 	.short	(.L_769 - .L_768)
.L_768:
        /*010c*/ 	.word	0x00000000
        /*0110*/ 	.short	0x0002
        /*0112*/ 	.short	0x0050
        /*0114*/ 	.byte	0x00, 0xf0, 0xa1, 0x00


	//----- nvinfo : EIATTR_KPARAM_INFO
	.align		4
.L_769:
        /*0118*/ 	.byte	0x04, 0x17
        /*011a*/ 	.short	(.L_771 - .L_770)
.L_770:
        /*011c*/ 	.word	0x00000000
        /*0120*/ 	.short	0x0001
        /*0122*/ 	.short	0x0028
        /*0124*/ 	.byte	0x00, 0xf0, 0xa1, 0x00


	//----- nvinfo : EIATTR_KPARAM_INFO
	.align		4
.L_771:
        /*0128*/ 	.byte	0x04, 0x17
        /*012a*/ 	.short	(.L_773 - .L_772)
.L_772:
        /*012c*/ 	.word	0x00000000
        /*0130*/ 	.short	0x0000
        /*0132*/ 	.short	0x0000
        /*0134*/ 	.byte	0x00, 0xf0, 0xa1, 0x00


	//----- nvinfo : EIATTR_SPARSE_MMA_MASK
	.align		4
.L_773:
        /*0138*/ 	.byte	0x03, 0x50
        /*013a*/ 	.short	0x0000


	//----- nvinfo : EIATTR_MAXREG_COUNT
	.align		4
        /*013c*/ 	.byte	0x03, 0x1b
        /*013e*/ 	.short	0x0040


	//----- nvinfo : EIATTR_MERCURY_ISA_VERSION
	.align		4
        /*0140*/ 	.byte	0x03, 0x5f
        /*0142*/ 	.short	0x0101


	//----- nvinfo : EIATTR_EXIT_INSTR_OFFSETS
	.align		4
        /*0144*/ 	.byte	0x04, 0x1c
        /*0146*/ 	.short	(.L_775 - .L_774)


	//   ....[0]....
.L_774:
        /*0148*/ 	.word	0x000000a0


	//   ....[1]....
        /*014c*/ 	.word	0x000014d0


	//----- nvinfo : EIATTR_MAX_THREADS
	.align		4
.L_775:
        /*0150*/ 	.byte	0x04, 0x05
        /*0152*/ 	.short	(.L_777 - .L_776)
.L_776:
        /*0154*/ 	.word	0x00000400
        /*0158*/ 	.word	0x00000001
        /*015c*/ 	.word	0x00000001


	//----- nvinfo : EIATTR_CRS_STACK_SIZE
	.align		4
.L_777:
        /*0160*/ 	.byte	0x04, 0x1e
        /*0162*/ 	.short	(.L_779 - .L_778)
.L_778:
        /*0164*/ 	.word	0x00000000


	//----- nvinfo : EIATTR_CBANK_PARAM_SIZE
	.align		4
.L_779:
        /*0168*/ 	.byte	0x03, 0x19
        /*016a*/ 	.short	0x00b8


	//----- nvinfo : EIATTR_PARAM_CBANK
	.align		4
        /*016c*/ 	.byte	0x04, 0x0a
        /*016e*/ 	.short	(.L_781 - .L_780)
	.align		4
.L_780:
        /*0170*/ 	.word	index@(.nv.constant0._ZN2at6native51_GLOBAL__N__2c613397_18_DepthwiseConv2d_cu_9959487032conv_depthwise2d_backward_kernelILi0ELi2EN3c108BFloat16EiEEvNS_27GenericPackedTensorAccessorIKT1_Lm4ENS_16DefaultPtrTraitsEiEENS5_IS6_Lm4ES8_iEES9_T2_iiiiiiiiiiiiiii)
        /*0174*/ 	.short	0x0210
        /*0176*/ 	.short	0x00b8


	//----- nvinfo : EIATTR_SW_WAR
	.align		4
.L_781:
        /*0178*/ 	.byte	0x04, 0x36
        /*017a*/ 	.short	(.L_783 - .L_782)
.L_782:
        /*017c*/ 	.word	0x00000008
.L_783:


//--------------------- .nv.info._ZN2at6native51_GLOBAL__N__2c613397_18_DepthwiseConv2d_cu_9959487032conv_depthwise2d_backward_kernelILi0ELi1EN3c108BFloat16EiEEvNS_27GenericPackedTensorAccessorIKT1_Lm4ENS_16DefaultPtrTraitsEiEENS5_IS6_Lm4ES8_iEES9_T2_iiiiiiiiiiiiiii --------------------------
	.section	.nv.info._ZN2at6native51_GLOBAL__N__2c613397_18_DepthwiseConv2d_cu_9959487032conv_depthwise2d_backward_kernelILi0ELi1EN3c108BFloat16EiEEvNS_27GenericPackedTensorAccessorIKT1_Lm4ENS_16DefaultPtrTraitsEiEENS5_IS6_Lm4ES8_iEES9_T2_iiiiiiiiiiiiiii,"",@"SHT_CUDA_INFO"
	.sectionflags	@""
	.align	4


	//----- nvinfo : EIATTR_CUDA_API_VERSION
	.align		4
        /*0000*/ 	.byte	0x04, 0x37
        /*0002*/ 	.short	(.L_785 - .L_784)
.L_784:
        /*0004*/ 	.word	0x00000082


	//----- nvinfo : EIATTR_KPARAM_INFO
	.align		4
.L_785:
        /*0008*/ 	.byte	0x04, 0x17
        /*000a*/ 	.short	(.L_787 - .L_786)
.L_786:
        /*000c*/ 	.word	0x00000000
        /*0010*/ 	.short	0x0012
        /*0012*/ 	.short	0x00b4
        /*0014*/ 	.byte	0x00, 0xf0, 0x11, 0x00


	//----- nvinfo : EIATTR_KPARAM_INFO
	.align		4
.L_787:
        /*0018*/ 	.byte	0x04, 0x17
        /*001a*/ 	.short	(.L_789 - .L_788)
.L_788:
        /*001c*/ 	.word	0x00000000
        /*0020*/ 	.short	0x0011
        /*0022*/ 	.short	0x00b0
        /*0024*/ 	.byte	0x00, 0xf0, 0x11, 0x00


	//----- nvinfo : EIATTR_KPARAM_INFO
	.align		4
.L_789:
        /*0028*/ 	.byte	0x04, 0x17
        /*002a*/ 	.short	(.L_791 - .L_790)
.L_790:
        /*002c*/ 	.word	0x00000000
        /*0030*/ 	.short	0x0010
        /*0032*/ 	.short	0x00ac
        /*0034*/ 	.byte	0x00, 0xf0, 0x11, 0x00


	//----- nvinfo : EIATTR_KPARAM_INFO
	.align		4
.L_791:
        /*0038*/ 	.byte	0x04, 0x17
        /*003a*/ 	.short	(.L_793 - .L_792)
.L_792:
        /*003c*/ 	.word	0x00000000
        /*0040*/ 	.short	0x000f
        /*0042*/ 	.short	0x00a8
        /*0044*/ 	.byte	0x00, 0xf0, 0x11, 0x00


	//----- nvinfo : EIATTR_KPARAM_INFO
	.align		4
.L_793:
        /*0048*/ 	.byte	0x04, 0x17
        /*004a*/ 	.short	(.L_795 - .L_794)
.L_794:
        /*004c*/ 	.word	0x00000000
        /*0050*/ 	.short	0x000e
        /*0052*/ 	.short	0x00a4
        /*0054*/ 	.byte	0x00, 0xf0, 0x11, 0x00


	//----- nvinfo : EIATTR_KPARAM_INFO
	.align		4
.L_795:
        /*0058*/ 	.byte	0x04, 0x17
        /*005a*/ 	.short	(.L_797 - .L_796)
.L_796:
        /*005c*/ 	.word	0x00000000
        /*0060*/ 	.short	0x000d
        /*0062*/ 	.short	0x00a0
        /*0064*/ 	.byte	0x00, 0xf0, 0x11, 0x00


	//----- nvinfo : EIATTR_KPARAM_INFO
	.align		4
.L_797:
        /*0068*/ 	.byte	0x04, 0x17
        /*006a*/ 	.short	(.L_799 - .L_798)
.L_798:
        /*006c*/ 	.word	0x00000000
        /*0070*/ 	.short	0x000c
        /*0072*/ 	.short	0x009c
        /*0074*/ 	.byte	0x00, 0xf0, 0x11, 0x00


	//----- nvinfo : EIATTR_KPARAM_INFO
	.align		4
.L_799:
        /*0078*/ 	.byte	0x04, 0x17
        /*007a*/ 	.short	(.L_801 - .L_800)
.L_800:
        /*007c*/ 	.word	0x00000000
        /*0080*/ 	.short	0x000b
        /*0082*/ 	.short	0x0098
        /*0084*/ 	.byte	0x00, 0xf0, 0x11, 0x00


	//----- nvinfo : EIATTR_KPARAM_INFO
	.align		4
.L_801:
        /*0088*/ 	.byte	0x04, 0x17
        /*008a*/ 	.short	(.L_803 - .L_802)
.L_802:
        /*008c*/ 	.word	0x00000000
        /*0090*/ 	.short	0x000a
        /*0092*/ 	.short	0x0094
        /*0094*/ 	.byte	0x00, 0xf0, 0x11, 0x00


	//----- nvinfo : EIATTR_KPARAM_INFO
	.align		4
.L_803:
        /*0098*/ 	.byte	0x04, 0x17
        /*009a*/ 	.short	(.L_805 - .L_804)
.L_804:
        /*009c*/ 	.word	0x00000000
        /*00a0*/ 	.short	0x0009
        /*00a2*/ 	.short	0x0090
        /*00a4*/ 	.byte	0x00, 0xf0, 0x11, 0x00


	//----- nvinfo : EIATTR_KPARAM_INFO
	.align		4
.L_805:
        /*00a8*/ 	.byte	0x04, 0x17
        /*00aa*/ 	.short	(.L_807 - .L_806)
.L_806:
        /*00ac*/ 	.word	0x00000000
        /*00b0*/ 	.short	0x0008
        /*00b2*/ 	.short	0x008c
        /*00b4*/ 	.byte	0x00, 0xf0, 0x11, 0x00


	//----- nvinfo : EIATTR_KPARAM_INFO
	.align		4
.L_807:
        /*00b8*/ 	.byte	0x04, 0x17
        /*00ba*/ 	.short	(.L_809 - .L_808)
.L_808:
        /*00bc*/ 	.word	0x00000000
        /*00c0*/ 	.short	0x0007
        /*00c2*/ 	.short	0x0088
        /*00c4*/ 	.byte	0x00, 0xf0, 0x11, 0x00


	//----- nvinfo : EIATTR_KPARAM_INFO
	.align		4
.L_809:
        /*00c8*/ 	.byte	0x04, 0x17
        /*00ca*/ 	.short	(.L_811 - .L_810)
.L_810:
        /*00cc*/ 	.word	0x00000000
        /*00d0*/ 	.short	0x0006
        /*00d2*/ 	.short	0x0084
        /*00d4*/ 	.byte	0x00, 0xf0, 0x11, 0x00


	//----- nvinfo : EIATTR_KPARAM_INFO
	.align		4
.L_811:
        /*00d8*/ 	.byte	0x04, 0x17
        /*00da*/ 	.short	(.L_813 - .L_812)
.L_812:
        /*00dc*/ 	.word	0x00000000
        /*00e0*/ 	.short	0x0005
        /*00e2*/ 	.short	0x0080
        /*00e4*/ 	.byte	0x00, 0xf0, 0x11, 0x00


	//----- nvinfo : EIATTR_KPARAM_INFO
	.align		4
.L_813:
        /*00e8*/ 	.byte	0x04, 0x17
        /*00ea*/ 	.short	(.L_815 - .L_814)
.L_814:
        /*00ec*/ 	.word	0x00000000
        /*00f0*/ 	.short	0x0004
        /*00f2*/ 	.short	0x007c
        /*00f4*/ 	.byte	0x00, 0xf0, 0x11, 0x00


	//----- nvinfo : EIATTR_KPARAM_INFO
	.align		4
.L_815:
        /*00f8*/ 	.byte	0x04, 0x17
        /*00fa*/ 	.short	(.L_817 - .L_816)
.L_816:
        /*00fc*/ 	.word	0x00000000
        /*0100*/ 	.short	0x0003
        /*0102*/ 	.short	0x0078
        /*0104*/ 	.byte	0x00, 0xf0, 0x11, 0x00


	//----- nvinfo : EIATTR_KPARAM_INFO
	.align		4
.L_817:
        /*0108*/ 	.byte	0x04, 0x17
        /*010a*/ 	.short	(.L_819 - .L_818)
.L_818:
        /*010c*/ 	.word	0x00000000
        /*0110*/ 	.short	0x0002
        /*0112*/ 	.short	0x0050
        /*0114*/ 	.byte	0x00, 0xf0, 0xa1, 0x00


	//----- nvinfo : EIATTR_KPARAM_INFO
	.align		4
.L_819:
        /*0118*/ 	.byte	0x04, 0x17
        /*011a*/ 	.short	(.L_821 - .L_820)
.L_820:
        /*011c*/ 	.word	0x00000000
        /*0120*/ 	.short	0x0001
        /*0122*/ 	.short	0x0028
        /*0124*/ 	.byte	0x00, 0xf0, 0xa1, 0x00


	//----- nvinfo : EIATTR_KPARAM_INFO
	.align		4
.L_821:
        /*0128*/ 	.byte	0x04, 0x17
        /*012a*/ 	.short	(.L_823 - .L_822)
.L_822:
        /*012c*/ 	.word	0x00000000
        /*0130*/ 	.short	0x0000
        /*0132*/ 	.short	0x0000
        /*0134*/ 	.byte	0x00, 0xf0, 0xa1, 0x00


	//----- nvinfo : EIATTR_SPARSE_MMA_MASK
	.align		4
.L_823:
        /*0138*/ 	.byte	0x03, 0x50
        /*013a*/ 	.short	0x0000


	//----- nvinfo : EIATTR_MAXREG_COUNT
	.align		4
        /*013c*/ 	.byte	0x03, 0x1b
        /*013e*/ 	.short	0x0040


	//----- nvinfo : EIATTR_MERCURY_ISA_VERSION
	.align		4
        /*0140*/ 	.byte	0x03, 0x5f
        /*0142*/ 	.short	0x0101


	//----- nvinfo : EIATTR_EXIT_INSTR_OFFSETS
	.align		4
        /*0144*/ 	.byte	0x04, 0x1c
        /*0146*/ 	.short	(.L_825 - .L_824)


	//   ....[0]....
.L_824:
        /*0148*/ 	.word	0x000000a0


	//   ....[1]....
        /*014c*/ 	.word	0x00001270


	//----- nvinfo : EIATTR_MAX_THREADS
	.align		4
.L_825:
        /*0150*/ 	.byte	0x04, 0x05
        /*0152*/ 	.short	(.L_827 - .L_826)
.L_826:
        /*0154*/ 	.word	0x00000400
        /*0158*/ 	.word	0x00000001
        /*015c*/ 	.word	0x00000001


	//----- nvinfo : EIATTR_CRS_STACK_SIZE
	.align		4
.L_827:
        /*0160*/ 	.byte	0x04, 0x1e
        /*0162*/ 	.short	(.L_829 - .L_828)
.L_828:
        /*0164*/ 	.word	0x00000000


	//----- nvinfo : EIATTR_CBANK_PARAM_SIZE
	.align		4
.L_829:
        /*0168*/ 	.byte	0x03, 0x19
        /*016a*/ 	.short	0x00b8


	//----- nvinfo : EIATTR_PARAM_CBANK
	.align		4
        /*016c*/ 	.byte	0x04, 0x0a
        /*016e*/ 	.short	(.L_831 - .L_830)
	.align		4
.L_830:
        /*0170*/ 	.word	index@(.nv.constant0._ZN2at6native51_GLOBAL__N__2c613397_18_DepthwiseConv2d_cu_9959487032conv_depthwise2d_backward_kernelILi0ELi1EN3c108BFloat16EiEEvNS_27GenericPackedTensorAccessorIKT1_Lm4ENS_16DefaultPtrTraitsEiEENS5_IS6_Lm4ES8_iEES9_T2_iiiiiiiiiiiiiii)
        /*0174*/ 	.short	0x0210
        /*0176*/ 	.short	0x00b8


	//----- nvinfo : EIATTR_SW_WAR
	.align		4
.L_831:
        /*0178*/ 	.byte	0x04, 0x36
        /*017a*/ 	.short	(.L_833 - .L_832)
.L_832:
        /*017c*/ 	.word	0x00000008
.L_833:


//--------------------- .nv.info._ZN2at6native51_GLOBAL__N__2c613397_18_DepthwiseConv2d_cu_9959487032conv_depthwise2d_backward_kernelILi1ELi0EN3c108BFloat16EiEEvNS_27GenericPackedTensorAccessorIKT1_Lm4ENS_16DefaultPtrTraitsEiEENS5_IS6_Lm4ES8_iEES9_T2_iiiiiiiiiiiiiii --------------------------
	.section	.nv.info._ZN2at6native51_GLOBAL__N__2c613397_18_DepthwiseConv2d_cu_9959487032conv_depthwise2d_backward_kernelILi1ELi0EN3c108BFloat16EiEEvNS_27GenericPackedTensorAccessorIKT1_Lm4ENS_16DefaultPtrTraitsEiEENS5_IS6_Lm4ES8_iEES9_T2_iiiiiiiiiiiiiii,"",@"SHT_CUDA_INFO"
	.sectionflags	@""
	.align	4


	//----- nvinfo : EIATTR_CUDA_API_VERSION
	.align		4
        /*0000*/ 	.byte	0x04, 0x37
        /*0002*/ 	.short	(.L_835 - .L_834)
.L_834:
        /*0004*/ 	.word	0x00000082


	//----- nvinfo : EIATTR_KPARAM_INFO
	.align		4
.L_835:
        /*0008*/ 	.byte	0x04, 0x17
        /*000a*/ 	.short	(.L_837 - .L_836)
.L_836:
        /*000c*/ 	.word	0x00000000
        /*0010*/ 	.short	0x0012
        /*0012*/ 	.short	0x00b4
        /*0014*/ 	.byte	0x00, 0xf0, 0x11, 0x00


	//----- nvinfo : EIATTR_KPARAM_INFO
	.align		4
.L_837:
        /*0018*/ 	.byte	0x04, 0x17
        /*001a*/ 	.short	(.L_839 - .L_838)
.L_838:
        /*001c*/ 	.word	0x00000000
        /*0020*/ 	.short	0x0011
        /*0022*/ 	.short	0x00b0
        /*0024*/ 	.byte	0x00, 0xf0, 0x11, 0x00


	//----- nvinfo : EIATTR_KPARAM_INFO
	.align		4
.L_839:
        /*0028*/ 	.byte	0x04, 0x17
        /*002a*/ 	.short	(.L_841 - .L_840)
.L_840:
        /*002c*/ 	.word	0x00000000
        /*0030*/ 	.short	0x0010
        /*0032*/ 	.short	0x00ac
        /*0034*/ 	.byte	0x00, 0xf0, 0x11, 0x00


	//----- nvinfo : EIATTR_KPARAM_INFO
	.align		4
.L_841:
        /*0038*/ 	.byte	0x04, 0x17
        /*003a*/ 	.short	(.L_843 - .L_842)
.L_842:
        /*003c*/ 	.word	0x00000000
        /*0040*/ 	.short	0x000f
        /*0042*/ 	.short	0x00a8
        /*0044*/ 	.byte	0x00, 0xf0, 0x11, 0x00


	//----- nvinfo : EIATTR_KPARAM_INFO
	.align		4
.L_843:
        /*0048*/ 	.byte	0x04, 0x17
        /*004a*/ 	.short	(.L_845 - .L_844)
.L_844:
        /*004c*/ 	.word	0x00000000
        /*0050*/ 	.short	0x000e
        /*0052*/ 	.short	0x00a4
        /*0054*/ 	.byte	0x00, 0xf0, 0x11, 0x00


	//----- nvinfo : EIATTR_KPARAM_INFO
	.align		4
.L_845:
        /*0058*/ 	.byte	0x04, 0x17
        /*005a*/ 	.short	(.L_847 - .L_846)
.L_846:
        /*005c*/ 	.word	0x00000000
        /*0060*/ 	.short	0x000d
        /*0062*/ 	.short	0x00a0
        /*0064*/ 	.byte	0x00, 0xf0, 0x11, 0x00


	//----- nvinfo : EIATTR_KPARAM_INFO
	.align		4
.L_847:
        /*0068*/ 	.byte	0x04, 0x17
        /*006a*/ 	.short	(.L_849 - .L_848)
.L_848:
        /*006c*/ 	.word	0x00000000
        /*0070*/ 	.short	0x000c
        /*0072*/ 	.short	0x009c
        /*0074*/ 	.byte	0x00, 0xf0, 0x11, 0x00


	//----- nvinfo : EIATTR_KPARAM_INFO
	.align		4
.L_849:
        /*0078*/ 	.byte	0x04, 0x17
        /*007a*/ 	.short	(.L_851 - .L_850)
.L_850:
        /*007c*/ 	.word	0x00000000
        /*0080*/ 	.short	0x000b
        /*0082*/ 	.short	0x0098
        /*0084*/ 	.byte	0x00, 0xf0, 0x11, 0x00


	//----- nvinfo : EIATTR_KPARAM_INFO
	.align		4
.L_851:
        /*0088*/ 	.byte	0x04, 0x17
        /*008a*/ 	.short	(.L_853 - .L_852)
.L_852:
        /*008c*/ 	.word	0x00000000
        /*0090*/ 	.short	0x000a
        /*0092*/ 	.short	0x0094
        /*0094*/ 	.byte	0x00, 0xf0, 0x11, 0x00


	//----- nvinfo : EIATTR_KPARAM_INFO
	.align		4
.L_853:
        /*0098*/ 	.byte	0x04, 0x17
        /*009a*/ 	.short	(.L_855 - .L_854)
.L_854:
        /*009c*/ 	.word	0x00000000
        /*00a0*/ 	.short	0x0009
        /*00a2*/ 	.short	0x0090
        /*00a4*/ 	.byte	0x00, 0xf0, 0x11, 0x00


	//----- nvinfo : EIATTR_KPARAM_INFO
	.align		4
.L_855:
        /*00a8*/ 	.byte	0x04, 0x17
        /*00aa*/ 	.short	(.L_857 - .L_856)
.L_856:
        /*00ac*/ 	.word	0x00000000
        /*00b0*/ 	.short	0x0008
        /*00b2*/ 	.short	0x008c
        /*00b4*/ 	.byte	0x00, 0xf0, 0x11, 0x00


	//----- nvinfo : EIATTR_KPARAM_INFO
	.align		4
.L_857:
        /*00b8*/ 	.byte	0x04, 0x17
        /*00ba*/ 	.short	(.L_859 - .L_858)
.L_858:
        /*00bc*/ 	.word	0x00000000
        /*00c0*/ 	.short	0x0007
        /*00c2*/ 	.short	0x0088
        /*00c4*/ 	.byte	0x00, 0xf0, 0x11, 0x00


	//----- nvinfo : EIATTR_KPARAM_INFO
	.align		4
.L_859:
        /*00c8*/ 	.byte	0x04, 0x17
        /*00ca*/ 	.short	(.L_861 - .L_860)
.L_860:
        /*00cc*/ 	.word	0x00000000
        /*00d0*/ 	.short	0x0006
        /*00d2*/ 	.short	0x0084
        /*00d4*/ 	.byte	0x00, 0xf0, 0x11, 0x00


	//----- nvinfo : EIATTR_KPARAM_INFO
	.align		4
.L_861:
        /*00d8*/ 	.byte	0x04, 0x17
        /*00da*/ 	.short	(.L_863 - .L_862)
.L_862:
        /*00dc*/ 	.word	0x00000000
        /*00e0*/ 	.short	0x0005
        /*00e2*/ 	.short	0x0080
        /*00e4*/ 	.byte	0x00, 0xf0, 0x11, 0x00


	//----- nvinfo : EIATTR_KPARAM_INFO
	.align		4
.L_863:
        /*00e8*/ 	.byte	0x04, 0x17
        /*00ea*/ 	.short	(.L_865 - .L_864)
.L_864:
        /*00ec*/ 	.word	0x00000000
        /*00f0*/ 	.short	0x0004
        /*00f2*/ 	.short	0x007c
        /*00f4*/ 	.byte	0x00, 0xf0, 0x11, 0x00


	//----- nvinfo : EIATTR_KPARAM_INFO
	.align		4
.L_865:
        /*00f8*/ 	.byte	0x04, 0x17
        /*00fa*/ 	.short	(.L_867 - .L_866)
.L_866:
        /*00fc*/ 	.word	0x00000000
        /*0100*/ 	.short	0x0003
        /*0102*/ 	.short	0x0078
        /*0104*/ 	.byte	0x00, 0xf0, 0x11, 0x00


	//----- nvinfo : EIATTR_KPARAM_INFO
	.align		4
.L_867:
        /*0108*/ 	.byte	0x04, 0x17
        /*010a*/ 	.short	(.L_869 - .L_868)
.L_868:
        /*010c*/ 	.word	0x00000000
        /*0110*/ 	.short	0x0002
        /*0112*/ 	.short	0x0050
        /*0114*/ 	.byte	0x00, 0xf0, 0xa1, 0x00


	//----- nvinfo : EIATTR_KPARAM_INFO
	.align		4
.L_869:
        /*0118*/ 	.byte	0x04, 0x17
        /*011a*/ 	.short	(.L_871 - .L_870)
.L_870:
        /*011c*/ 	.word	0x00000000
        /*0120*/ 	.short	0x0001
        /*0122*/ 	.short	0x0028
        /*0124*/ 	.byte	0x00, 0xf0, 0xa1, 0x00


	//----- nvinfo : EIATTR_KPARAM_INFO
	.align		4
.L_871:
        /*0128*/ 	.byte	0x04, 0x17
        /*012a*/ 	.short	(.L_873 - .L_872)
.L_872:
        /*012c*/ 	.word	0x00000000
        /*0130*/ 	.short	0x0000
        /*0132*/ 	.short	0x0000
        /*0134*/ 	.byte	0x00, 0xf0, 0xa1, 0x00


	//----- nvinfo : EIATTR_SPARSE_MMA_MASK
	.align		4
.L_873:
        /*0138*/ 	.byte	0x03, 0x50
        /*013a*/ 	.short	0x0000


	//----- nvinfo : EIATTR_MAXREG_COUNT
	.align		4
        /*013c*/ 	.byte	0x03, 0x1b
        /*013e*/ 	.short	0x0040


	//----- nvinfo : EIATTR_MERCURY_ISA_VERSION
	.align		4
        /*0140*/ 	.byte	0x03, 0x5f
        /*0142*/ 	.short	0x0101


	//----- nvinfo : EIATTR_EXIT_INSTR_OFFSETS
	.align		4
        /*0144*/ 	.byte	0x04, 0x1c
        /*0146*/ 	.short	(.L_875 - .L_874)


	//   ....[0]....
.L_874:
        /*0148*/ 	.word	0x000000a0


	//   ....[1]....
        /*014c*/ 	.word	0x000001b0


	//   ....[2]....
        /*0150*/ 	.word	0x00002ee0


	//----- nvinfo : EIATTR_MAX_THREADS
	.align		4
.L_875:
        /*0154*/ 	.byte	0x04, 0x05
        /*0156*/ 	.short	(.L_877 - .L_876)
.L_876:
        /*0158*/ 	.word	0x00000400
        /*015c*/ 	.word	0x00000001
        /*0160*/ 	.word	0x00000001


	//----- nvinfo : EIATTR_CRS_STACK_SIZE
	.align		4
.L_877:
        /*0164*/ 	.byte	0x04, 0x1e
        /*0166*/ 	.short	(.L_879 - .L_878)
.L_878:
        /*0168*/ 	.word	0x00000000


	//----- nvinfo : EIATTR_CBANK_PARAM_SIZE
	.align		4
.L_879:
        /*016c*/ 	.byte	0x03, 0x19
        /*016e*/ 	.short	0x00b8


	//----- nvinfo : EIATTR_PARAM_CBANK
	.align		4
        /*0170*/ 	.byte	0x04, 0x0a
        /*0172*/ 	.short	(.L_881 - .L_880)
	.align		4
.L_880:
        /*0174*/ 	.word	index@(.nv.constant0._ZN2at6native51_GLOBAL__N__2c613397_18_DepthwiseConv2d_cu_9959487032conv_depthwise2d_backward_kernelILi1ELi0EN3c108BFloat16EiEEvNS_27GenericPackedTensorAccessorIKT1_Lm4ENS_16DefaultPtrTraitsEiEENS5_IS6_Lm4ES8_iEES9_T2_iiiiiiiiiiiiiii)
        /*0178*/ 	.short	0x0210
        /*017a*/ 	.short	0x00b8


	//----- nvinfo : EIATTR_SW_WAR
	.align		4
.L_881:
        /*017c*/ 	.byte	0x04, 0x36
        /*017e*/ 	.short	(.L_883 - .L_882)
.L_882:
        /*0180*/ 	.word	0x00000008
.L_883:


//--------------------- .nv.info._ZN2at6native51_GLOBAL__N__2c613397_18_DepthwiseConv2d_cu_9959487032conv_depthwise2d_backward_kernelILi1ELi2EN3c108BFloat16EiEEvNS_27GenericPackedTensorAccessorIKT1_Lm4ENS_16DefaultPtrTraitsEiEENS5_IS6_Lm4ES8_iEES9_T2_iiiiiiiiiiiiiii --------------------------
	.section	.nv.info._ZN2at6native51_GLOBAL__N__2c613397_18_DepthwiseConv2d_cu_9959487032conv_depthwise2d_backward_kernelILi1ELi2EN3c108BFloat16EiEEvNS_27GenericPackedTensorAccessorIKT1_Lm4ENS_16DefaultPtrTraitsEiEENS5_IS6_Lm4ES8_iEES9_T2_iiiiiiiiiiiiiii,"",@"SHT_CUDA_INFO"
	.sectionflags	@""
	.align	4


	//----- nvinfo : EIATTR_CUDA_API_VERSION
	.align		4
        /*0000*/ 	.byte	0x04, 0x37
        /*0002*/ 	.short	(.L_885 - .L_884)
.L_884:
        /*0004*/ 	.word	0x00000082


	//----- nvinfo : EIATTR_KPARAM_INFO
	.align		4
.L_885:
        /*0008*/ 	.byte	0x04, 0x17
        /*000a*/ 	.short	(.L_887 - .L_886)
.L_886:
        /*000c*/ 	.word	0x00000000
        /*0010*/ 	.short	0x0012
        /*0012*/ 	.short	0x00b4
        /*0014*/ 	.byte	0x00, 0xf0, 0x11, 0x00


	//----- nvinfo : EIATTR_KPARAM_INFO
	.align		4
.L_887:
        /*0018*/ 	.byte	0x04, 0x17
        /*001a*/ 	.short	(.L_889 - .L_888)
.L_888:
        /*001c*/ 	.word	0x00000000
        /*0020*/ 	.short	0x0011
        /*0022*/ 	.short	0x00b0
        /*0024*/ 	.byte	0x00, 0xf0, 0x11, 0x00


	//----- nvinfo : EIATTR_KPARAM_INFO
	.align		4
.L_889:
        /*0028*/ 	.byte	0x04, 0x17
        /*002a*/ 	.short	(.L_891 - .L_890)
.L_890:
        /*002c*/ 	.word	0x00000000
        /*0030*/ 	.short	0x0010
        /*0032*/ 	.short	0x00ac
        /*0034*/ 	.byte	0x00, 0xf0, 0x11, 0x00


	//----- nvinfo : EIATTR_KPARAM_INFO
	.align		4
.L_891:
        /*0038*/ 	.byte	0x04, 0x17
        /*003a*/ 	.short	(.L_893 - .L_892)
.L_892:
        /*003c*/ 	.word	0x00000000
        /*0040*/ 	.short	0x000f
        /*0042*/ 	.short	0x00a8
        /*0044*/ 	.byte	0x00, 0xf0, 0x11, 0x00


	//----- nvinfo : EIATTR_KPARAM_INFO
	.align		4
.L_893:
        /*0048*/ 	.byte	0x04, 0x17
        /*004a*/ 	.short	(.L_895 - .L_894)
.L_894:
        /*004c*/ 	.word	0x00000000
        /*0050*/ 	.short	0x000e
        /*0052*/ 	.short	0x00a4
        /*0054*/ 	.byte	0x00, 0xf0, 0x11, 0x00


	//----- nvinfo : EIATTR_KPARAM_INFO
	.align		4
.L_895:
        /*0058*/ 	.byte	0x04, 0x17
        /*005a*/ 	.short	(.L_897 - .L_896)
.L_896:
        /*005c*/ 	.word	0x00000000
        /*0060*/ 	.short	0x000d
        /*0062*/ 	.short	0x00a0
        /*0064*/ 	.byte	0x00, 0xf0, 0x11, 0x00


	//----- nvinfo : EIATTR_KPARAM_INFO
	.align		4
.L_897:
        /*0068*/ 	.byte	0x04, 0x17
        /*006a*/ 	.short	(.L_899 - .L_898)
.L_898:
        /*006c*/ 	.word	0x00000000
        /*0070*/ 	.short	0x000c
        /*0072*/ 	.short	0x009c
        /*0074*/ 	.byte	0x00, 0xf0, 0x11, 0x00


	//----- nvinfo : EIATTR_KPARAM_INFO
	.align		4
.L_899:
        /*0078*/ 	.byte	0x04, 0x17
        /*007a*/ 	.short	(.L_901 - .L_900)
.L_900:
        /*007c*/ 	.word	0x00000000
        /*0080*/ 	.short	0x000b
        /*0082*/ 	.short	0x0098
        /*0084*/ 	.byte	0x00, 0xf0, 0x11, 0x00


	//----- nvinfo : EIATTR_KPARAM_INFO
	.align		4
.L_901:
        /*0088*/ 	.byte	0x04, 0x17
        /*008a*/ 	.short	(.L_903 - .L_902)
.L_902:
        /*008c*/ 	.word	0x00000000
        /*0090*/ 	.short	0x000a
        /*0092*/ 	.short	0x0094
        /*0094*/ 	.byte	0x00, 0xf0, 0x11, 0x00


	//----- nvinfo : EIATTR_KPARAM_INFO
	.align		4
.L_903:
        /*0098*/ 	.byte	0x04, 0x17
        /*009a*/ 	.short	(.L_905 - .L_904)
.L_904:
        /*009c*/ 	.word	0x00000000
        /*00a0*/ 	.short	0x0009
        /*00a2*/ 	.short	0x0090
        /*00a4*/ 	.byte	0x00, 0xf0, 0x11, 0x00


	//----- nvinfo : EIATTR_KPARAM_INFO
	.align		4
.L_905:
        /*00a8*/ 	.byte	0x04, 0x17
        /*00aa*/ 	.short	(.L_907 - .L_906)
.L_906:
        /*00ac*/ 	.word	0x00000000
        /*00b0*/ 	.short	0x0008
        /*00b2*/ 	.short	0x008c
        /*00b4*/ 	.byte	0x00, 0xf0, 0x11, 0x00


	//----- nvinfo : EIATTR_KPARAM_INFO
	.align		4
.L_907:
        /*00b8*/ 	.byte	0x04, 0x17
        /*00ba*/ 	.short	(.L_909 - .L_908)
.L_908:
        /*00bc*/ 	.word	0x00000000
        /*00c0*/ 	.short	0x0007
        /*00c2*/ 	.short	0x0088
        /*00c4*/ 	.byte	0x00, 0xf0, 0x11, 0x00


	//----- nvinfo : EIATTR_KPARAM_INFO
	.align		4
.L_909:
        /*00c8*/ 	.byte	0x04, 0x17
        /*00ca*/ 	.short	(.L_911 - .L_910)
.L_910:
        /*00cc*/ 	.word	0x00000000
        /*00d0*/ 	.short	0x0006
        /*00d2*/ 	.short	0x0084
        /*00d4*/ 	.byte	0x00, 0xf0, 0x11, 0x00


	//----- nvinfo : EIATTR_KPARAM_INFO
	.align		4
.L_911:
        /*00d8*/ 	.byte	0x04, 0x17
        /*00da*/ 	.short	(.L_913 - .L_912)
.L_912:
        /*00dc*/ 	.word	0x00000000
        /*00e0*/ 	.short	0x0005
        /*00e2*/ 	.short	0x0080
        /*00e4*/ 	.byte	0x00, 0xf0, 0x11, 0x00


	//----- nvinfo : EIATTR_KPARAM_INFO
	.align		4
.L_913:
        /*00e8*/ 	.byte	0x04, 0x17
        /*00ea*/ 	.short	(.L_915 - .L_914)
.L_914:
        /*00ec*/ 	.word	0x00000000
        /*00f0*/ 	.short	0x0004
        /*00f2*/ 	.short	0x007c
        /*00f4*/ 	.byte	0x00, 0xf0, 0x11, 0x00


	//----- nvinfo : EIATTR_KPARAM_INFO
	.align		4
.L_915:
        /*00f8*/ 	.byte	0x04, 0x17
        /*00fa*/ 	.short	(.L_917 - .L_916)
.L_916:
        /*00fc*/ 	.word	0x00000000
        /*0100*/ 	.short	0x0003
        /*0102*/ 	.short	0x0078
        /*0104*/ 	.byte	0x00, 0xf0, 0x11, 0x00


	//----- nvinfo : EIATTR_KPARAM_INFO
	.align		4
.L_917:
        /*0108*/ 	.byte	0x04, 0x17
        /*010a*/ 	.short	(.L_919 - .L_918)
.L_918:
        /*010c*/ 	.word	0x00000000
        /*0110*/ 	.short	0x0002
        /*0112*/ 	.short	0x0050
        /*0114*/ 	.byte	0x00, 0xf0, 0xa1, 0x00


	//----- nvinfo : EIATTR_KPARAM_INFO
	.align		4
.L_919:
        /*0118*/ 	.byte	0x04, 0x17
        /*011a*/ 	.short	(.L_921 - .L_920)
.L_920:
        /*011c*/ 	.word	0x00000000
        /*0120*/ 	.short	0x0001
        /*0122*/ 	.short	0x0028
        /*0124*/ 	.byte	0x00, 0xf0, 0xa1, 0x00


	//----- nvinfo : EIATTR_KPARAM_INFO
	.align		4
.L_921:
        /*0128*/ 	.byte	0x04, 0x17
        /*012a*/ 	.short	(.L_923 - .L_922)
.L_922:
        /*012c*/ 	.word	0x00000000
        /*0130*/ 	.short	0x0000
        /*0132*/ 	.short	0x0000
        /*0134*/ 	.byte	0x00, 0xf0, 0xa1, 0x00


	//----- nvinfo : EIATTR_SPARSE_MMA_MASK
	.align		4
.L_923:
        /*0138*/ 	.byte	0x03, 0x50
        /*013a*/ 	.short	0x0000


	//----- nvinfo : EIATTR_MAXREG_COUNT
	.align		4
        /*013c*/ 	.byte	0x03, 0x1b
        /*013e*/ 	.short	0x0040


	//----- nvinfo : EIATTR_MERCURY_ISA_VERSION
	.align		4
        /*0140*/ 	.byte	0x03, 0x5f
        /*0142*/ 	.short	0x0101


	//----- nvinfo : EIATTR_EXIT_INSTR_OFFSETS
	.align		4
        /*0144*/ 	.byte	0x04, 0x1c
        /*0146*/ 	.short	(.L_925 - .L_924)


	//   ....[0]....
.L_924:
        /*0148*/ 	.word	0x000000a0


	//   ....[1]....
        /*014c*/ 	.word	0x000001b0


	//   ....[2]....
        /*0150*/ 	.word	0x00001190


	//----- nvinfo : EIATTR_MAX_THREADS
	.align		4
.L_925:
        /*0154*/ 	.byte	0x04, 0x05
        /*0156*/ 	.short	(.L_927 - .L_926)
.L_926:
        /*0158*/ 	.word	0x00000400
        /*015c*/ 	.word	0x00000001
        /*0160*/ 	.word	0x00000001


	//----- nvinfo : EIATTR_CRS_STACK_SIZE
	.align		4
.L_927:
        /*0164*/ 	.byte	0x04, 0x1e
        /*0166*/ 	.short	(.L_929 - .L_928)
.L_928:
        /*0168*/ 	.word	0x00000000


	//----- nvinfo : EIATTR_CBANK_PARAM_SIZE
	.align		4
.L_929:
        /*016c*/ 	.byte	0x03, 0x19
        /*016e*/ 	.short	0x00b8


	//----- nvinfo : EIATTR_PARAM_CBANK
	.align		4
        /*0170*/ 	.byte	0x04, 0x0a
        /*0172*/ 	.short	(.L_931 - .L_930)
	.align		4
.L_930:
        /*0174*/ 	.word	index@(.nv.constant0._ZN2at6native51_GLOBAL__N__2c613397_18_DepthwiseConv2d_cu_9959487032conv_depthwise2d_backward_kernelILi1ELi2EN3c108BFloat16EiEEvNS_27GenericPackedTensorAccessorIKT1_Lm4ENS_16DefaultPtrTraitsEiEENS5_IS6_Lm4ES8_iEES9_T2_iiiiiiiiiiiiiii)
        /*0178*/ 	.short	0x0210
        /*017a*/ 	.short	0x00b8


	//----- nvinfo : EIATTR_SW_WAR
	.align		4
.L_931:
        /*017c*/ 	.byte	0x04, 0x36
        /*017e*/ 	.short	(.L_933 - .L_932)
.L_932:
        /*0180*/ 	.word	0x00000008
.L_933:


//--------------------- .nv.info._ZN2at6native51_GLOBAL__N__2c613397_18_DepthwiseConv2d_cu_9959487032conv_depthwise2d_backward_kernelILi1ELi1EN3c108BFloat16EiEEvNS_27GenericPackedTensorAccessorIKT1_Lm4ENS_16DefaultPtrTraitsEiEENS5_IS6_Lm4ES8_iEES9_T2_iiiiiiiiiiiiiii --------------------------
	.section	.nv.info._ZN2at6native51_GLOBAL__N__2c613397_18_DepthwiseConv2d_cu_9959487032conv_depthwise2d_backward_kernelILi1ELi1EN3c108BFloat16EiEEvNS_27GenericPackedTensorAccessorIKT1_Lm4ENS_16DefaultPtrTraitsEiEENS5_IS6_Lm4ES8_iEES9_T2_iiiiiiiiiiiiiii,"",@"SHT_CUDA_INFO"
	.sectionflags	@""
	.align	4


	//----- nvinfo : EIATTR_CUDA_API_VERSION
	.align		4
        /*0000*/ 	.byte	0x04, 0x37
        /*0002*/ 	.short	(.L_935 - .L_934)
.L_934:
        /*0004*/ 	.word	0x00000082


	//----- nvinfo : EIATTR_KPARAM_INFO
	.align		4
.L_935:
        /*0008*/ 	.byte	0x04, 0x17
        /*000a*/ 	.short	(.L_937 - .L_936)
.L_936:
        /*000c*/ 	.word	0x00000000
        /*0010*/ 	.short	0x0012
        /*0012*/ 	.short	0x00b4
        /*0014*/ 	.byte	0x00, 0xf0, 0x11, 0x00


	//----- nvinfo : EIATTR_KPARAM_INFO
	.align		4
.L_937:
        /*0018*/ 	.byte	0x04, 0x17
        /*001a*/ 	.short	(.L_939 - .L_938)
.L_938:
        /*001c*/ 	.word	0x00000000
        /*0020*/ 	.short	0x0011
        /*0022*/ 	.short	0x00b0
        /*0024*/ 	.byte	0x00, 0xf0, 0x11, 0x00


	//----- nvinfo : EIATTR_KPARAM_INFO
	.align		4
.L_939:
        /*0028*/ 	.byte	0x04, 0x17
        /*002a*/ 	.short	(.L_941 - .L_940)
.L_940:
        /*002c*/ 	.word	0x00000000
        /*0030*/ 	.short	0x0010
        /*0032*/ 	.short	0x00ac
        /*0034*/ 	.byte	0x00, 0xf0, 0x11, 0x00


	//----- nvinfo : EIATTR_KPARAM_INFO
	.align		4
.L_941:
        /*0038*/ 	.byte	0x04, 0x17
        /*003a*/ 	.short	(.L_943 - .L_942)
.L_942:
        /*003c*/ 	.word	0x00000000
        /*0040*/ 	.short	0x000f
        /*0042*/ 	.short	0x00a8
        /*0044*/ 	.byte	0x00, 0xf0, 0x11, 0x00


	//----- nvinfo : EIATTR_KPARAM_INFO
	.align		4
.L_943:
        /*0048*/ 	.byte	0x04, 0x17
        /*004a*/ 	.short	(.L_945 - .L_944)
.L_944:
        /*004c*/ 	.word	0x00000000
        /*0050*/ 	.short	0x000e
        /*0052*/ 	.short	0x00a4
        /*0054*/ 	.byte	0x00, 0xf0, 0x11, 0x00


	//----- nvinfo : EIATTR_KPARAM_INFO
	.align		4
.L_945:
        /*0058*/ 	.byte	0x04, 0x17
        /*005a*/ 	.short	(.L_947 - .L_946)
.L_946:
        /*005c*/ 	.word	0x00000000
        /*0060*/ 	.short	0x000d
        /*0062*/ 	.short	0x00a0
        /*0064*/ 	.byte	0x00, 0xf0, 0x11, 0x00


	//----- nvinfo : EIATTR_KPARAM_INFO
	.align		4
.L_947:
        /*0068*/ 	.byte	0x04, 0x17
        /*006a*/ 	.short	(.L_949 - .L_948)
.L_948:
        /*006c*/ 	.word	0x00000000
        /*0070*/ 	.short	0x000c
        /*0072*/ 	.short	0x009c
        /*0074*/ 	.byte	0x00, 0xf0, 0x11, 0x00


	//----- nvinfo : EIATTR_KPARAM_INFO
	.align		4
.L_949:
        /*0078*/ 	.byte	0x04, 0x17
        /*007a*/ 	.short	(.L_951 - .L_950)
.L_950:
        /*007c*/ 	.word	0x00000000
        /*0080*/ 	.short	0x000b
        /*0082*/ 	.short	0x0098
        /*0084*/ 	.byte	0x00, 0xf0, 0x11, 0x00


	//----- nvinfo : EIATTR_KPARAM_INFO
	.align		4
.L_951:
        /*0088*/ 	.byte	0x04, 0x17
        /*008a*/ 	.short	(.L_953 - .L_952)
.L_952:
        /*008c*/ 	.word	0x00000000
        /*0090*/ 	.short	0x000a
        /*0092*/ 	.short	0x0094
        /*0094*/ 	.byte	0x00, 0xf0, 0x11, 0x00


	//----- nvinfo : EIATTR_KPARAM_INFO
	.align		4
.L_953:
        /*0098*/ 	.byte	0x04, 0x17
        /*009a*/ 	.short	(.L_955 - .L_954)
.L_954:
        /*009c*/ 	.word	0x00000000
        /*00a0*/ 	.short	0x0009
        /*00a2*/ 	.short	0x0090
        /*00a4*/ 	.byte	0x00, 0xf0, 0x11, 0x00


	//----- nvinfo : EIATTR_KPARAM_INFO
	.align		4
.L_955:
        /*00a8*/ 	.byte	0x04, 0x17
        /*00aa*/ 	.short	(.L_957 - .L_956)
.L_956:
        /*00ac*/ 	.word	0x00000000
        /*00b0*/ 	.short	0x0008
        /*00b2*/ 	.short	0x008c
        /*00b4*/ 	.byte	0x00, 0xf0, 0x11, 0x00


	//----- nvinfo : EIATTR_KPARAM_INFO
	.align		4
.L_957:
        /*00b8*/ 	.byte	0x04, 0x17
        /*00ba*/ 	.short	(.L_959 - .L_958)
.L_958:
        /*00bc*/ 	.word	0x00000000
        /*00c0*/ 	.short	0x0007
        /*00c2*/ 	.short	0x0088
        /*00c4*/ 	.byte	0x00, 0xf0, 0x11, 0x00


	//----- nvinfo : EIATTR_KPARAM_INFO
	.align		4
.L_959:
        /*00c8*/ 	.byte	0x04, 0x17
        /*00ca*/ 	.short	(.L_961 - .L_960)
.L_960:
        /*00cc*/ 	.word	0x00000000
        /*00d0*/ 	.short	0x0006
        /*00d2*/ 	.short	0x0084
        /*00d4*/ 	.byte	0x00, 0xf0, 0x11, 0x00


	//----- nvinfo : EIATTR_KPARAM_INFO
	.align		4
.L_961:
        /*00d8*/ 	.byte	0x04, 0x17
        /*00da*/ 	.short	(.L_963 - .L_962)
.L_962:
        /*00dc*/ 	.word	0x00000000
        /*00e0*/ 	.short	0x0005
        /*00e2*/ 	.short	0x0080
        /*00e4*/ 	.byte	0x00, 0xf0, 0x11, 0x00


	//----- nvinfo : EIATTR_KPARAM_INFO
	.align		4
.L_963:
        /*00e8*/ 	.byte	0x04, 0x17
        /*00ea*/ 	.short	(.L_965 - .L_964)
.L_964:
        /*00ec*/ 	.word	0x00000000
        /*00f0*/ 	.short	0x0004
        /*00f2*/ 	.short	0x007c
        /*00f4*/ 	.byte	0x00, 0xf0, 0x11, 0x00


	//----- nvinfo : EIATTR_KPARAM_INFO
	.align		4
.L_965:
        /*00f8*/ 	.byte	0x04, 0x17
        /*00fa*/ 	.short	(.L_967 - .L_966)
.L_966:
        /*00fc*/ 	.word	0x00000000
        /*0100*/ 	.short	0x0003
        /*0102*/ 	.short	0x0078
        /*0104*/ 	.byte	0x00, 0xf0, 0x11, 0x00


	//----- nvinfo : EIATTR_KPARAM_INFO
	.align		4
.L_967:
        /*0108*/ 	.byte	0x04, 0x17
        /*010a*/ 	.short	(.L_969 - .L_968)
.L_968:
        /*010c*/ 	.word	0x00000000
        /*0110*/ 	.short	0x0002
        /*0112*/ 	.short	0x0050
        /*0114*/ 	.byte	0x00, 0xf0, 0xa1, 0x00


	//----- nvinfo : EIATTR_KPARAM_INFO
	.align		4
.L_969:
        /*0118*/ 	.byte	0x04, 0x17
        /*011a*/ 	.short	(.L_971 - .L_970)
.L_970:
        /*011c*/ 	.word	0x00000000
        /*0120*/ 	.short	0x0001
        /*0122*/ 	.short	0x0028
        /*0124*/ 	.byte	0x00, 0xf0, 0xa1, 0x00


	//----- nvinfo : EIATTR_KPARAM_INFO
	.align		4
.L_971:
        /*0128*/ 	.byte	0x04, 0x17
        /*012a*/ 	.short	(.L_973 - .L_972)
.L_972:
        /*012c*/ 	.word	0x00000000
        /*0130*/ 	.short	0x0000
        /*0132*/ 	.short	0x0000
        /*0134*/ 	.byte	0x00, 0xf0, 0xa1, 0x00


	//----- nvinfo : EIATTR_SPARSE_MMA_MASK
	.align		4
.L_973:
        /*0138*/ 	.byte	0x03, 0x50
        /*013a*/ 	.short	0x0000


	//----- nvinfo : EIATTR_MAXREG_COUNT
	.align		4
        /*013c*/ 	.byte	0x03, 0x1b
        /*013e*/ 	.short	0x0040


	//----- nvinfo : EIATTR_MERCURY_ISA_VERSION
	.align		4
        /*0140*/ 	.byte	0x03, 0x5f
        /*0142*/ 	.short	0x0101


	//----- nvinfo : EIATTR_EXIT_INSTR_OFFSETS
	.align		4
        /*0144*/ 	.byte	0x04, 0x1c
        /*0146*/ 	.short	(.L_975 - .L_974)


	//   ....[0]....
.L_974:
        /*0148*/ 	.word	0x000000a0


	//   ....[1]....
        /*014c*/ 	.word	0x000001b0


	//   ....[2]....
        /*0150*/ 	.word	0x00001120


	//----- nvinfo : EIATTR_MAX_THREADS
	.align		4
.L_975:
        /*0154*/ 	.byte	0x04, 0x05
        /*0156*/ 	.short	(.L_977 - .L_976)
.L_976:
        /*0158*/ 	.word	0x00000400
        /*015c*/ 	.word	0x00000001
        /*0160*/ 	.word	0x00000001


	//----- nvinfo : EIATTR_CRS_STACK_SIZE
	.align		4
.L_977:
        /*0164*/ 	.byte	0x04, 0x1e
        /*0166*/ 	.short	(.L_979 - .L_978)
.L_978:
        /*0168*/ 	.word	0x00000000


	//----- nvinfo : EIATTR_CBANK_PARAM_SIZE
	.align		4
.L_979:
        /*016c*/ 	.byte	0x03, 0x19
        /*016e*/ 	.short	0x00b8


	//----- nvinfo : EIATTR_PARAM_CBANK
	.align		4
        /*0170*/ 	.byte	0x04, 0x0a
        /*0172*/ 	.short	(.L_981 - .L_980)
	.align		4
.L_980:
        /*0174*/ 	.word	index@(.nv.constant0._ZN2at6native51_GLOBAL__N__2c613397_18_DepthwiseConv2d_cu_9959487032conv_depthwise2d_backward_kernelILi1ELi1EN3c108BFloat16EiEEvNS_27GenericPackedTensorAccessorIKT1_Lm4ENS_16DefaultPtrTraitsEiEENS5_IS6_Lm4ES8_iEES9_T2_iiiiiiiiiiiiiii)
        /*0178*/ 	.short	0x0210
        /*017a*/ 	.short	0x00b8


	//----- nvinfo : EIATTR_SW_WAR
	.align		4
.L_981:
        /*017c*/ 	.byte	0x04, 0x36
        /*017e*/ 	.short	(.L_983 - .L_982)
.L_982:
        /*0180*/ 	.word	0x00000008
.L_983:


//--------------------- .nv.info._ZN2at6native51_GLOBAL__N__2c613397_18_DepthwiseConv2d_cu_9959487032conv_depthwise2d_backward_kernelILi3ELi0EN3c108BFloat16EiEEvNS_27GenericPackedTensorAccessorIKT1_Lm4ENS_16DefaultPtrTraitsEiEENS5_IS6_Lm4ES8_iEES9_T2_iiiiiiiiiiiiiii --------------------------
	.section	.nv.info._ZN2at6native51_GLOBAL__N__2c613397_18_DepthwiseConv2d_cu_9959487032conv_depthwise2d_backward_kernelILi3ELi0EN3c108BFloat16EiEEvNS_27GenericPackedTensorAccessorIKT1_Lm4ENS_16DefaultPtrTraitsEiEENS5_IS6_Lm4ES8_iEES9_T2_iiiiiiiiiiiiiii,"",@"SHT_CUDA_INFO"
	.sectionflags	@""
	.align	4


	//----- nvinfo : EIATTR_CUDA_API_VERSION
	.align		4
        /*0000*/ 	.byte	0x04, 0x37
        /*0002*/ 	.short	(.L_985 - .L_984)
.L_984:
        /*0004*/ 	.word	0x00000082


	//----- nvinfo : EIATTR_KPARAM_INFO
	.align		4
.L_985:
        /*0008*/ 	.byte	0x04, 0x17
        /*000a*/ 	.short	(.L_987 - .L_986)
.L_986:
        /*000c*/ 	.word	0x00000000
        /*0010*/ 	.short	0x0012
        /*0012*/ 	.short	0x00b4
        /*0014*/ 	.byte	0x00, 0xf0, 0x11, 0x00


	//----- nvinfo : EIATTR_KPARAM_INFO
	.align		4
.L_987:
        /*0018*/ 	.byte	0x04, 0x17
        /*001a*/ 	.short	(.L_989 - .L_988)
.L_988:
        /*001c*/ 	.word	0x00000000
        /*0020*/ 	.short	0x0011
        /*0022*/ 	.short	0x00b0
        /*0024*/ 	.byte	0x00, 0xf0, 0x11, 0x00


	//----- nvinfo : EIATTR_KPARAM_INFO
	.align		4
.L_989:
        /*0028*/ 	.byte	0x04, 0x17
        /*002a*/ 	.short	(.L_991 - .L_990)
.L_990:
        /*002c*/ 	.word	0x00000000
        /*0030*/ 	.short	0x0010
        /*0032*/ 	.short	0x00ac
        /*0034*/ 	.byte	0x00, 0xf0, 0x11, 0x00


	//----- nvinfo : EIATTR_KPARAM_INFO
	.align		4
.L_991:
        /*0038*/ 	.byte	0x04, 0x17
        /*003a*/ 	.short	(.L_993 - .L_992)
.L_992:
        /*003c*/ 	.word	0x00000000
        /*0040*/ 	.short	0x000f
        /*0042*/ 	.short	0x00a8
        /*0044*/ 	.byte	0x00, 0xf0, 0x11, 0x00


	//----- nvinfo : EIATTR_KPARAM_INFO
	.align		4
.L_993:
        /*0048*/ 	.byte	0x04, 0x17
        /*004a*/ 	.short	(.L_995 - .L_994)
.L_994:
        /*004c*/ 	.word	0x00000000
        /*0050*/ 	.short	0x000e
        /*0052*/ 	.short	0x00a4
        /*0054*/ 	.byte	0x00, 0xf0, 0x11, 0x00


	//----- nvinfo : EIATTR_KPARAM_INFO
	.align		4
.L_995:
        /*0058*/ 	.byte	0x04, 0x17
        /*005a*/ 	.short	(.L_997 - .L_996)
.L_996:
        /*005c*/ 	.word	0x00000000
        /*0060*/ 	.short	0x000d
        /*0062*/ 	.short	0x00a0
        /*0064*/ 	.byte	0x00, 0xf0, 0x11, 0x00


	//----- nvinfo : EIATTR_KPARAM_INFO
	.align		4
.L_997:
        /*0068*/ 	.byte	0x04, 0x17
        /*006a*/ 	.short	(.L_999 - .L_998)
.L_998:
        /*006c*/ 	.word	0x00000000
        /*0070*/ 	.short	0x000c
        /*0072*/ 	.short	0x009c
        /*0074*/ 	.byte	0x00, 0xf0, 0x11, 0x00


	//----- nvinfo : EIATTR_KPARAM_INFO
	.align		4
.L_999:
        /*0078*/ 	.byte	0x04, 0x17
        /*007a*/ 	.short	(.L_1001 - .L_1000)
.L_1000:
        /*007c*/ 	.word	0x00000000
        /*0080*/ 	.short	0x000b
        /*0082*/ 	.short	0x0098
        /*0084*/ 	.byte	0x00, 0xf0, 0x11, 0x00


	//----- nvinfo : EIATTR_KPARAM_INFO
	.align		4
.L_1001:
        /*0088*/ 	.byte	0x04, 0x17
        /*008a*/ 	.short	(.L_1003 - .L_1002)
.L_1002:
        /*008c*/ 	.word	0x00000000
        /*0090*/ 	.short	0x000a
        /*0092*/ 	.short	0x0094
        /*0094*/ 	.byte	0x00, 0xf0, 0x11, 0x00


	//----- nvinfo : EIATTR_KPARAM_INFO
	.align		4
.L_1003:
        /*0098*/ 	.byte	0x04, 0x17
        /*009a*/ 	.short	(.L_1005 - .L_1004)
.L_1004:
        /*009c*/ 	.word	0x00000000
        /*00a0*/ 	.short	0x0009
        /*00a2*/ 	.short	0x0090
        /*00a4*/ 	.byte	0x00, 0xf0, 0x11, 0x00


	//----- nvinfo : EIATTR_KPARAM_INFO
	.align		4
.L_1005:
        /*00a8*/ 	.byte	0x04, 0x17
        /*00aa*/ 	.short	(.L_1007 - .L_1006)
.L_1006:
        /*00ac*/ 	.word	0x00000000
        /*00b0*/ 	.short	0x0008
        /*00b2*/ 	.short	0x008c
        /*00b4*/ 	.byte	0x00, 0xf0, 0x11, 0x00


	//----- nvinfo : EIATTR_KPARAM_INFO
	.align		4
.L_1007:
        /*00b8*/ 	.byte	0x04, 0x17
        /*00ba*/ 	.short	(.L_1009 - .L_1008)
.L_1008:
        /*00bc*/ 	.word	0x00000000
        /*00c0*/ 	.short	0x0007
        /*00c2*/ 	.short	0x0088
        /*00c4*/ 	.byte	0x00, 0xf0, 0x11, 0x00


	//----- nvinfo : EIATTR_KPARAM_INFO
	.align		4
.L_1009:
        /*00c8*/ 	.byte	0x04, 0x17
        /*00ca*/ 	.short	(.L_1011 - .L_1010)
.L_1010:
        /*00cc*/ 	.word	0x00000000
        /*00d0*/ 	.short	0x0006
        /*00d2*/ 	.short	0x0084
        /*00d4*/ 	.byte	0x00, 0xf0, 0x11, 0x00


	//----- nvinfo : EIATTR_KPARAM_INFO
	.align		4
.L_1011:
        /*00d8*/ 	.byte	0x04, 0x17
        /*00da*/ 	.short	(.L_1013 - .L_1012)
.L_1012:
        /*00dc*/ 	.word	0x00000000
        /*00e0*/ 	.short	0x0005
        /*00e2*/ 	.short	0x0080
        /*00e4*/ 	.byte	0x00, 0xf0, 0x11, 0x00


	//----- nvinfo : EIATTR_KPARAM_INFO
	.align		4
.L_1013:
        /*00e8*/ 	.byte	0x04, 0x17
        /*00ea*/ 	.short	(.L_1015 - .L_1014)
.L_1014:
        /*00ec*/ 	.word	0x00000000
        /*00f0*/ 	.short	0x0004
        /*00f2*/ 	.short	0x007c
        /*00f4*/ 	.byte	0x00, 0xf0, 0x11, 0x00


	//----- nvinfo : EIATTR_KPARAM_INFO
	.align		4
.L_1015:
        /*00f8*/ 	.byte	0x04, 0x17
        /*00fa*/ 	.short	(.L_1017 - .L_1016)
.L_1016:
        /*00fc*/ 	.word	0x00000000
        /*0100*/ 	.short	0x0003
        /*0102*/ 	.short	0x0078
        /*0104*/ 	.byte	0x00, 0xf0, 0x11, 0x00


	//----- nvinfo : EIATTR_KPARAM_INFO
	.align		4
.L_1017:
        /*0108*/ 	.byte	0x04, 0x17
        /*010a*/ 	.short	(.L_1019 - .L_1018)
.L_1018:
        /*010c*/ 	.word	0x00000000
        /*0110*/ 	.short	0x0002
        /*0112*/ 	.short	0x0050
        /*0114*/ 	.byte	0x00, 0xf0, 0xa1, 0x00


	//----- nvinfo : EIATTR_KPARAM_INFO
	.align		4
.L_1019:
        /*0118*/ 	.byte	0x04, 0x17
        /*011a*/ 	.short	(.L_1021 - .L_1020)
.L_1020:
        /*011c*/ 	.word	0x00000000
        /*0120*/ 	.short	0x0001
        /*0122*/ 	.short	0x0028
        /*0124*/ 	.byte	0x00, 0xf0, 0xa1, 0x00


	//----- nvinfo : EIATTR_KPARAM_INFO
	.align		4
.L_1021:
        /*0128*/ 	.byte	0x04, 0x17
        /*012a*/ 	.short	(.L_1023 - .L_1022)
.L_1022:
        /*012c*/ 	.word	0x00000000
        /*0130*/ 	.short	0x0000
        /*0132*/ 	.short	0x0000
        /*0134*/ 	.byte	0x00, 0xf0, 0xa1, 0x00


	//----- nvinfo : EIATTR_SPARSE_MMA_MASK
	.align		4
.L_1023:
        /*0138*/ 	.byte	0x03, 0x50
        /*013a*/ 	.short	0x0000


	//----- nvinfo : EIATTR_MAXREG_COUNT
	.align		4
        /*013c*/ 	.byte	0x03, 0x1b
        /*013e*/ 	.short	0x0040


	//----- nvinfo : EIATTR_MERCURY_ISA_VERSION
	.align		4
        /*0140*/ 	.byte	0x03, 0x5f
        /*0142*/ 	.short	0x0101


	//----- nvinfo : EIATTR_EXIT_INSTR_OFFSETS
	.align		4
        /*0144*/ 	.byte	0x04, 0x1c
        /*0146*/ 	.short	(.L_1025 - .L_1024)


	//   ....[0]....
.L_1024:
        /*0148*/ 	.word	0x000000a0


	//   ....[1]....
        /*014c*/ 	.word	0x000001b0


	//   ....[2]....
        /*0150*/ 	.word	0x00003440


	//----- nvinfo : EIATTR_MAX_THREADS
	.align		4
.L_1025:
        /*0154*/ 	.byte	0x04, 0x05
        /*0156*/ 	.short	(.L_1027 - .L_1026)
.L_1026:
        /*0158*/ 	.word	0x00000400
        /*015c*/ 	.word	0x00000001
        /*0160*/ 	.word	0x00000001


	//----- nvinfo : EIATTR_CRS_STACK_SIZE
	.align		4
.L_1027:
        /*0164*/ 	.byte	0x04, 0x1e
        /*0166*/ 	.short	(.L_1029 - .L_1028)
.L_1028:
        /*0168*/ 	.word	0x00000000


	//----- nvinfo : EIATTR_CBANK_PARAM_SIZE
	.align		4
.L_1029:
        /*016c*/ 	.byte	0x03, 0x19
        /*016e*/ 	.short	0x00b8


	//----- nvinfo : EIATTR_PARAM_CBANK
	.align		4
        /*0170*/ 	.byte	0x04, 0x0a
        /*0172*/ 	.short	(.L_1031 - .L_1030)
	.align		4
.L_1030:
        /*0174*/ 	.word	index@(.nv.constant0._ZN2at6native51_GLOBAL__N__2c613397_18_DepthwiseConv2d_cu_9959487032conv_depthwise2d_backward_kernelILi3ELi0EN3c108BFloat16EiEEvNS_27GenericPackedTensorAccessorIKT1_Lm4ENS_16DefaultPtrTraitsEiEENS5_IS6_Lm4ES8_iEES9_T2_iiiiiiiiiiiiiii)
        /*0178*/ 	.short	0x0210
        /*017a*/ 	.short	0x00b8


	//----- nvinfo : EIATTR_SW_WAR
	.align		4
.L_1031:
        /*017c*/ 	.byte	0x04, 0x36
        /*017e*/ 	.short	(.L_1033 - .L_1032)
.L_1032:
        /*0180*/ 	.word	0x00000008
.L_1033:


//--------------------- .nv.info._ZN2at6native51_GLOBAL__N__2c613397_18_DepthwiseConv2d_cu_9959487032conv_depthwise2d_backward_kernelILi3ELi2EN3c108BFloat16EiEEvNS_27GenericPackedTensorAccessorIKT1_Lm4ENS_16DefaultPtrTraitsEiEENS5_IS6_Lm4ES8_iEES9_T2_iiiiiiiiiiiiiii --------------------------
	.section	.nv.info._ZN2at6native51_GLOBAL__N__2c613397_18_DepthwiseConv2d_cu_9959487032conv_depthwise2d_backward_kernelILi3ELi2EN3c108BFloat16EiEEvNS_27GenericPackedTensorAccessorIKT1_Lm4ENS_16DefaultPtrTraitsEiEENS5_IS6_Lm4ES8_iEES9_T2_iiiiiiiiiiiiiii,"",@"SHT_CUDA_INFO"
	.sectionflags	@""
	.align	4


	//----- nvinfo : EIATTR_CUDA_API_VERSION
	.align		4
        /*0000*/ 	.byte	0x04, 0x37
        /*0002*/ 	.short	(.L_1035 - .L_1034)
.L_1034:
        /*0004*/ 	.word	0x00000082


	//----- nvinfo : EIATTR_KPARAM_INFO
	.align		4
.L_1035:
        /*0008*/ 	.byte	0x04, 0x17
        /*000a*/ 	.short	(.L_1037 - .L_1036)
.L_1036:
        /*000c*/ 	.word	0x00000000
        /*0010*/ 	.short	0x0012
        /*0012*/ 	.short	0x00b4
        /*0014*/ 	.byte	0x00, 0xf0, 0x11, 0x00


	//----- nvinfo : EIATTR_KPARAM_INFO
	.align		4
.L_1037:
        /*0018*/ 	.byte	0x04, 0x17
        /*001a*/ 	.short	(.L_1039 - .L_1038)
.L_1038:
        /*001c*/ 	.word	0x00000000
        /*0020*/ 	.short	0x0011
        /*0022*/ 	.short	0x00b0
        /*0024*/ 	.byte	0x00, 0xf0, 0x11, 0x00


	//----- nvinfo : EIATTR_KPARAM_INFO
	.align		4
.L_1039:
        /*0028*/ 	.byte	0x04, 0x17
        /*002a*/ 	.short	(.L_1041 - .L_1040)
.L_1040:
        /*002c*/ 	.word	0x00000000
        /*0030*/ 	.short	0x0010
        /*0032*/ 	.short	0x00ac
        /*0034*/ 	.byte	0x00, 0xf0, 0x11, 0x00


	//----- nvinfo : EIATTR_KPARAM_INFO
	.align		4
.L_1041:
        /*0038*/ 	.byte	0x04, 0x17
        /*003a*/ 	.short	(.L_1043 - .L_1042)
.L_1042:
        /*003c*/ 	.word	0x00000000
        /*0040*/ 	.short	0x000f
        /*0042*/ 	.short	0x00a8
        /*0044*/ 	.byte	0x00, 0xf0, 0x11, 0x00


	//----- nvinfo : EIATTR_KPARAM_INFO
	.align		4
.L_1043:
        /*0048*/ 	.byte	0x04, 0x17
        /*004a*/ 	.short	(.L_1045 - .L_1044)
.L_1044:
        /*004c*/ 	.word	0x00000000
        /*0050*/ 	.short	0x000e
        /*0052*/ 	.short	0x00a4
        /*0054*/ 	.byte	0x00, 0xf0, 0x11, 0x00


	//----- nvinfo : EIATTR_KPARAM_INFO
	.align		4
.L_1045:
        /*0058*/ 	.byte	0x04, 0x17
        /*005a*/ 	.short	(.L_1047 - .L_1046)
.L_1046:
        /*005c*/ 	.word	0x00000000
        /*0060*/ 	.short	0x000d
        /*0062*/ 	.short	0x00a0
        /*0064*/ 	.byte	0x00, 0xf0, 0x11, 0x00


	//----- nvinfo : EIATTR_KPARAM_INFO
	.align		4
.L_1047:
        /*0068*/ 	.byte	0x04, 0x17
        /*006a*/ 	.short	(.L_1049 - .L_1048)
.L_1048:
        /*006c*/ 	.word	0x00000000
        /*0070*/ 	.short	0x000c
        /*0072*/ 	.short	0x009c
        /*0074*/ 	.byte	0x00, 0xf0, 0x11, 0x00


	//----- nvinfo : EIATTR_KPARAM_INFO
	.align		4
.L_1049:
        /*0078*/ 	.byte	0x04, 0x17
        /*007a*/ 	.short	(.L_1051 - .L_1050)
.L_1050:
        /*007c*/ 	.word	0x00000000
        /*0080*/ 	.short	0x000b
        /*0082*/ 	.short	0x0098
        /*0084*/ 	.byte	0x00, 0xf0, 0x11, 0x00


	//----- nvinfo : EIATTR_KPARAM_INFO
	.align		4
.L_1051:
        /*0088*/ 	.byte	0x04, 0x17
        /*008a*/ 	.short	(.L_1053 - .L_1052)
.L_1052:
        /*008c*/ 	.word	0x00000000
        /*0090*/ 	.short	0x000a
        /*0092*/ 	.short	0x0094
        /*0094*/ 	.byte	0x00, 0xf0, 0x11, 0x00


	//----- nvinfo : EIATTR_KPARAM_INFO
	.align		4
.L_1053:
        /*0098*/ 	.byte	0x04, 0x17
        /*009a*/ 	.short	(.L_1055 - .L_1054)
.L_1054:
        /*009c*/ 	.word	0x00000000
        /*00a0*/ 	.short	0x0009
        /*00a2*/ 	.short	0x0090
        /*00a4*/ 	.byte	0x00, 0xf0, 0x11, 0x00


	//----- nvinfo : EIATTR_KPARAM_INFO
	.align		4
.L_1055:
        /*00a8*/ 	.byte	0x04, 0x17
        /*00aa*/ 	.short	(.L_1057 - .L_1056)
.L_1056:
        /*00ac*/ 	.word	0x00000000
        /*00b0*/ 	.short	0x0008
        /*00b2*/ 	.short	0x008c
        /*00b4*/ 	.byte	0x00, 0xf0, 0x11, 0x00


	//----- nvinfo : EIATTR_KPARAM_INFO
	.align		4
.L_1057:
        /*00b8*/ 	.byte	0x04, 0x17
        /*00ba*/ 	.short	(.L_1059 - .L_1058)
.L_1058:
        /*00bc*/ 	.word	0x00000000
        /*00c0*/ 	.short	0x0007
        /*00c2*/ 	.short	0x0088
        /*00c4*/ 	.byte	0x00, 0xf0, 0x11, 0x00


	//----- nvinfo : EIATTR_KPARAM_INFO
	.align		4
.L_1059:
        /*00c8*/ 	.byte	0x04, 0x17
        /*00ca*/ 	.short	(.L_1061 - .L_1060)
.L_1060:
        /*00cc*/ 	.word	0x00000000
        /*00d0*/ 	.short	0x0006
        /*00d2*/ 	.short	0x0084
        /*00d4*/ 	.byte	0x00, 0xf0, 0x11, 0x00


	//----- nvinfo : EIATTR_KPARAM_INFO
	.align		4
.L_1061:
        /*00d8*/ 	.byte	0x04, 0x17
        /*00da*/ 	.short	(.L_1063 - .L_1062)
.L_1062:
        /*00dc*/ 	.word	0x00000000
        /*00e0*/ 	.short	0x0005
        /*00e2*/ 	.short	0x0080
        /*00e4*/ 	.byte	0x00, 0xf0, 0x11, 0x00


	//----- nvinfo : EIATTR_KPARAM_INFO
	.align		4
.L_1063:
        /*00e8*/ 	.byte	0x04, 0x17
        /*00ea*/ 	.short	(.L_1065 - .L_1064)
.L_1064:
        /*00ec*/ 	.word	0x00000000
        /*00f0*/ 	.short	0x0004
        /*00f2*/ 	.short	0x007c
        /*00f4*/ 	.byte	0x00, 0xf0, 0x11, 0x00


	//----- nvinfo : EIATTR_KPARAM_INFO
	.align		4
.L_1065:
        /*00f8*/ 	.byte	0x04, 0x17
        /*00fa*/ 	.short	(.L_1067 - .L_1066)
.L_1066:
        /*00fc*/ 	.word	0x00000000
        /*0100*/ 	.short	0x0003
        /*0102*/ 	.short	0x0078
        /*0104*/ 	.byte	0x00, 0xf0, 0x11, 0x00


	//----- nvinfo : EIATTR_KPARAM_INFO
	.align		4
.L_1067:
        /*0108*/ 	.byte	0x04, 0x17
        /*010a*/ 	.short	(.L_1069 - .L_1068)
.L_1068:
        /*010c*/ 	.word	0x00000000
        /*0110*/ 	.short	0x0002
        /*0112*/ 	.short	0x0050
        /*0114*/ 	.byte	0x00, 0xf0, 0xa1, 0x00


	//----- nvinfo : EIATTR_KPARAM_INFO
	.align		4
.L_1069:
        /*0118*/ 	.byte	0x04, 0x17
        /*011a*/ 	.short	(.L_1071 - .L_1070)
.L_1070:
        /*011c*/ 	.word	0x00000000
        /*0120*/ 	.short	0x0001
        /*0122*/ 	.short	0x0028
        /*0124*/ 	.byte	0x00, 0xf0, 0xa1, 0x00


	//----- nvinfo : EIATTR_KPARAM_INFO
	.align		4
.L_1071:
        /*0128*/ 	.byte	0x04, 0x17
        /*012a*/ 	.short	(.L_1073 - .L_1072)
.L_1072:
        /*012c*/ 	.word	0x00000000
        /*0130*/ 	.short	0x0000
        /*0132*/ 	.short	0x0000
        /*0134*/ 	.byte	0x00, 0xf0, 0xa1, 0x00


	//----- nvinfo : EIATTR_SPARSE_MMA_MASK
	.align		4
.L_1073:
        /*0138*/ 	.byte	0x03, 0x50
        /*013a*/ 	.short	0x0000


	//----- nvinfo : EIATTR_MAXREG_COUNT
	.align		4
        /*013c*/ 	.byte	0x03, 0x1b
        /*013e*/ 	.short	0x0040


	//----- nvinfo : EIATTR_MERCURY_ISA_VERSION
	.align		4
        /*0140*/ 	.byte	0x03, 0x5f
        /*0142*/ 	.short	0x0101


	//----- nvinfo : EIATTR_EXIT_INSTR_OFFSETS
	.align		4
        /*0144*/ 	.byte	0x04, 0x1c
        /*0146*/ 	.short	(.L_1075 - .L_1074)


	//   ....[0]....
.L_1074:
        /*0148*/ 	.word	0x000000a0


	//   ....[1]....
        /*014c*/ 	.word	0x000001d0


	//   ....[2]....
        /*0150*/ 	.word	0x00001450


	//----- nvinfo : EIATTR_MAX_THREADS
	.align		4
.L_1075:
        /*0154*/ 	.byte	0x04, 0x05
        /*0156*/ 	.short	(.L_1077 - .L_1076)
.L_1076:
        /*0158*/ 	.word	0x00000400
        /*015c*/ 	.word	0x00000001
        /*0160*/ 	.word	0x00000001


	//----- nvinfo : EIATTR_CRS_STACK_SIZE
	.align		4
.L_1077:
        /*0164*/ 	.byte	0x04, 0x1e
        /*0166*/ 	.short	(.L_1079 - .L_1078)
.L_1078:
        /*0168*/ 	.word	0x00000000


	//----- nvinfo : EIATTR_CBANK_PARAM_SIZE
	.align		4
.L_1079:
        /*016c*/ 	.byte	0x03, 0x19
        /*016e*/ 	.short	0x00b8


	//----- nvinfo : EIATTR_PARAM_CBANK
	.align		4
        /*0170*/ 	.byte	0x04, 0x0a
        /*0172*/ 	.short	(.L_1081 - .L_1080)
	.align		4
.L_1080:
        /*0174*/ 	.word	index@(.nv.constant0._ZN2at6native51_GLOBAL__N__2c613397_18_DepthwiseConv2d_cu_9959487032conv_depthwise2d_backward_kernelILi3ELi2EN3c108BFloat16EiEEvNS_27GenericPackedTensorAccessorIKT1_Lm4ENS_16DefaultPtrTraitsEiEENS5_IS6_Lm4ES8_iEES9_T2_iiiiiiiiiiiiiii)
        /*0178*/ 	.short	0x0210
        /*017a*/ 	.short	0x00b8


	//----- nvinfo : EIATTR_SW_WAR
	.align		4
.L_1081:
        /*017c*/ 	.byte	0x04, 0x36
        /*017e*/ 	.short	(.L_1083 - .L_1082)
.L_1082:
        /*0180*/ 	.word	0x00000008
.L_1083:


//--------------------- .nv.info._ZN2at6native51_GLOBAL__N__2c613397_18_DepthwiseConv2d_cu_9959487032conv_depthwise2d_backward_kernelILi3ELi1EN3c108BFloat16EiEEvNS_27GenericPackedTensorAccessorIKT1_Lm4ENS_16DefaultPtrTraitsEiEENS5_IS6_Lm4ES8_iEES9_T2_iiiiiiiiiiiiiii --------------------------
	.section	.nv.info._ZN2at6native51_GLOBAL__N__2c613397_18_DepthwiseConv2d_cu_9959487032conv_depthwise2d_backward_kernelILi3ELi1EN3c108BFloat16EiEEvNS_27GenericPackedTensorAccessorIKT1_Lm4ENS_16DefaultPtrTraitsEiEENS5_IS6_Lm4ES8_iEES9_T2_iiiiiiiiiiiiiii,"",@"SHT_CUDA_INFO"
	.sectionflags	@""
	.align	4


	//----- nvinfo : EIATTR_CUDA_API_VERSION
	.align		4
        /*0000*/ 	.byte	0x04, 0x37
        /*0002*/ 	.short	(.L_1085 - .L_1084)
.L_1084:
        /*0004*/ 	.word	0x00000082


	//----- nvinfo : EIATTR_KPARAM_INFO
	.align		4
.L_1085:
        /*0008*/ 	.byte	0x04, 0x17
        /*000a*/ 	.short	(.L_1087 - .L_1086)
.L_1086:
        /*000c*/ 	.word	0x00000000
        /*0010*/ 	.short	0x0012
        /*0012*/ 	.short	0x00b4
        /*0014*/ 	.byte	0x00, 0xf0, 0x11, 0x00


	//----- nvinfo : EIATTR_KPARAM_INFO
	.align		4
.L_1087:
        /*0018*/ 	.byte	0x04, 0x17
        /*001a*/ 	.short	(.L_1089 - .L_1088)
.L_1088:
        /*001c*/ 	.word	0x00000000
        /*0020*/ 	.short	0x0011
        /*0022*/ 	.short	0x00b0
        /*0024*/ 	.byte	0x00, 0xf0, 0x11, 0x00


	//----- nvinfo : EIATTR_KPARAM_INFO
	.align		4
.L_1089:
        /*0028*/ 	.byte	0x04, 0x17
        /*002a*/ 	.short	(.L_1091 - .L_1090)
.L_1090:
        /*002c*/ 	.word	0x00000000
        /*0030*/ 	.short	0x0010
        /*0032*/ 	.short	0x00ac
        /*0034*/ 	.byte	0x00, 0xf0, 0x11, 0x00


	//----- nvinfo : EIATTR_KPARAM_INFO
	.align		4
.L_1091:
        /*0038*/ 	.byte	0x04, 0x17
        /*003a*/ 	.short	(.L_1093 - .L_1092)
.L_1092:
        /*003c*/ 	.word	0x00000000
        /*0040*/ 	.short	0x000f
        /*0042*/ 	.short	0x00a8
        /*0044*/ 	.byte	0x00, 0xf0, 0x11, 0x00


	//----- nvinfo : EIATTR_KPARAM_INFO
	.align		4
.L_1093:
        /*0048*/ 	.byte	0x04, 0x17
        /*004a*/ 	.short	(.L_1095 - .L_1094)
.L_1094:
        /*004c*/ 	.word	0x00000000
        /*0050*/ 	.short	0x000e
        /*0052*/ 	.short	0x00a4
        /*0054*/ 	.byte	0x00, 0xf0, 0x11, 0x00


	//----- nvinfo : EIATTR_KPARAM_INFO
	.align		4
.L_1095:
        /*0058*/ 	.byte	0x04, 0x17
        /*005a*/ 	.short	(.L_1097 - .L_1096)
.L_1096:
        /*005c*/ 	.word	0x00000000
        /*0060*/ 	.short	0x000d
        /*0062*/ 	.short	0x00a0
        /*0064*/ 	.byte	0x00, 0xf0, 0x11, 0x00


	//----- nvinfo : EIATTR_KPARAM_INFO
	.align		4
.L_1097:
        /*0068*/ 	.byte	0x04, 0x17
        /*006a*/ 	.short	(.L_1099 - .L_1098)
.L_1098:
        /*006c*/ 	.word	0x00000000
        /*0070*/ 	.short	0x000c
        /*0072*/ 	.short	0x009c
        /*0074*/ 	.byte	0x00, 0xf0, 0x11, 0x00


	//----- nvinfo : EIATTR_KPARAM_INFO
	.align		4
.L_1099:
        /*0078*/ 	.byte	0x04, 0x17
        /*007a*/ 	.short	(.L_1101 - .L_1100)
.L_1100:
        /*007c*/ 	.word	0x00000000
        /*0080*/ 	.short	0x000b
        /*0082*/ 	.short	0x0098
        /*0084*/ 	.byte	0x00, 0xf0, 0x11, 0x00


	//----- nvinfo : EIATTR_KPARAM_INFO
	.align		4
.L_1101:
        /*0088*/ 	.byte	0x04, 0x17
        /*008a*/ 	.short	(.L_1103 - .L_1102)
.L_1102:
        /*008c*/ 	.word	0x00000000
        /*0090*/ 	.short	0x000a
        /*0092*/ 	.short	0x0094
        /*0094*/ 	.byte	0x00, 0xf0, 0x11, 0x00


	//----- nvinfo : EIATTR_KPARAM_INFO
	.align		4
.L_1103:
        /*0098*/ 	.byte	0x04, 0x17
        /*009a*/ 	.short	(.L_1105 - .L_1104)
.L_1104:
        /*009c*/ 	.word	0x00000000
        /*00a0*/ 	.short	0x0009
        /*00a2*/ 	.short	0x0090
        /*00a4*/ 	.byte	0x00, 0xf0, 0x11, 0x00


	//----- nvinfo : EIATTR_KPARAM_INFO
	.align		4
.L_1105:
        /*00a8*/ 	.byte	0x04, 0x17
        /*00aa*/ 	.short	(.L_1107 - .L_1106)
.L_1106:
        /*00ac*/ 	.word	0x00000000
        /*00b0*/ 	.short	0x0008
        /*00b2*/ 	.short	0x008c
        /*00b4*/ 	.byte	0x00, 0xf0, 0x11, 0x00


	//----- nvinfo : EIATTR_KPARAM_INFO
	.align		4
.L_1107:
        /*00b8*/ 	.byte	0x04, 0x17
        /*00ba*/ 	.short	(.L_1109 - .L_1108)
.L_1108:
        /*00bc*/ 	.word	0x00000000
        /*00c0*/ 	.short	0x0007
        /*00c2*/ 	.short	0x0088
        /*00c4*/ 	.byte	0x00, 0xf0, 0x11, 0x00


	//----- nvinfo : EIATTR_KPARAM_INFO
	.align		4
.L_1109:
        /*00c8*/ 	.byte	0x04, 0x17
        /*00ca*/ 	.short	(.L_1111 - .L_1110)
.L_1110:
        /*00cc*/ 	.word	0x00000000
        /*00d0*/ 	.short	0x0006
        /*00d2*/ 	.short	0x0084
        /*00d4*/ 	.byte	0x00, 0xf0, 0x11, 0x00


	//----- nvinfo : EIATTR_KPARAM_INFO
	.align		4
.L_1111:
        /*00d8*/ 	.byte	0x04, 0x17
        /*00da*/ 	.short	(.L_1113 - .L_1112)
.L_1112:
        /*00dc*/ 	.word	0x00000000
        /*00e0*/ 	.short	0x0005
        /*00e2*/ 	.short	0x0080
        /*00e4*/ 	.byte	0x00, 0xf0, 0x11, 0x00


	//----- nvinfo : EIATTR_KPARAM_INFO
	.align		4
.L_1113:
        /*00e8*/ 	.byte	0x04, 0x17
        /*00ea*/ 	.short	(.L_1115 - .L_1114)
.L_1114:
        /*00ec*/ 	.word	0x00000000
        /*00f0*/ 	.short	0x0004
        /*00f2*/ 	.short	0x007c
        /*00f4*/ 	.byte	0x00, 0xf0, 0x11, 0x00


	//----- nvinfo : EIATTR_KPARAM_INFO
	.align		4
.L_1115:
        /*00f8*/ 	.byte	0x04, 0x17
        /*00fa*/ 	.short	(.L_1117 - .L_1116)
.L_1116:
        /*00fc*/ 	.word	0x00000000
        /*0100*/ 	.short	0x0003
        /*0102*/ 	.short	0x0078
        /*0104*/ 	.byte	0x00, 0xf0, 0x11, 0x00


	//----- nvinfo : EIATTR_KPARAM_INFO
	.align		4
.L_1117:
        /*0108*/ 	.byte	0x04, 0x17
        /*010a*/ 	.short	(.L_1119 - .L_1118)
.L_1118:
        /*010c*/ 	.word	0x00000000
        /*0110*/ 	.short	0x0002
        /*0112*/ 	.short	0x0050
        /*0114*/ 	.byte	0x00, 0xf0, 0xa1, 0x00


	//----- nvinfo : EIATTR_KPARAM_INFO
	.align		4
.L_1119:
        /*0118*/ 	.byte	0x04, 0x17
        /*011a*/ 	.short	(.L_1121 - .L_1120)
.L_1120:
        /*011c*/ 	.word	0x00000000
        /*0120*/ 	.short	0x0001
        /*0122*/ 	.short	0x0028
        /*0124*/ 	.byte	0x00, 0xf0, 0xa1, 0x00


	//----- nvinfo : EIATTR_KPARAM_INFO
	.align		4
.L_1121:
        /*0128*/ 	.byte	0x04, 0x17
        /*012a*/ 	.short	(.L_1123 - .L_1122)
.L_1122:
        /*012c*/ 	.word	0x00000000
        /*0130*/ 	.short	0x0000
        /*0132*/ 	.short	0x0000
        /*0134*/ 	.byte	0x00, 0xf0, 0xa1, 0x00


	//----- nvinfo : EIATTR_SPARSE_MMA_MASK
	.align		4
.L_1123:
        /*0138*/ 	.byte	0x03, 0x50
        /*013a*/ 	.short	0x0000


	//----- nvinfo : EIATTR_MAXREG_COUNT
	.align		4
        /*013c*/ 	.byte	0x03, 0x1b
        /*013e*/ 	.short	0x0040


	//----- nvinfo : EIATTR_MERCURY_ISA_VERSION
	.align		4
        /*0140*/ 	.byte	0x03, 0x5f
        /*0142*/ 	.short	0x0101


	//----- nvinfo : EIATTR_EXIT_INSTR_OFFSETS
	.align		4
        /*0144*/ 	.byte	0x04, 0x1c
        /*0146*/ 	.short	(.L_1125 - .L_1124)


	//   ....[0]....
.L_1124:
        /*0148*/ 	.word	0x000000a0


	//   ....[1]....
        /*014c*/ 	.word	0x000001c0


	//   ....[2]....
        /*0150*/ 	.word	0x00001490


	//----- nvinfo : EIATTR_MAX_THREADS
	.align		4
.L_1125:
        /*0154*/ 	.byte	0x04, 0x05
        /*0156*/ 	.short	(.L_1127 - .L_1126)
.L_1126:
        /*0158*/ 	.word	0x00000400
        /*015c*/ 	.word	0x00000001
        /*0160*/ 	.word	0x00000001


	//----- nvinfo : EIATTR_CRS_STACK_SIZE
	.align		4
.L_1127:
        /*0164*/ 	.byte	0x04, 0x1e
        /*0166*/ 	.short	(.L_1129 - .L_1128)
.L_1128:
        /*0168*/ 	.word	0x00000000


	//----- nvinfo : EIATTR_CBANK_PARAM_SIZE
	.align		4
.L_1129:
        /*016c*/ 	.byte	0x03, 0x19
        /*016e*/ 	.short	0x00b8


	//----- nvinfo : EIATTR_PARAM_CBANK
	.align		4
        /*0170*/ 	.byte	0x04, 0x0a
        /*0172*/ 	.short	(.L_1131 - .L_1130)
	.align		4
.L_1130:
        /*0174*/ 	.word	index@(.nv.constant0._ZN2at6native51_GLOBAL__N__2c613397_18_DepthwiseConv2d_cu_9959487032conv_depthwise2d_backward_kernelILi3ELi1EN3c108BFloat16EiEEvNS_27GenericPackedTensorAccessorIKT1_Lm4ENS_16DefaultPtrTraitsEiEENS5_IS6_Lm4ES8_iEES9_T2_iiiiiiiiiiiiiii)
        /*0178*/ 	.short	0x0210
        /*017a*/ 	.short	0x00b8


	//----- nvinfo : EIATTR_SW_WAR
	.align		4
.L_1131:
        /*017c*/ 	.byte	0x04, 0x36
        /*017e*/ 	.short	(.L_1133 - .L_1132)
.L_1132:
        /*0180*/ 	.word	0x00000008
.L_1133:


//--------------------- .nv.info._ZN2at6native51_GLOBAL__N__2c613397_18_DepthwiseConv2d_cu_9959487032conv_depthwise2d_backward_kernelILi5ELi0EN3c108BFloat16EiEEvNS_27GenericPackedTensorAccessorIKT1_Lm4ENS_16DefaultPtrTraitsEiEENS5_IS6_Lm4ES8_iEES9_T2_iiiiiiiiiiiiiii --------------------------
	.section	.nv.info._ZN2at6native51_GLOBAL__N__2c613397_18_DepthwiseConv2d_cu_9959487032conv_depthwise2d_backward_kernelILi5ELi0EN3c108BFloat16EiEEvNS_27GenericPackedTensorAccessorIKT1_Lm4ENS_16DefaultPtrTraitsEiEENS5_IS6_Lm4ES8_iEES9_T2_iiiiiiiiiiiiiii,"",@"SHT_CUDA_INFO"
	.sectionflags	@""
	.align	4


	//----- nvinfo : EIATTR_CUDA_API_VERSION
	.align		4
        /*0000*/ 	.byte	0x04, 0x37
        /*0002*/ 	.short	(.L_1135 - .L_1134)
.L_1134:
        /*0004*/ 	.word	0x00000082


	//----- nvinfo : EIATTR_KPARAM_INFO
	.align		4
.L_1135:
        /*0008*/ 	.byte	0x04, 0x17
        /*000a*/ 	.short	(.L_1137 - .L_1136)
.L_1136:
        /*000c*/ 	.word	0x00000000
        /*0010*/ 	.short	0x0012
        /*0012*/ 	.short	0x00b4
        /*0014*/ 	.byte	0x00, 0xf0, 0x11, 0x00


	//----- nvinfo : EIATTR_KPARAM_INFO
	.align		4
.L_1137:
        /*0018*/ 	.byte	0x04, 0x17
        /*001a*/ 	.short	(.L_1139 - .L_1138)
.L_1138:
        /*001c*/ 	.word	0x00000000
        /*0020*/ 	.short	0x0011
        /*0022*/ 	.short	0x00b0
        /*0024*/ 	.byte	0x00, 0xf0, 0x11, 0x00


	//----- nvinfo : EIATTR_KPARAM_INFO
	.align		4
.L_1139:
        /*0028*/ 	.byte	0x04, 0x17
        /*002a*/ 	.short	(.L_1141 - .L_1140)
.L_1140:
        /*002c*/ 	.word	0x00000000
        /*0030*/ 	.short	0x0010
        /*0032*/ 	.short	0x00ac
        /*0034*/ 	.byte	0x00, 0xf0, 0x11, 0x00


	//----- nvinfo : EIATTR_KPARAM_INFO
	.align		4
.L_1141:
        /*0038*/ 	.byte	0x04, 0x17
        /*003a*/ 	.short	(.L_1143 - .L_1142)
.L_1142:
        /*003c*/ 	.word	0x00000000
        /*0040*/ 	.short	0x000f
        /*0042*/ 	.short	0x00a8
        /*0044*/ 	.byte	0x00, 0xf0, 0x11, 0x00


	//----- nvinfo : EIATTR_KPARAM_INFO
	.align		4
.L_1143:
        /*0048*/ 	.byte	0x04, 0x17
        /*004a*/ 	.short	(.L_1145 - .L_1144)
.L_1144:
        /*004c*/ 	.word	0x00000000
        /*0050*/ 	.short	0x000e
        /*0052*/ 	.short	0x00a4
        /*0054*/ 	.byte	0x00, 0xf0, 0x11, 0x00


	//----- nvinfo : EIATTR_KPARAM_INFO
	.align		4
.L_1145:
        /*0058*/ 	.byte	0x04, 0x17
        /*005a*/ 	.short	(.L_1147 - .L_1146)
.L_1146:
        /*005c*/ 	.word	0x00000000
        /*0060*/ 	.short	0x000d
        /*0062*/ 	.short	0x00a0
        /*0064*/ 	.byte	0x00, 0xf0, 0x11, 0x00


	//----- nvinfo : EIATTR_KPARAM_INFO
	.align		4
.L_1147:
        /*0068*/ 	.byte	0x04, 0x17
        /*006a*/ 	.short	(.L_1149 - .L_1148)
.L_1148:
        /*006c*/ 	.word	0x00000000
        /*0070*/ 	.short	0x000c
        /*0072*/ 	.short	0x009c
        /*0074*/ 	.byte	0x00, 0xf0, 0x11, 0x00


	//----- nvinfo : EIATTR_KPARAM_INFO
	.align		4
.L_1149:
        /*0078*/ 	.byte	0x04, 0x17
        /*007a*/ 	.short	(.L_1151 - .L_1150)
.L_1150:
        /*007c*/ 	.word	0x00000000
        /*0080*/ 	.short	0x000b
        /*0082*/ 	.short	0x0098
        /*0084*/ 	.byte	0x00, 0xf0, 0x11, 0x00


	//----- nvinfo : EIATTR_KPARAM_INFO
	.align		4
.L_1151:
        /*0088*/ 	.byte	0x04, 0x17
        /*008a*/ 	.short	(.L_1153 - .L_1152)
.L_1152:
        /*008c*/ 	.word	0x00000000
        /*0090*/ 	.short	0x000a
        /*0092*/ 	.short	0x0094
        /*0094*/ 	.byte	0x00, 0xf0, 0x11, 0x00


	//----- nvinfo : EIATTR_KPARAM_INFO
	.align		4
.L_1153:
        /*0098*/ 	.byte	0x04, 0x17
        /*009a*/ 	.short	(.L_1155 - .L_1154)
.L_1154:
        /*009c*/ 	.word	0x00000000
        /*00a0*/ 	.short	0x0009
        /*00a2*/ 	.short	0x0090
        /*00a4*/ 	.byte	0x00, 0xf0, 0x11, 0x00


	//----- nvinfo : EIATTR_KPARAM_INFO
	.align		4
.L_1155:
        /*00a8*/ 	.byte	0x04, 0x17
        /*00aa*/ 	.short	(.L_1157 - .L_1156)
.L_1156:
        /*00ac*/ 	.word	0x00000000
        /*00b0*/ 	.short	0x0008
        /*00b2*/ 	.short	0x008c
        /*00b4*/ 	.byte	0x00, 0xf0, 0x11, 0x00


	//----- nvinfo : EIATTR_KPARAM_INFO
	.align		4
.L_1157:
        /*00b8*/ 	.byte	0x04, 0x17
        /*00ba*/ 	.short	(.L_1159 - .L_1158)
.L_1158:
        /*00bc*/ 	.word	0x00000000
        /*00c0*/ 	.short	0x0007
        /*00c2*/ 	.short	0x0088
        /*00c4*/ 	.byte	0x00, 0xf0, 0x11, 0x00


	//----- nvinfo : EIATTR_KPARAM_INFO
	.align		4
.L_1159:
        /*00c8*/ 	.byte	0x04, 0x17
        /*00ca*/ 	.short	(.L_1161 - .L_1160)
.L_1160:
        /*00cc*/ 	.word	0x00000000
        /*00d0*/ 	.short	0x0006
        /*00d2*/ 	.short	0x0084
        /*00d4*/ 	.byte	0x00, 0xf0, 0x11, 0x00


	//----- nvinfo : EIATTR_KPARAM_INFO
	.align		4
.L_1161:
        /*00d8*/ 	.byte	0x04, 0x17
        /*00da*/ 	.short	(.L_1163 - .L_1162)
.L_1162:
        /*00dc*/ 	.word	0x00000000
        /*00e0*/ 	.short	0x0005
        /*00e2*/ 	.short	0x0080
        /*00e4*/ 	.byte	0x00, 0xf0, 0x11, 0x00


	//----- nvinfo : EIATTR_KPARAM_INFO
	.align		4
.L_1163:
        /*00e8*/ 	.byte	0x04, 0x17
        /*00ea*/ 	.short	(.L_1165 - .L_1164)
.L_1164:
        /*00ec*/ 	.word	0x00000000
        /*00f0*/ 	.short	0x0004
        /*00f2*/ 	.short	0x007c
        /*00f4*/ 	.byte	0x00, 0xf0, 0x11, 0x00


	//----- nvinfo : EIATTR_KPARAM_INFO
	.align		4
.L_1165:
        /*00f8*/ 	.byte	0x04, 0x17
        /*00fa*/ 	.short	(.L_1167 - .L_1166)
.L_1166:
        /*00fc*/ 	.word	0x00000000
        /*0100*/ 	.short	0x0003
        /*0102*/ 	.short	0x0078
        /*0104*/ 	.byte	0x00, 0xf0, 0x11, 0x00


	//----- nvinfo : EIATTR_KPARAM_INFO
	.align		4
.L_1167:
        /*0108*/ 	.byte	0x04, 0x17
        /*010a*/ 	.short	(.L_1169 - .L_1168)
.L_1168:
        /*010c*/ 	.word	0x00000000
        /*0110*/ 	.short	0x0002
        /*0112*/ 	.short	0x0050
        /*0114*/ 	.byte	0x00, 0xf0, 0xa1, 0x00


	//----- nvinfo : EIATTR_KPARAM_INFO
	.align		4
.L_1169:
        /*0118*/ 	.byte	0x04, 0x17
        /*011a*/ 	.short	(.L_1171 - .L_1170)
.L_1170:
        /*011c*/ 	.word	0x00000000
        /*0120*/ 	.short	0x0001
        /*0122*/ 	.short	0x0028
        /*0124*/ 	.byte	0x00, 0xf0, 0xa1, 0x00


	//----- nvinfo : EIATTR_KPARAM_INFO
	.align		4
.L_1171:
        /*0128*/ 	.byte	0x04, 0x17
        /*012a*/ 	.short	(.L_1173 - .L_1172)
.L_1172:
        /*012c*/ 	.word	0x00000000
        /*0130*/ 	.short	0x0000
        /*0132*/ 	.short	0x0000
        /*0134*/ 	.byte	0x00, 0xf0, 0xa1, 0x00


	//----- nvinfo : EIATTR_SPARSE_MMA_MASK
	.align		4
.L_1173:
        /*0138*/ 	.byte	0x03, 0x50
        /*013a*/ 	.short	0x0000


	//----- nvinfo : EIATTR_MAXREG_COUNT
	.align		4
        /*013c*/ 	.byte	0x03, 0x1b
        /*013e*/ 	.short	0x0040


	//----- nvinfo : EIATTR_ANNOTATIONS
	.align		4
        /*0140*/ 	.byte	0x04, 0x55
        /*0142*/ 	.short	(.L_1175 - .L_1174)


	//   ....[0]....
.L_1174:
        /*0144*/ 	.word	0x00000001
        /*0148*/ 	.byte	0xc0, 0x00, 0x00, 0x00, 0x01, 0x00, 0x00, 0x00, 0x00, 0x01, 0x00, 0x00, 0x01, 0x00, 0x00, 0x00
        /*0158*/ 	.byte	0x50, 0x01, 0x00, 0x00, 0x01, 0x00, 0x00, 0x00, 0x60, 0x01, 0x00, 0x00, 0x01, 0x00, 0x00, 0x00
        /*0168*/ 	.byte	0xe0, 0x01, 0x00, 0x00, 0x01, 0x00, 0x00, 0x00, 0x00, 0x02, 0x00, 0x00, 0x01, 0x00, 0x00, 0x00
        /*0178*/ 	.byte	0x70, 0x02, 0x00, 0x00, 0x01, 0x00, 0x00, 0x00, 0xd0, 0x1f, 0x00, 0x00, 0x01, 0x00, 0x00, 0x00
        /*0188*/ 	.byte	0x00, 0x20, 0x00, 0x00, 0x01, 0x00, 0x00, 0x00, 0xb0, 0x20, 0x00, 0x00, 0x01, 0x00, 0x00, 0x00
        /*0198*/ 	.byte	0xd0, 0x20, 0x00, 0x00


	//----- nvinfo : EIATTR_MERCURY_ISA_VERSION
	.align		4
.L_1175:
        /*019c*/ 	.byte	0x03, 0x5f
        /*019e*/ 	.short	0x0101


	//----- nvinfo : EIATTR_EXIT_INSTR_OFFSETS
	.align		4
        /*01a0*/ 	.byte	0x04, 0x1c
        /*01a2*/ 	.short	(.L_1177 - .L_1176)


	//   ....[0]....
.L_1176:
        /*01a4*/ 	.word	0x000000b0


	//   ....[1]....
        /*01a8*/ 	.word	0x00000220


	//   ....[2]....
        /*01ac*/ 	.word	0x000020f0


	//----- nvinfo : EIATTR_MAX_THREADS
	.align		4
.L_1177:
        /*01b0*/ 	.byte	0x04, 0x05
        /*01b2*/ 	.short	(.L_1179 - .L_1178)
.L_1178:
        /*01b4*/ 	.word	0x00000400
        /*01b8*/ 	.word	0x00000001
        /*01bc*/ 	.word	0x00000001


	//----- nvinfo : EIATTR_CRS_STACK_SIZE
	.align		4
.L_1179:
        /*01c0*/ 	.byte	0x04, 0x1e
        /*01c2*/ 	.short	(.L_1181 - .L_1180)
.L_1180:
        /*01c4*/ 	.word	0x00000000


	//----- nvinfo : EIATTR_CBANK_PARAM_SIZE
	.align		4
.L_1181:
        /*01c8*/ 	.byte	0x03, 0x19
        /*01ca*/ 	.short	0x00b8


	//----- nvinfo : EIATTR_PARAM_CBANK
	.align		4
        /*01cc*/ 	.byte	0x04, 0x0a
        /*01ce*/ 	.short	(.L_1183 - .L_1182)
	.align		4
.L_1182:
        /*01d0*/ 	.word	index@(.nv.constant0._ZN2at6native51_GLOBAL__N__2c613397_18_DepthwiseConv2d_cu_9959487032conv_depthwise2d_backward_kernelILi5ELi0EN3c108BFloat16EiEEvNS_27GenericPackedTensorAccessorIKT1_Lm4ENS_16DefaultPtrTraitsEiEENS5_IS6_Lm4ES8_iEES9_T2_iiiiiiiiiiiiiii)
        /*01d4*/ 	.short	0x0210
        /*01d6*/ 	.short	0x00b8


	//----- nvinfo : EIATTR_SW_WAR
	.align		4
.L_1183:
        /*01d8*/ 	.byte	0x04, 0x36
        /*01da*/ 	.short	(.L_1185 - .L_1184)
.L_1184:
        /*01dc*/ 	.word	0x00000008
.L_1185:


//--------------------- .nv.info._ZN2at6native51_GLOBAL__N__2c613397_18_DepthwiseConv2d_cu_9959487032conv_depthwise2d_backward_kernelILi5ELi2EN3c108BFloat16EiEEvNS_27GenericPackedTensorAccessorIKT1_Lm4ENS_16DefaultPtrTraitsEiEENS5_IS6_Lm4ES8_iEES9_T2_iiiiiiiiiiiiiii --------------------------
	.section	.nv.info._ZN2at6native51_GLOBAL__N__2c613397_18_DepthwiseConv2d_cu_9959487032conv_depthwise2d_backward_kernelILi5ELi2EN3c108BFloat16EiEEvNS_27GenericPackedTensorAccessorIKT1_Lm4ENS_16DefaultPtrTraitsEiEENS5_IS6_Lm4ES8_iEES9_T2_iiiiiiiiiiiiiii,"",@"SHT_CUDA_INFO"
	.sectionflags	@""
	.align	4


	//----- nvinfo : EIATTR_CUDA_API_VERSION
	.align		4
        /*0000*/ 	.byte	0x04, 0x37
        /*0002*/ 	.short	(.L_1187 - .L_1186)
.L_1186:
        /*0004*/ 	.word	0x00000082


	//----- nvinfo : EIATTR_KPARAM_INFO
	.align		4
.L_1187:
        /*0008*/ 	.byte	0x04, 0x17
        /*000a*/ 	.short	(.L_1189 - .L_1188)
.L_1188:
        /*000c*/ 	.word	0x00000000
        /*0010*/ 	.short	0x0012
        /*0012*/ 	.short	0x00b4
        /*0014*/ 	.byte	0x00, 0xf0, 0x11, 0x00


	//----- nvinfo : EIATTR_KPARAM_INFO
	.align		4
.L_1189:
        /*0018*/ 	.byte	0x04, 0x17
        /*001a*/ 	.short	(.L_1191 - .L_1190)
.L_1190:
        /*001c*/ 	.word	0x00000000
        /*0020*/ 	.short	0x0011
        /*0022*/ 	.short	0x00b0
        /*0024*/ 	.byte	0x00, 0xf0, 0x11, 0x00


	//----- nvinfo : EIATTR_KPARAM_INFO
	.align		4
.L_1191:
        /*0028*/ 	.byte	0x04, 0x17
        /*002a*/ 	.short	(.L_1193 - .L_1192)
.L_1192:
        /*002c*/ 	.word	0x00000000
        /*0030*/ 	.short	0x0010
        /*0032*/ 	.short	0x00ac
        /*0034*/ 	.byte	0x00, 0xf0, 0x11, 0x00


	//----- nvinfo : EIATTR_KPARAM_INFO
	.align		4
.L_1193:
        /*0038*/ 	.byte	0x04, 0x17
        /*003a*/ 	.short	(.L_1195 - .L_1194)
.L_1194:
        /*003c*/ 	.word	0x00000000
        /*0040*/ 	.short	0x000f
        /*0042*/ 	.short	0x00a8
        /*0044*/ 	.byte	0x00, 0xf0, 0x11, 0x00


	//----- nvinfo : EIATTR_KPARAM_INFO
	.align		4
.L_1195:
        /*0048*/ 	.byte	0x04, 0x17
        /*004a*/ 	.short	(.L_1197 - .L_1196)
.L_1196:
        /*004c*/ 	.word	0x00000000
        /*0050*/ 	.short	0x000e
        /*0052*/ 	.short	0x00a4
        /*0054*/ 	.byte	0x00, 0xf0, 0x11, 0x00


	//----- nvinfo : EIATTR_KPARAM_INFO
	.align		4
.L_1197:
        /*0058*/ 	.byte	0x04, 0x17
        /*005a*/ 	.short	(.L_1199 - .L_1198)
.L_1198:
        /*005c*/ 	.word	0x00000000
        /*0060*/ 	.short	0x000d
        /*0062*/ 	.short	0x00a0
        /*0064*/ 	.byte	0x00, 0xf0, 0x11, 0x00


	//----- nvinfo : EIATTR_KPARAM_INFO
	.align		4
.L_1199:
        /*0068*/ 	.byte	0x04, 0x17
        /*006a*/ 	.short	(.L_1201 - .L_1200)
.L_1200:
        /*006c*/ 	.word	0x00000000
        /*0070*/ 	.short	0x000c
        /*0072*/ 	.short	0x009c
        /*0074*/ 	.byte	0x00, 0xf0, 0x11, 0x00


	//----- nvinfo : EIATTR_KPARAM_INFO
	.align		4
.L_1201:
        /*0078*/ 	.byte	0x04, 0x17
        /*007a*/ 	.short	(.L_1203 - .L_1202)
.L_1202:
        /*007c*/ 	.word	0x00000000
        /*0080*/ 	.short	0x000b
        /*0082*/ 	.short	0x0098
        /*0084*/ 	.byte	0x00, 0xf0, 0x11, 0x00


	//----- nvinfo : EIATTR_KPARAM_INFO
	.align		4
.L_1203:
        /*0088*/ 	.byte	0x04, 0x17
        /*008a*/ 	.short	(.L_1205 - .L_1204)
.L_1204:
        /*008c*/ 	.word	0x00000000
        /*0090*/ 	.short	0x000a
        /*0092*/ 	.short	0x0094
        /*0094*/ 	.byte	0x00, 0xf0, 0x11, 0x00


	//----- nvinfo : EIATTR_KPARAM_INFO
	.align		4
.L_1205:
        /*0098*/ 	.byte	0x04, 0x17
        /*009a*/ 	.short	(.L_1207 - .L_1206)
.L_1206:
        /*009c*/ 	.word	0x00000000
        /*00a0*/ 	.short	0x0009
        /*00a2*/ 	.short	0x0090
        /*00a4*/ 	.byte	0x00, 0xf0, 0x11, 0x00


	//----- nvinfo : EIATTR_KPARAM_INFO
	.align		4
.L_1207:
        /*00a8*/ 	.byte	0x04, 0x17
        /*00aa*/ 	.short	(.L_1209 - .L_1208)
.L_1208:
        /*00ac*/ 	.word	0x00000000
        /*00b0*/ 	.short	0x0008
        /*00b2*/ 	.short	0x008c
        /*00b4*/ 	.byte	0x00, 0xf0, 0x11, 0x00


	//----- nvinfo : EIATTR_KPARAM_INFO
	.align		4
.L_1209:
        /*00b8*/ 	.byte	0x04, 0x17
        /*00ba*/ 	.short	(.L_1211 - .L_1210)
.L_1210:
        /*00bc*/ 	.word	0x00000000
        /*00c0*/ 	.short	0x0007
        /*00c2*/ 	.short	0x0088
        /*00c4*/ 	.byte	0x00, 0xf0, 0x11, 0x00


	//----- nvinfo : EIATTR_KPARAM_INFO
	.align		4
.L_1211:
        /*00c8*/ 	.byte	0x04, 0x17
        /*00ca*/ 	.short	(.L_1213 - .L_1212)
.L_1212:
        /*00cc*/ 	.word	0x00000000
        /*00d0*/ 	.short	0x0006
        /*00d2*/ 	.short	0x0084
        /*00d4*/ 	.byte	0x00, 0xf0, 0x11, 0x00


	//----- nvinfo : EIATTR_KPARAM_INFO
	.align		4
.L_1213:
        /*00d8*/ 	.byte	0x04, 0x17
        /*00da*/ 	.short	(.L_1215 - .L_1214)
.L_1214:
        /*00dc*/ 	.word	0x00000000
        /*00e0*/ 	.short	0x0005
        /*00e2*/ 	.short	0x0080
        /*00e4*/ 	.byte	0x00, 0xf0, 0x11, 0x00


	//----- nvinfo : EIATTR_KPARAM_INFO
	.align		4
.L_1215:
        /*00e8*/ 	.byte	0x04, 0x17
        /*00ea*/ 	.short	(.L_1217 - .L_1216)
.L_1216:
        /*00ec*/ 	.word	0x00000000
        /*00f0*/ 	.short	0x0004
        /*00f2*/ 	.short	0x007c
        /*00f4*/ 	.byte	0x00, 0xf0, 0x11, 0x00


	//----- nvinfo : EIATTR_KPARAM_INFO
	.align		4
.L_1217:
        /*00f8*/ 	.byte	0x04, 0x17
        /*00fa*/ 	.short	(.L_1219 - .L_1218)
.L_1218:
        /*00fc*/ 	.word	0x00000000
        /*0100*/ 	.short	0x0003
        /*0102*/ 	.short	0x0078
        /*0104*/ 	.byte	0x00, 0xf0, 0x11, 0x00


	//----- nvinfo : EIATTR_KPARAM_INFO
	.align		4
.L_1219:
        /*0108*/ 	.byte	0x04, 0x17
        /*010a*/ 	.short	(.L_1221 - .L_1220)
.L_1220:
        /*010c*/ 	.word	0x00000000
        /*0110*/ 	.short	0x0002
        /*0112*/ 	.short	0x0050
        /*0114*/ 	.byte	0x00, 0xf0, 0xa1, 0x00


	//----- nvinfo : EIATTR_KPARAM_INFO
	.align		4
.L_1221:
        /*0118*/ 	.byte	0x04, 0x17
        /*011a*/ 	.short	(.L_1223 - .L_1222)
.L_1222:
        /*011c*/ 	.word	0x00000000
        /*0120*/ 	.short	0x0001
        /*0122*/ 	.short	0x0028
        /*0124*/ 	.byte	0x00, 0xf0, 0xa1, 0x00


	//----- nvinfo : EIATTR_KPARAM_INFO
	.align		4
.L_1223:
        /*0128*/ 	.byte	0x04, 0x17
        /*012a*/ 	.short	(.L_1225 - .L_1224)
.L_1224:
        /*012c*/ 	.word	0x00000000
        /*0130*/ 	.short	0x0000
        /*0132*/ 	.short	0x0000
        /*0134*/ 	.byte	0x00, 0xf0, 0xa1, 0x00


	//----- nvinfo : EIATTR_SPARSE_MMA_MASK
	.align		4
.L_1225:
        /*0138*/ 	.byte	0x03, 0x50
        /*013a*/ 	.short	0x0000


	//----- nvinfo : EIATTR_MAXREG_COUNT
	.align		4
        /*013c*/ 	.byte	0x03, 0x1b
        /*013e*/ 	.short	0x0040


	//----- nvinfo : EIATTR_MERCURY_ISA_VERSION
	.align		4
        /*0140*/ 	.byte	0x03, 0x5f
        /*0142*/ 	.short	0x0101


	//----- nvinfo : EIATTR_EXIT_INSTR_OFFSETS
	.align		4
        /*0144*/ 	.byte	0x04, 0x1c
        /*0146*/ 	.short	(.L_1227 - .L_1226)


	//   ....[0]....
.L_1226:
        /*0148*/ 	.word	0x000000a0


	//   ....[1]....
        /*014c*/ 	.word	0x000001d0


	//   ....[2]....
        /*0150*/ 	.word	0x00000ef0


	//----- nvinfo : EIATTR_MAX_THREADS
	.align		4
.L_1227:
        /*0154*/ 	.byte	0x04, 0x05
        /*0156*/ 	.short	(.L_1229 - .L_1228)
.L_1228:
        /*0158*/ 	.word	0x00000400
        /*015c*/ 	.word	0x00000001
        /*0160*/ 	.word	0x00000001


	//----- nvinfo : EIATTR_CRS_STACK_SIZE
	.align		4
.L_1229:
        /*0164*/ 	.byte	0x04, 0x1e
        /*0166*/ 	.short	(.L_1231 - .L_1230)
.L_1230:
        /*0168*/ 	.word	0x00000000


	//----- nvinfo : EIATTR_CBANK_PARAM_SIZE
	.align		4
.L_1231:
        /*016c*/ 	.byte	0x03, 0x19
        /*016e*/ 	.short	0x00b8


	//----- nvinfo : EIATTR_PARAM_CBANK
	.align		4
        /*0170*/ 	.byte	0x04, 0x0a
        /*0172*/ 	.short	(.L_1233 - .L_1232)
	.align		4
.L_1232:
        /*0174*/ 	.word	index@(.nv.constant0._ZN2at6native51_GLOBAL__N__2c613397_18_DepthwiseConv2d_cu_9959487032conv_depthwise2d_backward_kernelILi5ELi2EN3c108BFloat16EiEEvNS_27GenericPackedTensorAccessorIKT1_Lm4ENS_16DefaultPtrTraitsEiEENS5_IS6_Lm4ES8_iEES9_T2_iiiiiiiiiiiiiii)
        /*0178*/ 	.short	0x0210
        /*017a*/ 	.short	0x00b8


	//----- nvinfo : EIATTR_SW_WAR
	.align		4
.L_1233:
        /*017c*/ 	.byte	0x04, 0x36
        /*017e*/ 	.short	(.L_1235 - .L_1234)
.L_1234:
        /*0180*/ 	.word	0x00000008
.L_1235:


//--------------------- .nv.info._ZN2at6native51_GLOBAL__N__2c613397_18_DepthwiseConv2d_cu_9959487032conv_depthwise2d_backward_kernelILi5ELi1EN3c108BFloat16EiEEvNS_27GenericPackedTensorAccessorIKT1_Lm4ENS_16DefaultPtrTraitsEiEENS5_IS6_Lm4ES8_iEES9_T2_iiiiiiiiiiiiiii --------------------------
	.section	.nv.info._ZN2at6native51_GLOBAL__N__2c613397_18_DepthwiseConv2d_cu_9959487032conv_depthwise2d_backward_kernelILi5ELi1EN3c108BFloat16EiEEvNS_27GenericPackedTensorAccessorIKT1_Lm4ENS_16DefaultPtrTraitsEiEENS5_IS6_Lm4ES8_iEES9_T2_iiiiiiiiiiiiiii,"",@"SHT_CUDA_INFO"
	.sectionflags	@""
	.align	4


	//----- nvinfo : EIATTR_CUDA_API_VERSION
	.align		4
        /*0000*/ 	.byte	0x04, 0x37
        /*0002*/ 	.short	(.L_1237 - .L_1236)
.L_1236:
        /*0004*/ 	.word	0x00000082


	//----- nvinfo : EIATTR_KPARAM_INFO
	.align		4
.L_1237:
        /*0008*/ 	.byte	0x04, 0x17
        /*000a*/ 	.short	(.L_1239 - .L_1238)
.L_1238:
        /*000c*/ 	.word	0x00000000
        /*0010*/ 	.short	0x0012
        /*0012*/ 	.short	0x00b4
        /*0014*/ 	.byte	0x00, 0xf0, 0x11, 0x00


	//----- nvinfo : EIATTR_KPARAM_INFO
	.align		4
.L_1239:
        /*0018*/ 	.byte	0x04, 0x17
        /*001a*/ 	.short	(.L_1241 - .L_1240)
.L_1240:
        /*001c*/ 	.word	0x00000000
        /*0020*/ 	.short	0x0011
        /*0022*/ 	.short	0x00b0
        /*0024*/ 	.byte	0x00, 0xf0, 0x11, 0x00


	//----- nvinfo : EIATTR_KPARAM_INFO
	.align		4
.L_1241:
        /*0028*/ 	.byte	0x04, 0x17
        /*002a*/ 	.short	(.L_1243 - .L_1242)
.L_1242:
        /*002c*/ 	.word	0x00000000
        /*0030*/ 	.short	0x0010
        /*0032*/ 	.short	0x00ac
        /*0034*/ 	.byte	0x00, 0xf0, 0x11, 0x00


	//----- nvinfo : EIATTR_KPARAM_INFO
	.align		4
.L_1243:
        /*0038*/ 	.byte	0x04, 0x17
        /*003a*/ 	.short	(.L_1245 - .L_1244)
.L_1244:
        /*003c*/ 	.word	0x00000000
        /*0040*/ 	.short	0x000f
        /*0042*/ 	.short	0x00a8
        /*0044*/ 	.byte	0x00, 0xf0, 0x11, 0x00


	//----- nvinfo : EIATTR_KPARAM_INFO
	.align		4
.L_1245:
        /*0048*/ 	.byte	0x04, 0x17
        /*004a*/ 	.short	(.L_1247 - .L_1246)
.L_1246:
        /*004c*/ 	.word	0x00000000
        /*0050*/ 	.short	0x000e
        /*0052*/ 	.short	0x00a4
        /*0054*/ 	.byte	0x00, 0xf0, 0x11, 0x00


	//----- nvinfo : EIATTR_KPARAM_INFO
	.align		4
.L_1247:
        /*0058*/ 	.byte	0x04, 0x17
        /*005a*/ 	.short	(.L_1249 - .L_1248)
.L_1248:
        /*005c*/ 	.word	0x00000000
        /*0060*/ 	.short	0x000d
        /*0062*/ 	.short	0x00a0
        /*0064*/ 	.byte	0x00, 0xf0, 0x11, 0x00


	//----- nvinfo : EIATTR_KPARAM_INFO
	.align		4
.L_1249:
        /*0068*/ 	.byte	0x04, 0x17
        /*006a*/ 	.short	(.L_1251 - .L_1250)
.L_1250:
        /*006c*/ 	.word	0x00000000
        /*0070*/ 	.short	0x000c
        /*0072*/ 	.short	0x009c
        /*0074*/ 	.byte	0x00, 0xf0, 0x11, 0x00


	//----- nvinfo : EIATTR_KPARAM_INFO
	.align		4
.L_1251:
        /*0078*/ 	.byte	0x04, 0x17
        /*007a*/ 	.short	(.L_1253 - .L_1252)
.L_1252:
        /*007c*/ 	.word	0x00000000
        /*0080*/ 	.short	0x000b
        /*0082*/ 	.short	0x0098
        /*0084*/ 	.byte	0x00, 0xf0, 0x11, 0x00


	//----- nvinfo : EIATTR_KPARAM_INFO
	.align		4
.L_1253:
        /*0088*/ 	.byte	0x04, 0x17
        /*008a*/ 	.short	(.L_1255 - .L_1254)
.L_1254:
        /*008c*/ 	.word	0x00000000
        /*0090*/ 	.short	0x000a
        /*0092*/ 	.short	0x0094
        /*0094*/ 	.byte	0x00, 0xf0, 0x11, 0x00


	//----- nvinfo : EIATTR_KPARAM_INFO
	.align		4
.L_1255:
        /*0098*/ 	.byte	0x04, 0x17
        /*009a*/ 	.short	(.L_1257 - .L_1256)
.L_1256:
        /*009c*/ 	.word	0x00000000
        /*00a0*/ 	.short	0x0009
        /*00a2*/ 	.short	0x0090
        /*00a4*/ 	.byte	0x00, 0xf0, 0x11, 0x00


	//----- nvinfo : EIATTR_KPARAM_INFO
	.align		4
.L_1257:
        /*00a8*/ 	.byte	0x04, 0x17
        /*00aa*/ 	.short	(.L_1259 - .L_1258)
.L_1258:
        /*00ac*/ 	.word	0x00000000
        /*00b0*/ 	.short	0x0008
        /*00b2*/ 	.short	0x008c
        /*00b4*/ 	.byte	0x00, 0xf0, 0x11, 0x00


	//----- nvinfo : EIATTR_KPARAM_INFO
	.align		4
.L_1259:
        /*00b8*/ 	.byte	0x04, 0x17
        /*00ba*/ 	.short	(.L_1261 - .L_1260)
.L_1260:
        /*00bc*/ 	.word	0x00000000
        /*00c0*/ 	.short	0x0007
        /*00c2*/ 	.short	0x0088
        /*00c4*/ 	.byte	0x00, 0xf0, 0x11, 0x00


	//----- nvinfo : EIATTR_KPARAM_INFO
	.align		4
.L_1261:
        /*00c8*/ 	.byte	0x04, 0x17
        /*00ca*/ 	.short	(.L_1263 - .L_1262)
.L_1262:
        /*00cc*/ 	.word	0x00000000
        /*00d0*/ 	.short	0x0006
        /*00d2*/ 	.short	0x0084
        /*00d4*/ 	.byte	0x00, 0xf0, 0x11, 0x00


	//----- nvinfo : EIATTR_KPARAM_INFO
	.align		4
.L_1263:
        /*00d8*/ 	.byte	0x04, 0x17
        /*00da*/ 	.short	(.L_1265 - .L_1264)
.L_1264:
        /*00dc*/ 	.word	0x00000000
        /*00e0*/ 	.short	0x0005
        /*00e2*/ 	.short	0x0080
        /*00e4*/ 	.byte	0x00, 0xf0, 0x11, 0x00


	//----- nvinfo : EIATTR_KPARAM_INFO
	.align		4
.L_1265:
        /*00e8*/ 	.byte	0x04, 0x17
        /*00ea*/ 	.short	(.L_1267 - .L_1266)
.L_1266:
        /*00ec*/ 	.word	0x00000000
        /*00f0*/ 	.short	0x0004
        /*00f2*/ 	.short	0x007c
        /*00f4*/ 	.byte	0x00, 0xf0, 0x11, 0x00


	//----- nvinfo : EIATTR_KPARAM_INFO
	.align		4
.L_1267:
        /*00f8*/ 	.byte	0x04, 0x17
        /*00fa*/ 	.short	(.L_1269 - .L_1268)
.L_1268:
        /*00fc*/ 	.word	0x00000000
        /*0100*/ 	.short	0x0003
        /*0102*/ 	.short	0x0078
        /*0104*/ 	.byte	0x00, 0xf0, 0x11, 0x00


	//----- nvinfo : EIATTR_KPARAM_INFO
	.align		4
.L_1269:
        /*0108*/ 	.byte	0x04, 0x17
        /*010a*/ 	.short	(.L_1271 - .L_1270)
.L_1270:
        /*010c*/ 	.word	0x00000000
        /*0110*/ 	.short	0x0002
        /*0112*/ 	.short	0x0050
        /*0114*/ 	.byte	0x00, 0xf0, 0xa1, 0x00


	//----- nvinfo : EIATTR_KPARAM_INFO
	.align		4
.L_1271:
        /*0118*/ 	.byte	0x04, 0x17
        /*011a*/ 	.short	(.L_1273 - .L_1272)
.L_1272:
        /*011c*/ 	.word	0x00000000
        /*0120*/ 	.short	0x0001
        /*0122*/ 	.short	0x0028
        /*0124*/ 	.byte	0x00, 0xf0, 0xa1, 0x00


	//----- nvinfo : EIATTR_KPARAM_INFO
	.align		4
.L_1273:
        /*0128*/ 	.byte	0x04, 0x17
        /*012a*/ 	.short	(.L_1275 - .L_1274)
.L_1274:
        /*012c*/ 	.word	0x00000000
        /*0130*/ 	.short	0x0000
        /*0132*/ 	.short	0x0000
        /*0134*/ 	.byte	0x00, 0xf0, 0xa1, 0x00


	//----- nvinfo : EIATTR_SPARSE_MMA_MASK
	.align		4
.L_1275:
        /*0138*/ 	.byte	0x03, 0x50
        /*013a*/ 	.short	0x0000


	//----- nvinfo : EIATTR_MAXREG_COUNT
	.align		4
        /*013c*/ 	.byte	0x03, 0x1b
        /*013e*/ 	.short	0x0040


	//----- nvinfo : EIATTR_MERCURY_ISA_VERSION
	.align		4
        /*0140*/ 	.byte	0x03, 0x5f
        /*0142*/ 	.short	0x0101


	//----- nvinfo : EIATTR_EXIT_INSTR_OFFSETS
	.align		4
        /*0144*/ 	.byte	0x04, 0x1c
        /*0146*/ 	.short	(.L_1277 - .L_1276)


	//   ....[0]....
.L_1276:
        /*0148*/ 	.word	0x000000a0


	//   ....[1]....
        /*014c*/ 	.word	0x000001d0


	//   ....[2]....
        /*0150*/ 	.word	0x00000e00


	//----- nvinfo : EIATTR_MAX_THREADS
	.align		4
.L_1277:
        /*0154*/ 	.byte	0x04, 0x05
        /*0156*/ 	.short	(.L_1279 - .L_1278)
.L_1278:
        /*0158*/ 	.word	0x00000400
        /*015c*/ 	.word	0x00000001
        /*0160*/ 	.word	0x00000001


	//----- nvinfo : EIATTR_CRS_STACK_SIZE
	.align		4
.L_1279:
        /*0164*/ 	.byte	0x04, 0x1e
        /*0166*/ 	.short	(.L_1281 - .L_1280)
.L_1280:
        /*0168*/ 	.word	0x00000000


	//----- nvinfo : EIATTR_CBANK_PARAM_SIZE
	.align		4
.L_1281:
        /*016c*/ 	.byte	0x03, 0x19
        /*016e*/ 	.short	0x00b8


	//----- nvinfo : EIATTR_PARAM_CBANK
	.align		4
        /*0170*/ 	.byte	0x04, 0x0a
        /*0172*/ 	.short	(.L_1283 - .L_1282)
	.align		4
.L_1282:
        /*0174*/ 	.word	index@(.nv.constant0._ZN2at6native51_GLOBAL__N__2c613397_18_DepthwiseConv2d_cu_9959487032conv_depthwise2d_backward_kernelILi5ELi1EN3c108BFloat16EiEEvNS_27GenericPackedTensorAccessorIKT1_Lm4ENS_16DefaultPtrTraitsEiEENS5_IS6_Lm4ES8_iEES9_T2_iiiiiiiiiiiiiii)
        /*0178*/ 	.short	0x0210
        /*017a*/ 	.short	0x00b8


	//----- nvinfo : EIATTR_SW_WAR
	.align		4
.L_1283:
        /*017c*/ 	.byte	0x04, 0x36
        /*017e*/ 	.short	(.L_1285 - .L_1284)
.L_1284:
        /*0180*/ 	.word	0x00000008
.L_1285:


//--------------------- .nv.info._ZN2at6native51_GLOBAL__N__2c613397_18_DepthwiseConv2d_cu_9959487032conv_depthwise2d_backward_kernelILi0ELi0EN3c104HalfEiEEvNS_27GenericPackedTensorAccessorIKT1_Lm4ENS_16DefaultPtrTraitsEiEENS5_IS6_Lm4ES8_iEES9_T2_iiiiiiiiiiiiiii --------------------------
	.section	.nv.info._ZN2at6native51_GLOBAL__N__2c613397_18_DepthwiseConv2d_cu_9959487032conv_depthwise2d_backward_kernelILi0ELi0EN3c104HalfEiEEvNS_27GenericPackedTensorAccessorIKT1_Lm4ENS_16DefaultPtrTraitsEiEENS5_IS6_Lm4ES8_iEES9_T2_iiiiiiiiiiiiiii,"",@"SHT_CUDA_INFO"
	.sectionflags	@""
	.align	4


	//----- nvinfo : EIATTR_CUDA_API_VERSION
	.align		4
        /*0000*/ 	.byte	0x04, 0x37
        /*0002*/ 	.short	(.L_1287 - .L_1286)
.L_1286:
        /*0004*/ 	.word	0x00000082


	//----- nvinfo : EIATTR_KPARAM_INFO
	.align		4
.L_1287:
        /*0008*/ 	.byte	0x04, 0x17
        /*000a*/ 	.short	(.L_1289 - .L_1288)
.L_1288:
        /*000c*/ 	.word	0x00000000
        /*0010*/ 	.short	0x0012
        /*0012*/ 	.short	0x00b4
        /*0014*/ 	.byte	0x00, 0xf0, 0x11, 0x00


	//----- nvinfo : EIATTR_KPARAM_INFO
	.align		4
.L_1289:
        /*0018*/ 	.byte	0x04, 0x17
        /*001a*/ 	.short	(.L_1291 - .L_1290)
.L_1290:
        /*001c*/ 	.word	0x00000000
        /*0020*/ 	.short	0x0011
        /*0022*/ 	.short	0x00b0
        /*0024*/ 	.byte	0x00, 0xf0, 0x11, 0x00


	//----- nvinfo : EIATTR_KPARAM_INFO
	.align		4
.L_1291:
        /*0028*/ 	.byte	0x04, 0x17
        /*002a*/ 	.short	(.L_1293 - .L_1292)
.L_1292:
        /*002c*/ 	.word	0x00000000
        /*0030*/ 	.short	0x0010
        /*0032*/ 	.short	0x00ac
        /*0034*/ 	.byte	0x00, 0xf0, 0x11, 0x00


	//----- nvinfo : EIATTR_KPARAM_INFO
	.align		4
.L_1293:
        /*0038*/ 	.byte	0x04, 0x17
        /*003a*/ 	.short	(.L_1295 - .L_1294)
.L_1294:
        /*003c*/ 	.word	0x00000000
        /*0040*/ 	.short	0x000f
        /*0042*/ 	.short	0x00a8
        /*0044*/ 	.byte	0x00, 0xf0, 0x11, 0x00


	//----- nvinfo : EIATTR_KPARAM_INFO
	.align		4
.L_1295:
        /*0048*/ 	.byte	0x04, 0x17
        /*004a*/ 	.short	(.L_1297 - .L_1296)
.L_1296:
        /*004c*/ 	.word	0x00000000
        /*0050*/ 	.short	0x000e
        /*0052*/ 	.short	0x00a4
        /*0054*/ 	.byte	0x00, 0xf0, 0x11, 0x00


	//----- nvinfo : EIATTR_KPARAM_INFO
	.align		4
.L_1297:
        /*0058*/ 	.byte	0x04, 0x17
        /*005a*/ 	.short	(.L_1299 - .L_1298)
.L_1298:
        /*005c*/ 	.word	0x00000000
        /*0060*/ 	.short	0x000d
        /*0062*/ 	.short	0x00a0
        /*0064*/ 	.byte	0x00, 0xf0, 0x11, 0x00


	//----- nvinfo : EIATTR_KPARAM_INFO
	.align		4
.L_1299:
        /*0068*/ 	.byte	0x04, 0x17
        /*006a*/ 	.short	(.L_1301 - .L_1300)
.L_1300:
        /*006c*/ 	.word	0x00000000
        /*0070*/ 	.short	0x000c
        /*0072*/ 	.short	0x009c
        /*0074*/ 	.byte	0x00, 0xf0, 0x11, 0x00


	//----- nvinfo : EIATTR_KPARAM_INFO
	.align		4
.L_1301:
        /*0078*/ 	.byte	0x04, 0x17
        /*007a*/ 	.short	(.L_1303 - .L_1302)
.L_1302:
        /*007c*/ 	.word	0x00000000
        /*0080*/ 	.short	0x000b
        /*0082*/ 	.short	0x0098
        /*0084*/ 	.byte	0x00, 0xf0, 0x11, 0x00


	//----- nvinfo : EIATTR_KPARAM_INFO
	.align		4
.L_1303:
        /*0088*/ 	.byte	0x04, 0x17
        /*008a*/ 	.short	(.L_1305 - .L_1304)
.L_1304:
        /*008c*/ 	.word	0x00000000
        /*0090*/ 	.short	0x000a
        /*0092*/ 	.short	0x0094
        /*0094*/ 	.byte	0x00, 0xf0, 0x11, 0x00


	//----- nvinfo : EIATTR_KPARAM_INFO
	.align		4
.L_1305:
        /*0098*/ 	.byte	0x04, 0x17
        /*009a*/ 	.short	(.L_1307 - .L_1306)
.L_1306:
        /*009c*/ 	.word	0x00000000
        /*00a0*/ 	.short	0x0009
        /*00a2*/ 	.short	0x0090
        /*00a4*/ 	.byte	0x00, 0xf0, 0x11, 0x00


	//----- nvinfo : EIATTR_KPARAM_INFO
	.align		4
.L_1307:
        /*00a8*/ 	.byte	0x04, 0x17
        /*00aa*/ 	.short	(.L_1309 - .L_1308)
.L_1308:
        /*00ac*/ 	.word	0x00000000
        /*00b0*/ 	.short	0x0008
        /*00b2*/ 	.short	0x008c
        /*00b4*/ 	.byte	0x00, 0xf0, 0x11, 0x00


	//----- nvinfo : EIATTR_KPARAM_INFO
	.align		4
.L_1309:
        /*00b8*/ 	.byte	0x04, 0x17
        /*00ba*/ 	.short	(.L_1311 - .L_1310)
.L_1310:
        /*00bc*/ 	.word	0x00000000
        /*00c0*/ 	.short	0x0007
        /*00c2*/ 	.short	0x0088
        /*00c4*/ 	.byte	0x00, 0xf0, 0x11, 0x00


	//----- nvinfo : EIATTR_KPARAM_INFO
	.align		4
.L_1311:
        /*00c8*/ 	.byte	0x04, 0x17
        /*00ca*/ 	.short	(.L_1313 - .L_1312)
.L_1312:
        /*00cc*/ 	.word	0x00000000
        /*00d0*/ 	.short	0x0006
        /*00d2*/ 	.short	0x0084
        /*00d4*/ 	.byte	0x00, 0xf0, 0x11, 0x00


	//----- nvinfo : EIATTR_KPARAM_INFO
	.align		4
.L_1313:
        /*00d8*/ 	.byte	0x04, 0x17
        /*00da*/ 	.short	(.L_1315 - .L_1314)
.L_1314:
        /*00dc*/ 	.word	0x00000000
        /*00e0*/ 	.short	0x0005
        /*00e2*/ 	.short	0x0080
        /*00e4*/ 	.byte	0x00, 0xf0, 0x11, 0x00


	//----- nvinfo : EIATTR_KPARAM_INFO
	.align		4
.L_1315:
        /*00e8*/ 	.byte	0x04, 0x17
        /*00ea*/ 	.short	(.L_1317 - .L_1316)
.L_1316:
        /*00ec*/ 	.word	0x00000000
        /*00f0*/ 	.short	0x0004
        /*00f2*/ 	.short	0x007c
        /*00f4*/ 	.byte	0x00, 0xf0, 0x11, 0x00


	//----- nvinfo : EIATTR_KPARAM_INFO
	.align		4
.L_1317:
        /*00f8*/ 	.byte	0x04, 0x17
        /*00fa*/ 	.short	(.L_1319 - .L_1318)
.L_1318:
        /*00fc*/ 	.word	0x00000000
        /*0100*/ 	.short	0x0003
        /*0102*/ 	.short	0x0078
        /*0104*/ 	.byte	0x00, 0xf0, 0x11, 0x00


	//----- nvinfo : EIATTR_KPARAM_INFO
	.align		4
.L_1319:
        /*0108*/ 	.byte	0x04, 0x17
        /*010a*/ 	.short	(.L_1321 - .L_1320)
.L_1320:
        /*010c*/ 	.word	0x00000000
        /*0110*/ 	.short	0x0002
        /*0112*/ 	.short	0x0050
        /*0114*/ 	.byte	0x00, 0xf0, 0xa1, 0x00


	//----- nvinfo : EIATTR_KPARAM_INFO
	.align		4
.L_1321:
        /*0118*/ 	.byte	0x04, 0x17
        /*011a*/ 	.short	(.L_1323 - .L_1322)
.L_1322:
        /*011c*/ 	.word	0x00000000
        /*0120*/ 	.short	0x0001
        /*0122*/ 	.short	0x0028
        /*0124*/ 	.byte	0x00, 0xf0, 0xa1, 0x00


	//----- nvinfo : EIATTR_KPARAM_INFO
	.align		4
.L_1323:
        /*0128*/ 	.byte	0x04, 0x17
        /*012a*/ 	.short	(.L_1325 - .L_1324)
.L_1324:
        /*012c*/ 	.word	0x00000000
        /*0130*/ 	.short	0x0000
        /*0132*/ 	.short	0x0000
        /*0134*/ 	.byte	0x00, 0xf0, 0xa1, 0x00


	//----- nvinfo : EIATTR_SPARSE_MMA_MASK
	.align		4
.L_1325:
        /*0138*/ 	.byte	0x03, 0x50
        /*013a*/ 	.short	0x0000


	//----- nvinfo : EIATTR_MAXREG_COUNT
	.align		4
        /*013c*/ 	.byte	0x03, 0x1b
        /*013e*/ 	.short	0x0040


	//----- nvinfo : EIATTR_MERCURY_ISA_VERSION
	.align		4
        /*0140*/ 	.byte	0x03, 0x5f
        /*0142*/ 	.short	0x0101


	//----- nvinfo : EIATTR_EXIT_INSTR_OFFSETS
	.align		4
        /*0144*/ 	.byte	0x04, 0x1c
        /*0146*/ 	.short	(.L_1327 - .L_1326)


	//   ....[0]....
.L_1326:
        /*0148*/ 	.word	0x000000a0


	//   ....[1]....
        /*014c*/ 	.word	0x00002e50


	//----- nvinfo : EIATTR_MAX_THREADS
	.align		4
.L_1327:
        /*0150*/ 	.byte	0x04, 0x05
        /*0152*/ 	.short	(.L_1329 - .L_1328)
.L_1328:
        /*0154*/ 	.word	0x00000400
        /*0158*/ 	.word	0x00000001
        /*015c*/ 	.word	0x00000001


	//----- nvinfo : EIATTR_CRS_STACK_SIZE
	.align		4
.L_1329:
        /*0160*/ 	.byte	0x04, 0x1e
        /*0162*/ 	.short	(.L_1331 - .L_1330)
.L_1330:
        /*0164*/ 	.word	0x00000000


	//----- nvinfo : EIATTR_CBANK_PARAM_SIZE
	.align		4
.L_1331:
        /*0168*/ 	.byte	0x03, 0x19
        /*016a*/ 	.short	0x00b8


	//----- nvinfo : EIATTR_PARAM_CBANK
	.align		4
        /*016c*/ 	.byte	0x04, 0x0a
        /*016e*/ 	.short	(.L_1333 - .L_1332)
	.align		4
.L_1332:
        /*0170*/ 	.word	index@(.nv.constant0._ZN2at6native51_GLOBAL__N__2c613397_18_DepthwiseConv2d_cu_9959487032conv_depthwise2d_backward_kernelILi0ELi0EN3c104HalfEiEEvNS_27GenericPackedTensorAccessorIKT1_Lm4ENS_16DefaultPtrTraitsEiEENS5_IS6_Lm4ES8_iEES9_T2_iiiiiiiiiiiiiii)
        /*0174*/ 	.short	0x0210
        /*0176*/ 	.short	0x00b8


	//----- nvinfo : EIATTR_SW_WAR
	.align		4
.L_1333:
        /*0178*/ 	.byte	0x04, 0x36
        /*017a*/ 	.short	(.L_1335 - .L_1334)
.L_1334:
        /*017c*/ 	.word	0x00000008
.L_1335:


//--------------------- .nv.info._ZN2at6native51_GLOBAL__N__2c613397_18_DepthwiseConv2d_cu_9959487032conv_depthwise2d_backward_kernelILi0ELi2EN3c104HalfEiEEvNS_27GenericPackedTensorAccessorIKT1_Lm4ENS_16DefaultPtrTraitsEiEENS5_IS6_Lm4ES8_iEES9_T2_iiiiiiiiiiiiiii --------------------------
	.section	.nv.info._ZN2at6native51_GLOBAL__N__2c613397_18_DepthwiseConv2d_cu_9959487032conv_depthwise2d_backward_kernelILi0ELi2EN3c104HalfEiEEvNS_27GenericPackedTensorAccessorIKT1_Lm4ENS_16DefaultPtrTraitsEiEENS5_IS6_Lm4ES8_iEES9_T2_iiiiiiiiiiiiiii,"",@"SHT_CUDA_INFO"
	.sectionflags	@""
	.align	4


	//----- nvinfo : EIATTR_CUDA_API_VERSION
	.align		4
        /*0000*/ 	.byte	0x04, 0x37
        /*0002*/ 	.short	(.L_1337 - .L_1336)
.L_1336:
        /*0004*/ 	.word	0x00000082


	//----- nvinfo : EIATTR_KPARAM_INFO
	.align		4
.L_1337:
        /*0008*/ 	.byte	0x04, 0x17
        /*000a*/ 	.short	(.L_1339 - .L_1338)
.L_1338:
        /*000c*/ 	.word	0x00000000
        /*0010*/ 	.short	0x0012
        /*0012*/ 	.short	0x00b4
        /*0014*/ 	.byte	0x00, 0xf0, 0x11, 0x00


	//----- nvinfo : EIATTR_KPARAM_INFO
	.align		4
.L_1339:
        /*0018*/ 	.byte	0x04, 0x17
        /*001a*/ 	.short	(.L_1341 - .L_1340)
.L_1340:
        /*001c*/ 	.word	0x00000000
        /*0020*/ 	.short	0x0011
        /*0022*/ 	.short	0x00b0
        /*0024*/ 	.byte	0x00, 0xf0, 0x11, 0x00


	//----- nvinfo : EIATTR_KPARAM_INFO
	.align		4
.L_1341:
        /*0028*/ 	.byte	0x04, 0x17
        /*002a*/ 	.short	(.L_1343 - .L_1342)
.L_1342:
        /*002c*/ 	.word	0x00000000
        /*0030*/ 	.short	0x0010
        /*0032*/ 	.short	0x00ac
        /*0034*/ 	.byte	0x00, 0xf0, 0x11, 0x00


	//----- nvinfo : EIATTR_KPARAM_INFO
	.align		4
.L_1343:
        /*0038*/ 	.byte	0x04, 0x17
        /*003a*/ 	.short	(.L_1345 - .L_1344)
.L_1344:
        /*003c*/ 	.word	0x00000000
        /*0040*/ 	.short	0x000f
        /*0042*/ 	.short	0x00a8
        /*0044*/ 	.byte	0x00, 0xf0, 0x11, 0x00


	//----- nvinfo : EIATTR_KPARAM_INFO
	.align		4
.L_1345:
        /*0048*/ 	.byte	0x04, 0x17
        /*004a*/ 	.short	(.L_1347 - .L_1346)
.L_1346:
        /*004c*/ 	.word	0x00000000
        /*0050*/ 	.short	0x000e
        /*0052*/ 	.short	0x00a4
        /*0054*/ 	.byte	0x00, 0xf0, 0x11, 0x00


	//----- nvinfo : EIATTR_KPARAM_INFO
	.align		4
.L_1347:
        /*0058*/ 	.byte	0x04, 0x17
        /*005a*/ 	.short	(.L_1349 - .L_1348)
.L_1348:
        /*005c*/ 	.word	0x00000000
        /*0060*/ 	.short	0x000d
        /*0062*/ 	.short	0x00a0
        /*0064*/ 	.byte	0x00, 0xf0, 0x11, 0x00


	//----- nvinfo : EIATTR_KPARAM_INFO
	.align		4
.L_1349:
        /*0068*/ 	.byte	0x04, 0x17
        /*006a*/ 	.short	(.L_1351 - .L_1350)
.L_1350:
        /*006c*/ 	.word	0x00000000
        /*0070*/ 	.short	0x000c
        /*0072*/ 	.short	0x009c
        /*0074*/ 	.byte	0x00, 0xf0, 0x11, 0x00


	//----- nvinfo : EIATTR_KPARAM_INFO
	.align		4
.L_1351:
        /*0078*/ 	.byte	0x04, 0x17
        /*007a*/ 	.short	(.L_1353 - .L_1352)
.L_1352:
        /*007c*/ 	.word	0x00000000
        /*0080*/ 	.short	0x000b
        /*0082*/ 	.short	0x0098
        /*0084*/ 	.byte	0x00, 0xf0, 0x11, 0x00


	//----- nvinfo : EIATTR_KPARAM_INFO
	.align		4
.L_1353:
        /*0088*/ 	.byte	0x04, 0x17
        /*008a*/ 	.short	(.L_1355 - .L_1354)
.L_1354:
        /*008c*/ 	.word	0x00000000
        /*0090*/ 	.short	0x000a
        /*0092*/ 	.short	0x0094
        /*0094*/ 	.byte	0x00, 0xf0, 0x11, 0x00


	//----- nvinfo : EIATTR_KPARAM_INFO
	.align		4
.L_1355:
        /*0098*/ 	.byte	0x04, 0x17
        /*009a*/ 	.short	(.L_1357 - .L_1356)
.L_1356:
        /*009c*/ 	.word	0x00000000
        /*00a0*/ 	.short	0x0009
        /*00a2*/ 	.short	0x0090
        /*00a4*/ 	.byte	0x00, 0xf0, 0x11, 0x00


	//----- nvinfo : EIATTR_KPARAM_INFO
	.align		4
.L_1357:
        /*00a8*/ 	.byte	0x04, 0x17
        /*00aa*/ 	.short	(.L_1359 - .L_1358)
.L_1358:
        /*00ac*/ 	.word	0x00000000
        /*00b0*/ 	.short	0x0008
        /*00b2*/ 	.short	0x008c
        /*00b4*/ 	.byte	0x00, 0xf0, 0x11, 0x00


	//----- nvinfo : EIATTR_KPARAM_INFO
	.align		4
.L_1359:
        /*00b8*/ 	.byte	0x04, 0x17
        /*00ba*/ 	.short	(.L_1361 - .L_1360)
.L_1360:
        /*00bc*/ 	.word	0x00000000
        /*00c0*/ 	.short	0x0007
        /*00c2*/ 	.short	0x0088
        /*00c4*/ 	.byte	0x00, 0xf0, 0x11, 0x00


	//----- nvinfo : EIATTR_KPARAM_INFO
	.align		4
.L_1361:
        /*00c8*/ 	.byte	0x04, 0x17
        /*00ca*/ 	.short	(.L_1363 - .L_1362)
.L_1362:
        /*00cc*/ 	.word	0x00000000
        /*00d0*/ 	.short	0x0006
        /*00d2*/ 	.short	0x0084
        /*00d4*/ 	.byte	0x00, 0xf0, 0x11, 0x00


	//----- nvinfo : EIATTR_KPARAM_INFO
	.align		4
.L_1363:
        /*00d8*/ 	.byte	0x04, 0x17
        /*00da*/ 	.short	(.L_1365 - .L_1364)
.L_1364:
        /*00dc*/ 	.word	0x00000000
        /*00e0*/ 	.short	0x0005
        /*00e2*/ 	.short	0x0080
        /*00e4*/ 	.byte	0x00, 0xf0, 0x11, 0x00


	//----- nvinfo : EIATTR_KPARAM_INFO
	.align		4
.L_1365:
        /*00e8*/ 	.byte	0x04, 0x17
        /*00ea*/ 	.short	(.L_1367 - .L_1366)
.L_1366:
        /*00ec*/ 	.word	0x00000000
        /*00f0*/ 	.short	0x0004
        /*00f2*/ 	.short	0x007c
        /*00f4*/ 	.byte	0x00, 0xf0, 0x11, 0x00


	//----- nvinfo : EIATTR_KPARAM_INFO
	.align		4
.L_1367:
        /*00f8*/ 	.byte	0x04, 0x17
        /*00fa*/ 	.short	(.L_1369 - .L_1368)
.L_1368:
        /*00fc*/ 	.word	0x00000000
        /*0100*/ 	.short	0x0003
        /*0102*/ 	.short	0x0078
        /*0104*/ 	.byte	0x00, 0xf0, 0x11, 0x00


	//----- nvinfo : EIATTR_KPARAM_INFO
	.align		4
.L_1369:
        /*0108*/ 	.byte	0x04, 0x17
        /*010a*/ 	.short	(.L_1371 - .L_1370)
.L_1370:
        /*010c*/ 	.word	0x00000000
        /*0110*/ 	.short	0x0002
        /*0112*/ 	.short	0x0050
        /*0114*/ 	.byte	0x00, 0xf0, 0xa1, 0x00


	//----- nvinfo : EIATTR_KPARAM_INFO
	.align		4
.L_1371:
        /*0118*/ 	.byte	0x04, 0x17
        /*011a*/ 	.short	(.L_1373 - .L_1372)
.L_1372:
        /*011c*/ 	.word	0x00000000
        /*0120*/ 	.short	0x0001
        /*0122*/ 	.short	0x0028
        /*0124*/ 	.byte	0x00, 0xf0, 0xa1, 0x00


	//----- nvinfo : EIATTR_KPARAM_INFO
	.align		4
.L_1373:
        /*0128*/ 	.byte	0x04, 0x17
        /*012a*/ 	.short	(.L_1375 - .L_1374)
.L_1374:
        /*012c*/ 	.word	0x00000000
        /*0130*/ 	.short	0x0000
        /*0132*/ 	.short	0x0000
        /*0134*/ 	.byte	0x00, 0xf0, 0xa1, 0x00


	//----- nvinfo : EIATTR_SPARSE_MMA_MASK
	.align		4
.L_1375:
        /*0138*/ 	.byte	0x03, 0x50
        /*013a*/ 	.short	0x0000


	//----- nvinfo : EIATTR_MAXREG_COUNT
	.align		4
        /*013c*/ 	.byte	0x03, 0x1b
        /*013e*/ 	.short	0x0040


	//----- nvinfo : EIATTR_MERCURY_ISA_VERSION
	.align		4
        /*0140*/ 	.byte	0x03, 0x5f
        /*0142*/ 	.short	0x0101


	//----- nvinfo : EIATTR_EXIT_INSTR_OFFSETS
	.align		4
        /*0144*/ 	.byte	0x04, 0x1c
        /*0146*/ 	.short	(.L_1377 - .L_1376)


	//   ....[0]....
.L_1376:
        /*0148*/ 	.word	0x000000a0


	//   ....[1]....
        /*014c*/ 	.word	0x000014d0


	//----- nvinfo : EIATTR_MAX_THREADS
	.align		4
.L_1377:
        /*0150*/ 	.byte	0x04, 0x05
        /*0152*/ 	.short	(.L_1379 - .L_1378)
.L_1378:
        /*0154*/ 	.word	0x00000400
        /*0158*/ 	.word	0x00000001
        /*015c*/ 	.word	0x00000001


	//----- nvinfo : EIATTR_CRS_STACK_SIZE
	.align		4
.L_1379:
        /*0160*/ 	.byte	0x04, 0x1e
        /*0162*/ 	.short	(.L_1381 - .L_1380)
.L_1380:
        /*0164*/ 	.word	0x00000000


	//----- nvinfo : EIATTR_CBANK_PARAM_SIZE
	.align		4
.L_1381:
        /*0168*/ 	.byte	0x03, 0x19
        /*016a*/ 	.short	0x00b8


	//----- nvinfo : EIATTR_PARAM_CBANK
	.align		4
        /*016c*/ 	.byte	0x04, 0x0a
        /*016e*/ 	.short	(.L_1383 - .L_1382)
	.align		4
.L_1382:
        /*0170*/ 	.word	index@(.nv.constant0._ZN2at6native51_GLOBAL__N__2c613397_18_DepthwiseConv2d_cu_9959487032conv_depthwise2d_backward_kernelILi0ELi2EN3c104HalfEiEEvNS_27GenericPackedTensorAccessorIKT1_Lm4ENS_16DefaultPtrTraitsEiEENS5_IS6_Lm4ES8_iEES9_T2_iiiiiiiiiiiiiii)
        /*0174*/ 	.short	0x0210
        /*0176*/ 	.short	0x00b8


	//----- nvinfo : EIATTR_SW_WAR
	.align		4
.L_1383:
        /*0178*/ 	.byte	0x04, 0x36
        /*017a*/ 	.short	(.L_1385 - .L_1384)
.L_1384:
        /*017c*/ 	.word	0x00000008
.L_1385:


//--------------------- .nv.info._ZN2at6native51_GLOBAL__N__2c613397_18_DepthwiseConv2d_cu_9959487032conv_depthwise2d_backward_kernelILi0ELi1EN3c104HalfEiEEvNS_27GenericPackedTensorAccessorIKT1_Lm4ENS_16DefaultPtrTraitsEiEENS5_IS6_Lm4ES8_iEES9_T2_iiiiiiiiiiiiiii --------------------------
	.section	.nv.info._ZN2at6native51_GLOBAL__N__2c613397_18_DepthwiseConv2d_cu_9959487032conv_depthwise2d_backward_kernelILi0ELi1EN3c104HalfEiEEvNS_27GenericPackedTensorAccessorIKT1_Lm4ENS_16DefaultPtrTraitsEiEENS5_IS6_Lm4ES8_iEES9_T2_iiiiiiiiiiiiiii,"",@"SHT_CUDA_INFO"
	.sectionflags	@""
	.align	4


	//----- nvinfo : EIATTR_CUDA_API_VERSION
	.align		4
        /*0000*/ 	.byte	0x04, 0x37
        /*0002*/ 	.short	(.L_1387 - .L_1386)
.L_1386:
        /*0004*/ 	.word	0x00000082


	//----- nvinfo : EIATTR_KPARAM_INFO
	.align		4
.L_1387:
        /*0008*/ 	.byte	0x04, 0x17
        /*000a*/ 	.short	(.L_1389 - .L_1388)
.L_1388:
        /*000c*/ 	.word	0x00000000
        /*0010*/ 	.short	0x0012
        /*0012*/ 	.short	0x00b4
        /*0014*/ 	.byte	0x00, 0xf0, 0x11, 0x00


	//----- nvinfo : EIATTR_KPARAM_INFO
	.align		4
.L_1389:
        /*0018*/ 	.byte	0x04, 0x17
        /*001a*/ 	.short	(.L_1391 - .L_1390)
.L_1390:
        /*001c*/ 	.word	0x00000000
        /*0020*/ 	.short	0x0011
        /*0022*/ 	.short	0x00b0
        /*0024*/ 	.byte	0x00, 0xf0, 0x11, 0x00


	//----- nvinfo : EIATTR_KPARAM_INFO
	.align		4
.L_1391:
        /*0028*/ 	.byte	0x04, 0x17
        /*002a*/ 	.short	(.L_1393 - .L_1392)
.L_1392:
        /*002c*/ 	.word	0x00000000
        /*0030*/ 	.short	0x0010
        /*0032*/ 	.short	0x00ac
        /*0034*/ 	.byte	0x00, 0xf0, 0x11, 0x00


	//----- nvinfo : EIATTR_KPARAM_INFO
	.align		4
.L_1393:
        /*0038*/ 	.byte	0x04, 0x17
        /*003a*/ 	.short	(.L_1395 - .L_1394)
.L_1394:
        /*003c*/ 	.word	0x00000000
        /*0040*/ 	.short	0x000f
        /*0042*/ 	.short	0x00a8
        /*0044*/ 	.byte	0x00, 0xf0, 0x11, 0x00


	//----- nvinfo : EIATTR_KPARAM_INFO
	.align		4
.L_1395:
        /*0048*/ 	.byte	0x04, 0x17
        /*004a*/ 	.short	(.L_1397 - .L_1396)
.L_1396:
        /*004c*/ 	.word	0x00000000
        /*0050*/ 	.short	0x000e
        /*0052*/ 	.short	0x00a4
        /*0054*/ 	.byte	0x00, 0xf0, 0x11, 0x00


	//----- nvinfo : EIATTR_KPARAM_INFO
	.align		4
.L_1397:
        /*0058*/ 	.byte	0x04, 0x17
        /*005a*/ 	.short	(.L_1399 - .L_1398)
.L_1398:
        /*005c*/ 	.word	0x00000000
        /*0060*/ 	.short	0x000d
        /*0062*/ 	.short	0x00a0
        /*0064*/ 	.byte	0x00, 0xf0, 0x11, 0x00


	//----- nvinfo : EIATTR_KPARAM_INFO
	.align		4
.L_1399:
        /*0068*/ 	.byte	0x04, 0x17
        /*006a*/ 	.short	(.L_1401 - .L_1400)
.L_1400:
        /*006c*/ 	.word	0x00000000
        /*0070*/ 	.short	0x000c
        /*0072*/ 	.short	0x009c
        /*0074*/ 	.byte	0x00, 0xf0, 0x11, 0x00


	//----- nvinfo : EIATTR_KPARAM_INFO
	.align		4
.L_1401:
        /*0078*/ 	.byte	0x04, 0x17
        /*007a*/ 	.short	(.L_1403 - .L_1402)
.L_1402:
        /*007c*/ 	.word	0x00000000
        /*0080*/ 	.short	0x000b
        /*0082*/ 	.short	0x0098
        /*0084*/ 	.byte	0x00, 0xf0, 0x11, 0x00


	//----- nvinfo : EIATTR_KPARAM_INFO
	.align		4
.L_1403:
        /*0088*/ 	.byte	0x04, 0x17
        /*008a*/ 	.short	(.L_1405 - .L_1404)
.L_1404:
        /*008c*/ 	.word	0x00000000
        /*0090*/ 	.short	0x000a
        /*0092*/ 	.short	0x0094
        /*0094*/ 	.byte	0x00, 0xf0, 0x11, 0x00


	//----- nvinfo : EIATTR_KPARAM_INFO
	.align		4
.L_1405:
        /*0098*/ 	.byte	0x04, 0x17
        /*009a*/ 	.short	(.L_1407 - .L_1406)
.L_1406:
        /*009c*/ 	.word	0x00000000
        /*00a0*/ 	.short	0x0009
        /*00a2*/ 	.short	0x0090
        /*00a4*/ 	.byte	0x00, 0xf0, 0x11, 0x00


	//----- nvinfo : EIATTR_KPARAM_INFO
	.align		4
.L_1407:
        /*00a8*/ 	.byte	0x04, 0x17
        /*00aa*/ 	.short	(.L_1409 - .L_1408)
.L_1408:
        /*00ac*/ 	.word	0x00000000
        /*00b0*/ 	.short	0x0008
        /*00b2*/ 	.short	0x008c
        /*00b4*/ 	.byte	0x00, 0xf0, 0x11, 0x00


	//----- nvinfo : EIATTR_KPARAM_INFO
	.align		4
.L_1409:
        /*00b8*/ 	.byte	0x04, 0x17
        /*00ba*/ 	.short	(.L_1411 - .L_1410)
.L_1410:
        /*00bc*/ 	.word	0x00000000
        /*00c0*/ 	.short	0x0007
        /*00c2*/ 	.short	0x0088
        /*00c4*/ 	.byte	0x00, 0xf0, 0x11, 0x00


	//----- nvinfo : EIATTR_KPARAM_INFO
	.align		4
.L_1411:
        /*00c8*/ 	.byte	0x04, 0x17
        /*00ca*/ 	.short	(.L_1413 - .L_1412)
.L_1412:
        /*00cc*/ 	.word	0x00000000
        /*00d0*/ 	.short	0x0006
        /*00d2*/ 	.short	0x0084
        /*00d4*/ 	.byte	0x00, 0xf0, 0x11, 0x00


	//----- nvinfo : EIATTR_KPARAM_INFO
	.align		4
.L_1413:
        /*00d8*/ 	.byte	0x04, 0x17
        /*00da*/ 	.short	(.L_1415 - .L_1414)
.L_1414:
        /*00dc*/ 	.word	0x00000000
        /*00e0*/ 	.short	0x0005
        /*00e2*/ 	.short	0x0080
        /*00e4*/ 	.byte	0x00, 0xf0, 0x11, 0x00


	//----- nvinfo : EIATTR_KPARAM_INFO
	.align		4
.L_1415:
        /*00e8*/ 	.byte	0x04, 0x17
        /*00ea*/ 	.short	(.L_1417 - .L_1416)
.L_1416:
        /*00ec*/ 	.word	0x00000000
        /*00f0*/ 	.short	0x0004
        /*00f2*/ 	.short	0x007c
        /*00f4*/ 	.byte	0x00, 0xf0, 0x11, 0x00


	//----- nvinfo : EIATTR_KPARAM_INFO
	.align		4
.L_1417:
        /*00f8*/ 	.byte	0x04, 0x17
        /*00fa*/ 	.short	(.L_1419 - .L_1418)
.L_1418:
        /*00fc*/ 	.word	0x00000000
        /*0100*/ 	.short	0x0003
        /*0102*/ 	.short	0x0078
        /*0104*/ 	.byte	0x00, 0xf0, 0x11, 0x00


	//----- nvinfo : EIATTR_KPARAM_INFO
	.align		4
.L_1419:
        /*0108*/ 	.byte	0x04, 0x17
        /*010a*/ 	.short	(.L_1421 - .L_1420)
.L_1420:
        /*010c*/ 	.word	0x00000000
        /*0110*/ 	.short	0x0002
        /*0112*/ 	.short	0x0050
        /*0114*/ 	.byte	0x00, 0xf0, 0xa1, 0x00


	//----- nvinfo : EIATTR_KPARAM_INFO
	.align		4
.L_1421:
        /*0118*/ 	.byte	0x04, 0x17
        /*011a*/ 	.short	(.L_1423 - .L_1422)
.L_1422:
        /*011c*/ 	.word	0x00000000
        /*0120*/ 	.short	0x0001
        /*0122*/ 	.short	0x0028
        /*0124*/ 	.byte	0x00, 0xf0, 0xa1, 0x00


	//----- nvinfo : EIATTR_KPARAM_INFO
	.align		4
.L_1423:
        /*0128*/ 	.byte	0x04, 0x17
        /*012a*/ 	.short	(.L_1425 - .L_1424)
.L_1424:
        /*012c*/ 	.word	0x00000000
        /*0130*/ 	.short	0x0000
        /*0132*/ 	.short	0x0000
        /*0134*/ 	.byte	0x00, 0xf0, 0xa1, 0x00


	//----- nvinfo : EIATTR_SPARSE_MMA_MASK
	.align		4
.L_1425:
        /*0138*/ 	.byte	0x03, 0x50
        /*013a*/ 	.short	0x0000


	//----- nvinfo : EIATTR_MAXREG_COUNT
	.align		4
        /*013c*/ 	.byte	0x03, 0x1b
        /*013e*/ 	.short	0x0040


	//----- nvinfo : EIATTR_MERCURY_ISA_VERSION
	.align		4
        /*0140*/ 	.byte	0x03, 0x5f
        /*0142*/ 	.short	0x0101


	//----- nvinfo : EIATTR_EXIT_INSTR_OFFSETS
	.align		4
        /*0144*/ 	.byte	0x04, 0x1c
        /*0146*/ 	.short	(.L_1427 - .L_1426)


	//   ....[0]....
.L_1426:
        /*0148*/ 	.word	0x000000a0


	//   ....[1]....
        /*014c*/ 	.word	0x00001270


	//----- nvinfo : EIATTR_MAX_THREADS
	.align		4
.L_1427:
        /*0150*/ 	.byte	0x04, 0x05
        /*0152*/ 	.short	(.L_1429 - .L_1428)
.L_1428:
        /*0154*/ 	.word	0x00000400
        /*0158*/ 	.word	0x00000001
        /*015c*/ 	.word	0x00000001


	//----- nvinfo : EIATTR_CRS_STACK_SIZE
	.align		4
.L_1429:
        /*0160*/ 	.byte	0x04, 0x1e
        /*0162*/ 	.short	(.L_1431 - .L_1430)
.L_1430:
        /*0164*/ 	.word	0x00000000


	//----- nvinfo : EIATTR_CBANK_PARAM_SIZE
	.align		4
.L_1431:
        /*0168*/ 	.byte	0x03, 0x19
        /*016a*/ 	.short	0x00b8


	//----- nvinfo : EIATTR_PARAM_CBANK
	.align		4
        /*016c*/ 	.byte	0x04, 0x0a
        /*016e*/ 	.short	(.L_1433 - .L_1432)
	.align		4
.L_1432:
        /*0170*/ 	.word	index@(.nv.constant0._ZN2at6native51_GLOBAL__N__2c613397_18_DepthwiseConv2d_cu_9959487032conv_depthwise2d_backward_kernelILi0ELi1EN3c104HalfEiEEvNS_27GenericPackedTensorAccessorIKT1_Lm4ENS_16DefaultPtrTraitsEiEENS5_IS6_Lm4ES8_iEES9_T2_iiiiiiiiiiiiiii)
        /*0174*/ 	.short	0x0210
        /*0176*/ 	.short	0x00b8


	//----- nvinfo : EIATTR_SW_WAR
	.align		4
.L_1433:
        /*0178*/ 	.byte	0x04, 0x36
        /*017a*/ 	.short	(.L_1435 - .L_1434)
.L_1434:
        /*017c*/ 	.word	0x00000008
.L_1435:


//--------------------- .nv.info._ZN2at6native51_GLOBAL__N__2c613397_18_DepthwiseConv2d_cu_9959487032conv_depthwise2d_backward_kernelILi1ELi0EN3c104HalfEiEEvNS_27GenericPackedTensorAccessorIKT1_Lm4ENS_16DefaultPtrTraitsEiEENS5_IS6_Lm4ES8_iEES9_T2_iiiiiiiiiiiiiii --------------------------
	.section	.nv.info._ZN2at6native51_GLOBAL__N__2c613397_18_DepthwiseConv2d_cu_9959487032conv_depthwise2d_backward_kernelILi1ELi0EN3c104HalfEiEEvNS_27GenericPackedTensorAccessorIKT1_Lm4ENS_16DefaultPtrTraitsEiEENS5_IS6_Lm4ES8_iEES9_T2_iiiiiiiiiiiiiii,"",@"SHT_CUDA_INFO"
	.sectionflags	@""
	.align	4


	//----- nvinfo : EIATTR_CUDA_API_VERSION
	.align		4
        /*0000*/ 	.byte	0x04, 0x37
        /*0002*/ 	.short	(.L_1437 - .L_1436)
.L_1436:
        /*0004*/ 	.word	0x00000082


	//----- nvinfo : EIATTR_KPARAM_INFO
	.align		4
.L_1437:
        /*0008*/ 	.byte	0x04, 0x17
        /*000a*/ 	.short	(.L_1439 - .L_1438)
.L_1438:
        /*000c*/ 	.word	0x00000000
        /*0010*/ 	.short	0x0012
        /*0012*/ 	.short	0x00b4
        /*0014*/ 	.byte	0x00, 0xf0, 0x11, 0x00


	//----- nvinfo : EIATTR_KPARAM_INFO
	.align		4
.L_1439:
        /*0018*/ 	.byte	0x04, 0x17
        /*001a*/ 	.short	(.L_1441 - .L_1440)
.L_1440:
        /*001c*/ 	.word	0x00000000
        /*0020*/ 	.short	0x0011
        /*0022*/ 	.short	0x00b0
        /*0024*/ 	.byte	0x00, 0xf0, 0x11, 0x00


	//----- nvinfo : EIATTR_KPARAM_INFO
	.align		4
.L_1441:
        /*0028*/ 	.byte	0x04, 0x17
        /*002a*/ 	.short	(.L_1443 - .L_1442)
.L_1442:
        /*002c*/ 	.word	0x00000000
        /*0030*/ 	.short	0x0010
        /*0032*/ 	.short	0x00ac
        /*0034*/ 	.byte	0x00, 0xf0, 0x11, 0x00


	//----- nvinfo : EIATTR_KPARAM_INFO
	.align		4
.L_1443:
        /*0038*/ 	.byte	0x04, 0x17
        /*003a*/ 	.short	(.L_1445 - .L_1444)
.L_1444:
        /*003c*/ 	.word	0x00000000
        /*0040*/ 	.short	0x000f
        /*0042*/ 	.short	0x00a8
        /*0044*/ 	.byte	0x00, 0xf0, 0x11, 0x00


	//----- nvinfo : EIATTR_KPARAM_INFO
	.align		4
.L_1445:
        /*0048*/ 	.byte	0x04, 0x17
        /*004a*/ 	.short	(.L_1447 - .L_1446)
.L_1446:
        /*004c*/ 	.word	0x00000000
        /*0050*/ 	.short	0x000e
        /*0052*/ 	.short	0x00a4
        /*0054*/ 	.byte	0x00, 0xf0, 0x11, 0x00


	//----- nvinfo : EIATTR_KPARAM_INFO
	.align		4
.L_1447:
        /*0058*/ 	.byte	0x04, 0x17
        /*005a*/ 	.short	(.L_1449 - .L_1448)
.L_1448:
        /*005c*/ 	.word	0x00000000
        /*0060*/ 	.short	0x000d
        /*0062*/ 	.short	0x00a0
        /*0064*/ 	.byte	0x00, 0xf0, 0x11, 0x00


	//----- nvinfo : EIATTR_KPARAM_INFO
	.align		4
.L_1449:
        /*0068*/ 	.byte	0x04, 0x17
        /*006a*/ 	.short	(.L_1451 - .L_1450)
.L_1450:
        /*006c*/ 	.word	0x00000000
        /*0070*/ 	.short	0x000c
        /*0072*/ 	.short	0x009c
        /*0074*/ 	.byte	0x00, 0xf0, 0x11, 0x00


	//----- nvinfo : EIATTR_KPARAM_INFO
	.align		4
.L_1451:
        /*0078*/ 	.byte	0x04, 0x17
        /*007a*/ 	.short	(.L_1453 - .L_1452)
.L_1452:
        /*007c*/ 	.word	0x00000000
        /*0080*/ 	.short	0x000b
        /*0082*/ 	.short	0x0098
        /*0084*/ 	.byte	0x00, 0xf0, 0x11, 0x00


	//----- nvinfo : EIATTR_KPARAM_INFO
	.align		4
.L_1453:
        /*0088*/ 	.byte	0x04, 0x17
        /*008a*/ 	.short	(.L_1455 - .L_1454)
.L_1454:
        /*008c*/ 	.word	0x00000000
        /*0090*/ 	.short	0x000a
        /*0092*/ 	.short	0x0094
        /*0094*/ 	.byte	0x00, 0xf0, 0x11, 0x00


	//----- nvinfo : EIATTR_KPARAM_INFO
	.align		4
.L_1455:
        /*0098*/ 	.byte	0x04, 0x17
        /*009a*/ 	.short	(.L_1457 - .L_1456)
.L_1456:
        /*009c*/ 	.word	0x00000000
        /*00a0*/ 	.short	0x0009
        /*00a2*/ 	.short	0x0090
        /*00a4*/ 	.byte	0x00, 0xf0, 0x11, 0x00


	//----- nvinfo : EIATTR_KPARAM_INFO
	.align		4
.L_1457:
        /*00a8*/ 	.byte	0x04, 0x17
        /*00aa*/ 	.short	(.L_1459 - .L_1458)
.L_1458:
        /*00ac*/ 	.word	0x00000000
        /*00b0*/ 	.short	0x0008
        /*00b2*/ 	.short	0x008c
        /*00b4*/ 	.byte	0x00, 0xf0, 0x11, 0x00


	//----- nvinfo : EIATTR_KPARAM_INFO
	.align		4
.L_1459:
        /*00b8*/ 	.byte	0x04, 0x17
        /*00ba*/ 	.short	(.L_1461 - .L_1460)
.L_1460:
        /*00bc*/ 	.word	0x00000000
        /*00c0*/ 	.short	0x0007
        /*00c2*/ 	.short	0x0088
        /*00c4*/ 	.byte	0x00, 0xf0, 0x11, 0x00


	//----- nvinfo : EIATTR_KPARAM_INFO
	.align		4
.L_1461:
        /*00c8*/ 	.byte	0x04, 0x17
        /*00ca*/ 	.short	(.L_1463 - .L_1462)
.L_1462:
        /*00cc*/ 	.word	0x00000000
        /*00d0*/ 	.short	0x0006
        /*00d2*/ 	.short	0x0084
        /*00d4*/ 	.byte	0x00, 0xf0, 0x11, 0x00


	//----- nvinfo : EIATTR_KPARAM_INFO
	.align		4
.L_1463:
        /*00d8*/ 	.byte	0x04, 0x17
        /*00da*/ 	.short	(.L_1465 - .L_1464)
.L_1464:
        /*00dc*/ 	.word	0x00000000
        /*00e0*/ 	.short	0x0005
        /*00e2*/ 	.short	0x0080
        /*00e4*/ 	.byte	0x00, 0xf0, 0x11, 0x00


	//----- nvinfo : EIATTR_KPARAM_INFO
	.align		4
.L_1465:
        /*00e8*/ 	.byte	0x04, 0x17
        /*00ea*/ 	.short	(.L_1467 - .L_1466)
.L_1466:
        /*00ec*/ 	.word	0x00000000
        /*00f0*/ 	.short	0x0004
        /*00f2*/ 	.short	0x007c
        /*00f4*/ 	.byte	0x00, 0xf0, 0x11, 0x00


	//----- nvinfo : EIATTR_KPARAM_INFO
	.align		4
.L_1467:
        /*00f8*/ 	.byte	0x04, 0x17
        /*00fa*/ 	.short	(.L_1469 - .L_1468)
.L_1468:
        /*00fc*/ 	.word	0x00000000
        /*0100*/ 	.short	0x0003
        /*0102*/ 	.short	0x0078
        /*0104*/ 	.byte	0x00, 0xf0, 0x11, 0x00


	//----- nvinfo : EIATTR_KPARAM_INFO
	.align		4
.L_1469:
        /*0108*/ 	.byte	0x04, 0x17
        /*010a*/ 	.short	(.L_1471 - .L_1470)
.L_1470:
        /*010c*/ 	.word	0x00000000
        /*0110*/ 	.short	0x0002
        /*0112*/ 	.short	0x0050
        /*0114*/ 	.byte	0x00, 0xf0, 0xa1, 0x00


	//----- nvinfo : EIATTR_KPARAM_INFO
	.align		4
.L_1471:
        /*0118*/ 	.byte	0x04, 0x17
        /*011a*/ 	.short	(.L_1473 - .L_1472)
.L_1472:
        /*011c*/ 	.word	0x00000000
        /*0120*/ 	.short	0x0001
        /*0122*/ 	.short	0x0028
        /*0124*/ 	.byte	0x00, 0xf0, 0xa1, 0x00


	//----- nvinfo : EIATTR_KPARAM_INFO
	.align		4
.L_1473:
        /*0128*/ 	.byte	0x04, 0x17
        /*012a*/ 	.short	(.L_1475 - .L_1474)
.L_1474:
        /*012c*/ 	.word	0x00000000
        /*0130*/ 	.short	0x0000
        /*0132*/ 	.short	0x0000
        /*0134*/ 	.byte	0x00, 0xf0, 0xa1, 0x00


	//----- nvinfo : EIATTR_SPARSE_MMA_MASK
	.align		4
.L_1475:
        /*0138*/ 	.byte	0x03, 0x50
        /*013a*/ 	.short	0x0000


	//----- nvinfo : EIATTR_MAXREG_COUNT
	.align		4
        /*013c*/ 	.byte	0x03, 0x1b
        /*013e*/ 	.short	0x0040


	//----- nvinfo : EIATTR_MERCURY_ISA_VERSION
	.align		4
        /*0140*/ 	.byte	0x03, 0x5f
        /*0142*/ 	.short	0x0101


	//----- nvinfo : EIATTR_EXIT_INSTR_OFFSETS
	.align		4
        /*0144*/ 	.byte	0x04, 0x1c
        /*0146*/ 	.short	(.L_1477 - .L_1476)


	//   ....[0]....
.L_1476:
        /*0148*/ 	.word	0x000000a0


	//   ....[1]....
        /*014c*/ 	.word	0x000001b0


	//   ....[2]....
        /*0150*/ 	.word	0x00002ee0


	//----- nvinfo : EIATTR_MAX_THREADS
	.align		4
.L_1477:
        /*0154*/ 	.byte	0x04, 0x05
        /*0156*/ 	.short	(.L_1479 - .L_1478)
.L_1478:
        /*0158*/ 	.word	0x00000400
        /*015c*/ 	.word	0x00000001
        /*0160*/ 	.word	0x00000001


	//----- nvinfo : EIATTR_CRS_STACK_SIZE
	.align		4
.L_1479:
        /*0164*/ 	.byte	0x04, 0x1e
        /*0166*/ 	.short	(.L_1481 - .L_1480)
.L_1480:
        /*0168*/ 	.word	0x00000000


	//----- nvinfo : EIATTR_CBANK_PARAM_SIZE
	.align		4
.L_1481:
        /*016c*/ 	.byte	0x03, 0x19
        /*016e*/ 	.short	0x00b8


	//----- nvinfo : EIATTR_PARAM_CBANK
	.align		4
        /*0170*/ 	.byte	0x04, 0x0a
        /*0172*/ 	.short	(.L_1483 - .L_1482)
	.align		4
.L_1482:
        /*0174*/ 	.word	index@(.nv.constant0._ZN2at6native51_GLOBAL__N__2c613397_18_DepthwiseConv2d_cu_9959487032conv_depthwise2d_backward_kernelILi1ELi0EN3c104HalfEiEEvNS_27GenericPackedTensorAccessorIKT1_Lm4ENS_16DefaultPtrTraitsEiEENS5_IS6_Lm4ES8_iEES9_T2_iiiiiiiiiiiiiii)
        /*0178*/ 	.short	0x0210
        /*017a*/ 	.short	0x00b8


	//----- nvinfo : EIATTR_SW_WAR
	.align		4
.L_1483:
        /*017c*/ 	.byte	0x04, 0x36
        /*017e*/ 	.short	(.L_1485 - .L_1484)
.L_1484:
        /*0180*/ 	.word	0x00000008
.L_1485:


//--------------------- .nv.info._ZN2at6native51_GLOBAL__N__2c613397_18_DepthwiseConv2d_cu_9959487032conv_depthwise2d_backward_kernelILi1ELi2EN3c104HalfEiEEvNS_27GenericPackedTensorAccessorIKT1_Lm4ENS_16DefaultPtrTraitsEiEENS5_IS6_Lm4ES8_iEES9_T2_iiiiiiiiiiiiiii --------------------------
	.section	.nv.info._ZN2at6native51_GLOBAL__N__2c613397_18_DepthwiseConv2d_cu_9959487032conv_depthwise2d_backward_kernelILi1ELi2EN3c104HalfEiEEvNS_27GenericPackedTensorAccessorIKT1_Lm4ENS_16DefaultPtrTraitsEiEENS5_IS6_Lm4ES8_iEES9_T2_iiiiiiiiiiiiiii,"",@"SHT_CUDA_INFO"
	.sectionflags	@""
	.align	4


	//----- nvinfo : EIATTR_CUDA_API_VERSION
	.align		4
        /*0000*/ 	.byte	0x04, 0x37
        /*0002*/ 	.short	(.L_1487 - .L_1486)
.L_1486:
        /*0004*/ 	.word	0x00000082


	//----- nvinfo : EIATTR_KPARAM_INFO
	.align		4
.L_1487:
        /*0008*/ 	.byte	0x04, 0x17
        /*000a*/ 	.short	(.L_1489 - .L_1488)
.L_1488:
        /*000c*/ 	.word	0x00000000
        /*0010*/ 	.short	0x0012
        /*0012*/ 	.short	0x00b4
        /*0014*/ 	.byte	0x00, 0xf0, 0x11, 0x00


	//----- nvinfo : EIATTR_KPARAM_INFO
	.align		4
.L_1489:
        /*0018*/ 	.byte	0x04, 0x17
        /*001a*/ 	.short	(.L_1491 - .L_1490)
.L_1490:
        /*001c*/ 	.word	0x00000000
        /*0020*/ 	.short	0x0011
        /*0022*/ 	.short	0x00b0
        /*0024*/ 	.byte	0x00, 0xf0, 0x11, 0x00


	//----- nvinfo : EIATTR_KPARAM_INFO
	.align		4
.L_1491:
        /*0028*/ 	.byte	0x04, 0x17
        /*002a*/ 	.short	(.L_1493 - .L_1492)
.L_1492:
        /*002c*/ 	.word	0x00000000
        /*0030*/ 	.short	0x0010
        /*0032*/ 	.short	0x00ac
        /*0034*/ 	.byte	0x00, 0xf0, 0x11, 0x00


	//----- nvinfo : EIATTR_KPARAM_INFO
	.align		4
.L_1493:
        /*0038*/ 	.byte	0x04, 0x17
        /*003a*/ 	.short	(.L_1495 - .L_1494)
.L_1494:
        /*003c*/ 	.word	0x00000000
        /*0040*/ 	.short	0x000f
        /*0042*/ 	.short	0x00a8
        /*0044*/ 	.byte	0x00, 0xf0, 0x11, 0x00


	//----- nvinfo : EIATTR_KPARAM_INFO
	.align		4
.L_1495:
        /*0048*/ 	.byte	0x04, 0x17
        /*004a*/ 	.short	(.L_1497 - .L_1496)
.L_1496:
        /*004c*/ 	.word	0x00000000
        /*0050*/ 	.short	0x000e
        /*0052*/ 	.short	0x00a4
        /*0054*/ 	.byte	0x00, 0xf0, 0x11, 0x00


	//----- nvinfo : EIATTR_KPARAM_INFO
	.align		4
.L_1497:
        /*0058*/ 	.byte	0x04, 0x17
        /*005a*/ 	.short	(.L_1499 - .L_1498)
.L_1498:
        /*005c*/ 	.word	0x00000000
        /*0060*/ 	.short	0x000d
        /*0062*/ 	.short	0x00a0
        /*0064*/ 	.byte	0x00, 0xf0, 0x11, 0x00


	//----- nvinfo : EIATTR_KPARAM_INFO
	.align		4
.L_1499:
        /*0068*/ 	.byte	0x04, 0x17
        /*006a*/ 	.short	(.L_1501 - .L_1500)
.L_1500:
        /*006c*/ 	.word	0x00000000
        /*0070*/ 	.short	0x000c
        /*0072*/ 	.short	0x009c
        /*0074*/ 	.byte	0x00, 0xf0, 0x11, 0x00


	//----- nvinfo : EIATTR_KPARAM_INFO
	.align		4
.L_1501:
        /*0078*/ 	.byte	0x04, 0x17
        /*007a*/ 	.short	(.L_1503 - .L_1502)
.L_1502:
        /*007c*/ 	.word	0x00000000
        /*0080*/ 	.short	0x000b
        /*0082*/ 	.short	0x0098
        /*0084*/ 	.byte	0x00, 0xf0, 0x11, 0x00


	//----- nvinfo : EIATTR_KPARAM_INFO
	.align		4
.L_1503:
        /*0088*/ 	.byte	0x04, 0x17
        /*008a*/ 	.short	(.L_1505 - .L_1504)
.L_1504:
        /*008c*/ 	.word	0x00000000
        /*0090*/ 	.short	0x000a
        /*0092*/ 	.short	0x0094
        /*0094*/ 	.byte	0x00, 0xf0, 0x11, 0x00


	//----- nvinfo : EIATTR_KPARAM_INFO
	.align		4
.L_1505:
        /*0098*/ 	.byte	0x04, 0x17
        /*009a*/ 	.short	(.L_1507 - .L_1506)
.L_1506:
        /*009c*/ 	.word	0x00000000
        /*00a0*/ 	.short	0x0009
        /*00a2*/ 	.short	0x0090
        /*00a4*/ 	.byte	0x00, 0xf0, 0x11, 0x00


	//----- nvinfo : EIATTR_KPARAM_INFO
	.align		4
.L_1507:
        /*00a8*/ 	.byte	0x04, 0x17
        /*00aa*/ 	.short	(.L_1509 - .L_1508)
.L_1508:
        /*00ac*/ 	.word	0x00000000
        /*00b0*/ 	.short	0x0008
        /*00b2*/ 	.short	0x008c
        /*00b4*/ 	.byte	0x00, 0xf0, 0x11, 0x00


	//----- nvinfo : EIATTR_KPARAM_INFO
	.align		4
.L_1509:
        /*00b8*/ 	.byte	0x04, 0x17
        /*00ba*/ 	.short	(.L_1511 - .L_1510)
.L_1510:
        /*00bc*/ 	.word	0x00000000
        /*00c0*/ 	.short	0x0007
        /*00c2*/ 	.short	0x0088
        /*00c4*/ 	.byte	0x00, 0xf0, 0x11, 0x00


	//----- nvinfo : EIATTR_KPARAM_INFO
	.align		4
.L_1511:
        /*00c8*/ 	.byte	0x04, 0x17
        /*00ca*/ 	.short	(.L_1513 - .L_1512)
.L_1512:
        /*00cc*/ 	.word	0x00000000
        /*00d0*/ 	.short	0x0006
        /*00d2*/ 	.short	0x0084
        /*00d4*/ 	.byte	0x00, 0xf0, 0x11, 0x00


	//----- nvinfo : EIATTR_KPARAM_INFO
	.align		4
.L_1513:
        /*00d8*/ 	.byte	0x04, 0x17
        /*00da*/ 	.short	(.L_1515 - .L_1514)
.L_1514:
        /*00dc*/ 	.word	0x00000000
        /*00e0*/ 	.short	0x0005
        /*00e2*/ 	.short	0x0080
        /*00e4*/ 	.byte	0x00, 0xf0, 0x11, 0x00


	//----- nvinfo : EIATTR_KPARAM_INFO
	.align		4
.L_1515:
        /*00e8*/ 	.byte	0x04, 0x17
        /*00ea*/ 	.short	(.L_1517 - .L_1516)
.L_1516:
        /*00ec*/ 	.word	0x00000000
        /*00f0*/ 	.short	0x0004
        /*00f2*/ 	.short	0x007c
        /*00f4*/ 	.byte	0x00, 0xf0, 0x11, 0x00


	//----- nvinfo : EIATTR_KPARAM_INFO
	.align		4
.L_1517:
        /*00f8*/ 	.byte	0x04, 0x17
        /*00fa*/ 	.short	(.L_1519 - .L_1518)
.L_1518:
        /*00fc*/ 	.word	0x00000000
        /*0100*/ 	.short	0x0003
        /*0102*/ 	.short	0x0078
        /*0104*/ 	.byte	0x00, 0xf0, 0x11, 0x00


	//----- nvinfo : EIATTR_KPARAM_INFO
	.align		4
.L_1519:
        /*0108*/ 	.byte	0x04, 0x17
        /*010a*/ 	.short	(.L_1521 - .L_1520)
.L_1520:
        /*010c*/ 	.word	0x00000000
        /*0110*/ 	.short	0x0002
        /*0112*/ 	.short	0x0050
        /*0114*/ 	.byte	0x00, 0xf0, 0xa1, 0x00


	//----- nvinfo : EIATTR_KPARAM_INFO
	.align		4
.L_1521:
        /*0118*/ 	.byte	0x04, 0x17
        /*011a*/ 	.short	(.L_1523 - .L_1522)
.L_1522:
        /*011c*/ 	.word	0x00000000
        /*0120*/ 	.short	0x0001
        /*0122*/ 	.short	0x0028
        /*0124*/ 	.byte	0x00, 0xf0, 0xa1, 0x00


	//----- nvinfo : EIATTR_KPARAM_INFO
	.align		4
.L_1523:
        /*0128*/ 	.byte	0x04, 0x17
        /*012a*/ 	.short	(.L_1525 - .L_1524)
.L_1524:
        /*012c*/ 	.word	0x00000000
        /*0130*/ 	.short	0x0000
        /*0132*/ 	.short	0x0000
        /*0134*/ 	.byte	0x00, 0xf0, 0xa1, 0x00


	//----- nvinfo : EIATTR_SPARSE_MMA_MASK
	.align		4
.L_1525:
        /*0138*/ 	.byte	0x03, 0x50
        /*013a*/ 	.short	0x0000


	//----- nvinfo : EIATTR_MAXREG_COUNT
	.align		4
        /*013c*/ 	.byte	0x03, 0x1b
        /*013e*/ 	.short	0x0040


	//----- nvinfo : EIATTR_MERCURY_ISA_VERSION
	.align		4
        /*0140*/ 	.byte	0x03, 0x5f
        /*0142*/ 	.short	0x0101


	//----- nvinfo : EIATTR_EXIT_INSTR_OFFSETS
	.align		4
        /*0144*/ 	.byte	0x04, 0x1c
        /*0146*/ 	.short	(.L_1527 - .L_1526)


	//   ....[0]....
.L_1526:
        /*0148*/ 	.word	0x000000a0


	//   ....[1]....
        /*014c*/ 	.word	0x000001b0


	//   ....[2]....
        /*0150*/ 	.word	0x00001190


	//----- nvinfo : EIATTR_MAX_THREADS
	.align		4
.L_1527:
        /*0154*/ 	.byte	0x04, 0x05
        /*0156*/ 	.short	(.L_1529 - .L_1528)
.L_1528:
        /*0158*/ 	.word	0x00000400
        /*015c*/ 	.word	0x00000001
        /*0160*/ 	.word	0x00000001


	//----- nvinfo : EIATTR_CRS_STACK_SIZE
	.align		4
.L_1529:
        /*0164*/ 	.byte	0x04, 0x1e
        /*0166*/ 	.short	(.L_1531 - .L_1530)
.L_1530:
        /*0168*/ 	.word	0x00000000


	//----- nvinfo : EIATTR_CBANK_PARAM_SIZE
	.align		4
.L_1531:
        /*016c*/ 	.byte	0x03, 0x19
        /*016e*/ 	.short	0x00b8


	//----- nvinfo : EIATTR_PARAM_CBANK
	.align		4
        /*0170*/ 	.byte	0x04, 0x0a
        /*0172*/ 	.short	(.L_1533 - .L_1532)
	.align		4
.L_1532:
        /*0174*/ 	.word	index@(.nv.constant0._ZN2at6native51_GLOBAL__N__2c613397_18_DepthwiseConv2d_cu_9959487032conv_depthwise2d_backward_kernelILi1ELi2EN3c104HalfEiEEvNS_27GenericPackedTensorAccessorIKT1_Lm4ENS_16DefaultPtrTraitsEiEENS5_IS6_Lm4ES8_iEES9_T2_iiiiiiiiiiiiiii)
        /*0178*/ 	.short	0x0210
        /*017a*/ 	.short	0x00b8


	//----- nvinfo : EIATTR_SW_WAR
	.align		4
.L_1533:
        /*017c*/ 	.byte	0x04, 0x36
        /*017e*/ 	.short	(.L_1535 - .L_1534)
.L_1534:
        /*0180*/ 	.word	0x00000008
.L_1535:


//--------------------- .nv.info._ZN2at6native51_GLOBAL__N__2c613397_18_DepthwiseConv2d_cu_9959487032conv_depthwise2d_backward_kernelILi1ELi1EN3c104HalfEiEEvNS_27GenericPackedTensorAccessorIKT1_Lm4ENS_16DefaultPtrTraitsEiEENS5_IS6_Lm4ES8_iEES9_T2_iiiiiiiiiiiiiii --------------------------
	.section	.nv.info._ZN2at6native51_GLOBAL__N__2c613397_18_DepthwiseConv2d_cu_9959487032conv_depthwise2d_backward_kernelILi1ELi1EN3c104HalfEiEEvNS_27GenericPackedTensorAccessorIKT1_Lm4ENS_16DefaultPtrTraitsEiEENS5_IS6_Lm4ES8_iEES9_T2_iiiiiiiiiiiiiii,"",@"SHT_CUDA_INFO"
	.sectionflags	@""
	.align	4


	//----- nvinfo : EIATTR_CUDA_API_VERSION
	.align		4
        /*0000*/ 	.byte	0x04, 0x37
        /*0002*/ 	.short	(.L_1537 - .L_1536)
.L_1536:
        /*0004*/ 	.word	0x00000082


	//----- nvinfo : EIATTR_KPARAM_INFO
	.align		4
.L_1537:
        /*0008*/ 	.byte	0x04, 0x17
        /*000a*/ 	.short	(.L_1539 - .L_1538)
.L_1538:
        /*000c*/ 	.word	0x00000000
        /*0010*/ 	.short	0x0012
        /*0012*/ 	.short	0x00b4
        /*0014*/ 	.byte	0x00, 0xf0, 0x11, 0x00


	//----- nvinfo : EIATTR_KPARAM_INFO
	.align		4
.L_1539:
        /*0018*/ 	.byte	0x04, 0x17
        /*001a*/ 	.short	(.L_1541 - .L_1540)
.L_1540:
        /*001c*/ 	.word	0x00000000
        /*0020*/ 	.short	0x0011
        /*0022*/ 	.short	0x00b0
        /*0024*/ 	.byte	0x00, 0xf0, 0x11, 0x00


	//----- nvinfo : EIATTR_KPARAM_INFO
	.align		4
.L_1541:
        /*0028*/ 	.byte	0x04, 0x17
        /*002a*/ 	.short	(.L_1543 - .L_1542)
.L_1542:
        /*002c*/ 	.word	0x00000000
        /*0030*/ 	.short	0x0010
        /*0032*/ 	.short	0x00ac
        /*0034*/ 	.byte	0x00, 0xf0, 0x11, 0x00


	//----- nvinfo : EIATTR_KPARAM_INFO
	.align		4
.L_1543:
        /*0038*/ 	.byte	0x04, 0x17
        /*003a*/ 	.short	(.L_1545 - .L_1544)
.L_1544:
        /*003c*/ 	.word	0x00000000
        /*0040*/ 	.short	0x000f
        /*0042*/ 	.short	0x00a8
        /*0044*/ 	.byte	0x00, 0xf0, 0x11, 0x00


	//----- nvinfo : EIATTR_KPARAM_INFO
	.align		4
.L_1545:
        /*0048*/ 	.byte	0x04, 0x17
        /*004a*/ 	.short	(.L_1547 - .L_1546)
.L_1546:
        /*004c*/ 	.word	0x00000000
        /*0050*/ 	.short	0x000e
        /*0052*/ 	.short	0x00a4
        /*0054*/ 	.byte	0x00, 0xf0, 0x11, 0x00


	//----- nvinfo : EIATTR_KPARAM_INFO
	.align		4
.L_1547:
        /*0058*/ 	.byte	0x04, 0x17
        /*005a*/ 	.short	(.L_1549 - .L_1548)
.L_1548:
        /*005c*/ 	.word	0x00000000
        /*0060*/ 	.short	0x000d
        /*0062*/ 	.short	0x00a0
        /*0064*/ 	.byte	0x00, 0xf0, 0x11, 0x00


	//----- nvinfo : EIATTR_KPARAM_INFO
	.align		4
.L_1549:
        /*0068*/ 	.byte	0x04, 0x17
        /*006a*/ 	.short	(.L_1551 - .L_1550)
.L_1550:
        /*006c*/ 	.word	0x00000000
        /*0070*/ 	.short	0x000c
        /*0072*/ 	.short	0x009c
        /*0074*/ 	.byte	0x00, 0xf0, 0x11, 0x00


	//----- nvinfo : EIATTR_KPARAM_INFO
	.align		4
.L_1551:
        /*0078*/ 	.byte	0x04, 0x17
        /*007a*/ 	.short	(.L_1553 - .L_1552)
.L_1552:
        /*007c*/ 	.word	0x00000000
        /*0080*/ 	.short	0x000b
        /*0082*/ 	.short	0x0098
        /*0084*/ 	.byte	0x00, 0xf0, 0x11, 0x00


	//----- nvinfo : EIATTR_KPARAM_INFO
	.align		4
.L_1553:
        /*0088*/ 	.byte	0x04, 0x17
        /*008a*/ 	.short	(.L_1555 - .L_1554)
.L_1554:
        /*008c*/ 	.word	0x00000000
        /*0090*/ 	.short	0x000a
        /*0092*/ 	.short	0x0094
        /*0094*/ 	.byte	0x00, 0xf0, 0x11, 0x00


	//----- nvinfo : EIATTR_KPARAM_INFO
	.align		4
.L_1555:
        /*0098*/ 	.byte	0x04, 0x17
        /*009a*/ 	.short	(.L_1557 - .L_1556)
.L_1556:
        /*009c*/ 	.word	0x00000000
        /*00a0*/ 	.short	0x0009
        /*00a2*/ 	.short	0x0090
        /*00a4*/ 	.byte	0x00, 0xf0, 0x11, 0x00


	//----- nvinfo : EIATTR_KPARAM_INFO
	.align		4
.L_1557:
        /*00a8*/ 	.byte	0x04, 0x17
        /*00aa*/ 	.short	(.L_1559 - .L_1558)
.L_1558:
        /*00ac*/ 	.word	0x00000000
        /*00b0*/ 	.short	0x0008
        /*00b2*/ 	.short	0x008c
        /*00b4*/ 	.byte	0x00, 0xf0, 0x11, 0x00


	//----- nvinfo : EIATTR_KPARAM_INFO
	.align		4
.L_1559:
        /*00b8*/ 	.byte	0x04, 0x17
        /*00ba*/ 	.short	(.L_1561 - .L_1560)
.L_1560:
        /*00bc*/ 	.word	0x00000000
        /*00c0*/ 	.short	0x0007
        /*00c2*/ 	.short	0x0088
        /*00c4*/ 	.byte	0x00, 0xf0, 0x11, 0x00


	//----- nvinfo : EIATTR_KPARAM_INFO
	.align		4
.L_1561:
        /*00c8*/ 	.byte	0x04, 0x17
        /*00ca*/ 	.short	(.L_1563 - .L_1562)
.L_1562:
        /*00cc*/ 	.word	0x00000000
        /*00d0*/ 	.short	0x0006
        /*00d2*/ 	.short	0x0084
        /*00d4*/ 	.byte	0x00, 0xf0, 0x11, 0x00


	//----- nvinfo : EIATTR_KPARAM_INFO
	.align		4
.L_1563:
        /*00d8*/ 	.byte	0x04, 0x17
        /*00da*/ 	.short	(.L_1565 - .L_1564)
.L_1564:
        /*00dc*/ 	.word	0x00000000
        /*00e0*/ 	.short	0x0005
        /*00e2*/ 	.short	0x0080
        /*00e4*/ 	.byte	0x00, 0xf0, 0x11, 0x00


	//----- nvinfo : EIATTR_KPARAM_INFO
	.align		4
.L_1565:
        /*00e8*/ 	.byte	0x04, 0x17
        /*00ea*/ 	.short	(.L_1567 - .L_1566)
.L_1566:
        /*00ec*/ 	.word	0x00000000
        /*00f0*/ 	.short	0x0004
        /*00f2*/ 	.short	0x007c
        /*00f4*/ 	.byte	0x00, 0xf0, 0x11, 0x00


	//----- nvinfo : EIATTR_KPARAM_INFO
	.align		4
.L_1567:
        /*00f8*/ 	.byte	0x04, 0x17
        /*00fa*/ 	.short	(.L_1569 - .L_1568)
.L_1568:
        /*00fc*/ 	.word	0x00000000
        /*0100*/ 	.short	0x0003
        /*0102*/ 	.short	0x0078
        /*0104*/ 	.byte	0x00, 0xf0, 0x11, 0x00


	//----- nvinfo : EIATTR_KPARAM_INFO
	.align		4
.L_1569:
        /*0108*/ 	.byte	0x04, 0x17
        /*010a*/ 	.short	(.L_1571 - .L_1570)
.L_1570:
        /*010c*/ 	.word	0x00000000
        /*0110*/ 	.short	0x0002
        /*0112*/ 	.short	0x0050
        /*0114*/ 	.byte	0x00, 0xf0, 0xa1, 0x00


	//----- nvinfo : EIATTR_KPARAM_INFO
	.align		4
.L_1571:
        /*0118*/ 	.byte	0x04, 0x17
        /*011a*/ 	.short	(.L_1573 - .L_1572)
.L_1572:
        /*011c*/ 	.word	0x00000000
        /*0120*/ 	.short	0x0001
        /*0122*/ 	.short	0x0028
        /*0124*/ 	.byte	0x00, 0xf0, 0xa1, 0x00


	//----- nvinfo : EIATTR_KPARAM_INFO
	.align		4
.L_1573:
        /*0128*/ 	.byte	0x04, 0x17
        /*012a*/ 	.short	(.L_1575 - .L_1574)
.L_1574:
        /*012c*/ 	.word	0x00000000
        /*0130*/ 	.short	0x0000
        /*0132*/ 	.short	0x0000
        /*0134*/ 	.byte	0x00, 0xf0, 0xa1, 0x00


	//----- nvinfo : EIATTR_SPARSE_MMA_MASK
	.align		4
.L_1575:
        /*0138*/ 	.byte	0x03, 0x50
        /*013a*/ 	.short	0x0000


	//----- nvinfo : EIATTR_MAXREG_COUNT
	.align		4
        /*013c*/ 	.byte	0x03, 0x1b
        /*013e*/ 	.short	0x0040


	//----- nvinfo : EIATTR_MERCURY_ISA_VERSION
	.align		4
        /*0140*/ 	.byte	0x03, 0x5f
        /*0142*/ 	.short	0x0101


	//----- nvinfo : EIATTR_EXIT_INSTR_OFFSETS
	.align		4
        /*0144*/ 	.byte	0x04, 0x1c
        /*0146*/ 	.short	(.L_1577 - .L_1576)


	//   ....[0]....
.L_1576:
        /*0148*/ 	.word	0x000000a0


	//   ....[1]....
        /*014c*/ 	.word	0x000001b0


	//   ....[2]....
        /*0150*/ 	.word	0x00001120


	//----- nvinfo : EIATTR_MAX_THREADS
	.align		4
.L_1577:
        /*0154*/ 	.byte	0x04, 0x05
        /*0156*/ 	.short	(.L_1579 - .L_1578)
.L_1578:
        /*0158*/ 	.word	0x00000400
        /*015c*/ 	.word	0x00000001
        /*0160*/ 	.word	0x00000001


	//----- nvinfo : EIATTR_CRS_STACK_SIZE
	.align		4
.L_1579:
        /*0164*/ 	.byte	0x04, 0x1e
        /*0166*/ 	.short	(.L_1581 - .L_1580)
.L_1580:
        /*0168*/ 	.word	0x00000000


	//----- nvinfo : EIATTR_CBANK_PARAM_SIZE
	.align		4
.L_1581:
        /*016c*/ 	.byte	0x03, 0x19
        /*016e*/ 	.short	0x00b8


	//----- nvinfo : EIATTR_PARAM_CBANK
	.align		4
        /*0170*/ 	.byte	0x04, 0x0a
        /*0172*/ 	.short	(.L_1583 - .L_1582)
	.align		4
.L_1582:
        /*0174*/ 	.word	index@(.nv.constant0._ZN2at6native51_GLOBAL__N__2c613397_18_DepthwiseConv2d_cu_9959487032conv_depthwise2d_backward_kernelILi1ELi1EN3c104HalfEiEEvNS_27GenericPackedTensorAccessorIKT1_Lm4ENS_16DefaultPtrTraitsEiEENS5_IS6_Lm4ES8_iEES9_T2_iiiiiiiiiiiiiii)
        /*0178*/ 	.short	0x0210
        /*017a*/ 	.short	0x00b8


	//----- nvinfo : EIATTR_SW_WAR
	.align		4
.L_1583:
        /*017c*/ 	.byte	0x04, 0x36
        /*017e*/ 	.short	(.L_1585 - .L_1584)
.L_1584:
        /*0180*/ 	.word	0x00000008
.L_1585:


//--------------------- .nv.info._ZN2at6native51_GLOBAL__N__2c613397_18_DepthwiseConv2d_cu_9959487032conv_depthwise2d_backward_kernelILi3ELi0EN3c104HalfEiEEvNS_27GenericPackedTensorAccessorIKT1_Lm4ENS_16DefaultPtrTraitsEiEENS5_IS6_Lm4ES8_iEES9_T2_iiiiiiiiiiiiiii --------------------------
	.section	.nv.info._ZN2at6native51_GLOBAL__N__2c613397_18_DepthwiseConv2d_cu_9959487032conv_depthwise2d_backward_kernelILi3ELi0EN3c104HalfEiEEvNS_27GenericPackedTensorAccessorIKT1_Lm4ENS_16DefaultPtrTraitsEiEENS5_IS6_Lm4ES8_iEES9_T2_iiiiiiiiiiiiiii,"",@"SHT_CUDA_INFO"
	.sectionflags	@""
	.align	4


	//----- nvinfo : EIATTR_CUDA_API_VERSION
	.align		4
        /*0000*/ 	.byte	0x04, 0x37
        /*0002*/ 	.short	(.L_1587 - .L_1586)
.L_1586:
        /*0004*/ 	.word	0x00000082


	//----- nvinfo : EIATTR_KPARAM_INFO
	.align		4
.L_1587:
        /*0008*/ 	.byte	0x04, 0x17
        /*000a*/ 	.short	(.L_1589 - .L_1588)
.L_1588:
        /*000c*/ 	.word	0x00000000
        /*0010*/ 	.short	0x0012
        /*0012*/ 	.short	0x00b4
        /*0014*/ 	.byte	0x00, 0xf0, 0x11, 0x00


	//----- nvinfo : EIATTR_KPARAM_INFO
	.align		4
.L_1589:
        /*0018*/ 	.byte	0x04, 0x17
        /*001a*/ 	.short	(.L_1591 - .L_1590)
.L_1590:
        /*001c*/ 	.word	0x00000000
        /*0020*/ 	.short	0x0011
        /*0022*/ 	.short	0x00b0
        /*0024*/ 	.byte	0x00, 0xf0, 0x11, 0x00


	//----- nvinfo : EIATTR_KPARAM_INFO
	.align		4
.L_1591:
        /*0028*/ 	.byte	0x04, 0x17
        /*002a*/ 	.short	(.L_1593 - .L_1592)
.L_1592:
        /*002c*/ 	.word	0x00000000
        /*0030*/ 	.short	0x0010
        /*0032*/ 	.short	0x00ac
        /*0034*/ 	.byte	0x00, 0xf0, 0x11, 0x00


	//----- nvinfo : EIATTR_KPARAM_INFO
	.align		4
.L_1593:
        /*0038*/ 	.byte	0x04, 0x17
        /*003a*/ 	.short	(.L_1595 - .L_1594)
.L_1594:
        /*003c*/ 	.word	0x00000000
        /*0040*/ 	.short	0x000f
        /*0042*/ 	.short	0x00a8
        /*0044*/ 	.byte	0x00, 0xf0, 0x11, 0x00


	//----- nvinfo : EIATTR_KPARAM_INFO
	.align		4
.L_1595:
        /*0048*/ 	.byte	0x04, 0x17
        /*004a*/ 	.short	(.L_1597 - .L_1596)
.L_1596:
        /*004c*/ 	.word	0x00000000
        /*0050*/ 	.short	0x000e
        /*0052*/ 	.short	0x00a4
        /*0054*/ 	.byte	0x00, 0xf0, 0x11, 0x00


	//----- nvinfo : EIATTR_KPARAM_INFO
	.align		4
.L_1597:
        /*0058*/ 	.byte	0x04, 0x17
        /*005a*/ 	.short	(.L_1599 - .L_1598)
.L_1598:
        /*005c*/ 	.word	0x00000000
        /*0060*/ 	.short	0x000d
        /*0062*/ 	.short	0x00a0
        /*0064*/ 	.byte	0x00, 0xf0, 0x11, 0x00


	//----- nvinfo : EIATTR_KPARAM_INFO
	.align		4
.L_1599:
        /*0068*/ 	.byte	0x04, 0x17
        /*006a*/ 	.short	(.L_1601 - .L_1600)
.L_1600:
        /*006c*/ 	.word	0x00000000
        /*0070*/ 	.short	0x000c
        /*0072*/ 	.short	0x009c
        /*0074*/ 	.byte	0x00, 0xf0, 0x11, 0x00


	//----- nvinfo : EIATTR_KPARAM_INFO
	.align		4
.L_1601:
        /*0078*/ 	.byte	0x04, 0x17
        /*007a*/ 	.short	(.L_1603 - .L_1602)
.L_1602:
        /*007c*/ 	.word	0x00000000
        /*0080*/ 	.short	0x000b
        /*0082*/ 	.short	0x0098
        /*0084*/ 	.byte	0x00, 0xf0, 0x11, 0x00


	//----- nvinfo : EIATTR_KPARAM_INFO
	.align		4
.L_1603:
        /*0088*/ 	.byte	0x04, 0x17
        /*008a*/ 	.short	(.L_1605 - .L_1604)
.L_1604:
        /*008c*/ 	.word	0x00000000
        /*0090*/ 	.short	0x000a
        /*0092*/ 	.short	0x0094
        /*0094*/ 	.byte	0x00, 0xf0, 0x11, 0x00


	//----- nvinfo : EIATTR_KPARAM_INFO
	.align		4
.L_1605:
        /*0098*/ 	.byte	0x04, 0x17
        /*009a*/ 	.short	(.L_1607 - .L_1606)
.L_1606:
        /*009c*/ 	.word	0x00000000
        /*00a0*/ 	.short	0x0009
        /*00a2*/ 	.short	0x0090
        /*00a4*/ 	.byte	0x00, 0xf0, 0x11, 0x00


	//----- nvinfo : EIATTR_KPARAM_INFO
	.align		4
.L_1607:
        /*00a8*/ 	.byte	0x04, 0x17
        /*00aa*/ 	.short	(.L_1609 - .L_1608)
.L_1608:
        /*00ac*/ 	.word	0x00000000
        /*00b0*/ 	.short	0x0008
        /*00b2*/ 	.short	0x008c
        /*00b4*/ 	.byte	0x00, 0xf0, 0x11, 0x00


	//----- nvinfo : EIATTR_KPARAM_INFO
	.align		4
.L_1609:
        /*00b8*/ 	.byte	0x04, 0x17
        /*00ba*/ 	.short	(.L_1611 - .L_1610)
.L_1610:
        /*00bc*/ 	.word	0x00000000
        /*00c0*/ 	.short	0x0007
        /*00c2*/ 	.short	0x0088
        /*00c4*/ 	.byte	0x00, 0xf0, 0x11, 0x00


	//----- nvinfo : EIATTR_KPARAM_INFO
	.align		4
.L_1611:
        /*00c8*/ 	.byte	0x04, 0x17
        /*00ca*/ 	.short	(.L_1613 - .L_1612)
.L_1612:
        /*00cc*/ 	.word	0x00000000
        /*00d0*/ 	.short	0x0006
        /*00d2*/ 	.short	0x0084
        /*00d4*/ 	.byte	0x00, 0xf0, 0x11, 0x00


	//----- nvinfo : EIATTR_KPARAM_INFO
	.align		4
.L_1613:
        /*00d8*/ 	.byte	0x04, 0x17
        /*00da*/ 	.short	(.L_1615 - .L_1614)
.L_1614:
        /*00dc*/ 	.word	0x00000000
        /*00e0*/ 	.short	0x0005
        /*00e2*/ 	.short	0x0080
        /*00e4*/ 	.byte	0x00, 0xf0, 0x11, 0x00


	//----- nvinfo : EIATTR_KPARAM_INFO
	.align		4
.L_1615:
        /*00e8*/ 	.byte	0x04, 0x17
        /*00ea*/ 	.short	(.L_1617 - .L_1616)
.L_1616:
        /*00ec*/ 	.word	0x00000000
        /*00f0*/ 	.short	0x0004
        /*00f2*/ 	.short	0x007c
        /*00f4*/ 	.byte	0x00, 0xf0, 0x11, 0x00


	//----- nvinfo : EIATTR_KPARAM_INFO
	.align		4
.L_1617:
        /*00f8*/ 	.byte	0x04, 0x17
        /*00fa*/ 	.short	(.L_1619 - .L_1618)
.L_1618:
        /*00fc*/ 	.word	0x00000000
        /*0100*/ 	.short	0x0003
        /*0102*/ 	.short	0x0078
        /*0104*/ 	.byte	0x00, 0xf0, 0x11, 0x00


	//----- nvinfo : EIATTR_KPARAM_INFO
	.align		4
.L_1619:
        /*0108*/ 	.byte	0x04, 0x17
        /*010a*/ 	.short	(.L_1621 - .L_1620)
.L_1620:
        /*010c*/ 	.word	0x00000000
        /*0110*/ 	.short	0x0002
        /*0112*/ 	.short	0x0050
        /*0114*/ 	.byte	0x00, 0xf0, 0xa1, 0x00


	//----- nvinfo : EIATTR_KPARAM_INFO
	.align		4
.L_1621:
        /*0118*/ 	.byte	0x04, 0x17
        /*011a*/ 	.short	(.L_1623 - .L_1622)
.L_1622:
        /*011c*/ 	.word	0x00000000
        /*0120*/ 	.short	0x0001
        /*0122*/ 	.short	0x0028
        /*0124*/ 	.byte	0x00, 0xf0, 0xa1, 0x00


	//----- nvinfo : EIATTR_KPARAM_INFO
	.align		4
.L_1623:
        /*0128*/ 	.byte	0x04, 0x17
        /*012a*/ 	.short	(.L_1625 - .L_1624)
.L_1624:
        /*012c*/ 	.word	0x00000000
        /*0130*/ 	.short	0x0000
        /*0132*/ 	.short	0x0000
        /*0134*/ 	.byte	0x00, 0xf0, 0xa1, 0x00


	//----- nvinfo : EIATTR_SPARSE_MMA_MASK
	.align		4
.L_1625:
        /*0138*/ 	.byte	0x03, 0x50
        /*013a*/ 	.short	0x0000


	//----- nvinfo : EIATTR_MAXREG_COUNT
	.align		4
        /*013c*/ 	.byte	0x03, 0x1b
        /*013e*/ 	.short	0x0040


	//----- nvinfo : EIATTR_MERCURY_ISA_VERSION
	.align		4
        /*0140*/ 	.byte	0x03, 0x5f
        /*0142*/ 	.short	0x0101


	//----- nvinfo : EIATTR_EXIT_INSTR_OFFSETS
	.align		4
        /*0144*/ 	.byte	0x04, 0x1c
        /*0146*/ 	.short	(.L_1627 - .L_1626)


	//   ....[0]....
.L_1626:
        /*0148*/ 	.word	0x000000a0


	//   ....[1]....
        /*014c*/ 	.word	0x000001b0


	//   ....[2]....
        /*0150*/ 	.word	0x00003440


	//----- nvinfo : EIATTR_MAX_THREADS
	.align		4
.L_1627:
        /*0154*/ 	.byte	0x04, 0x05
        /*0156*/ 	.short	(.L_1629 - .L_1628)
.L_1628:
        /*0158*/ 	.word	0x00000400
        /*015c*/ 	.word	0x00000001
        /*0160*/ 	.word	0x00000001


	//----- nvinfo : EIATTR_CRS_STACK_SIZE
	.align		4
.L_1629:
        /*0164*/ 	.byte	0x04, 0x1e
        /*0166*/ 	.short	(.L_1631 - .L_1630)
.L_1630:
        /*0168*/ 	.word	0x00000000


	//----- nvinfo : EIATTR_CBANK_PARAM_SIZE
	.align		4
.L_1631:
        /*016c*/ 	.byte	0x03, 0x19
        /*016e*/ 	.short	0x00b8


	//----- nvinfo : EIATTR_PARAM_CBANK
	.align		4
        /*0170*/ 	.byte	0x04, 0x0a
        /*0172*/ 	.short	(.L_1633 - .L_1632)
	.align		4
.L_1632:
        /*0174*/ 	.word	index@(.nv.constant0._ZN2at6native51_GLOBAL__N__2c613397_18_DepthwiseConv2d_cu_9959487032conv_depthwise2d_backward_kernelILi3ELi0EN3c104HalfEiEEvNS_27GenericPackedTensorAccessorIKT1_Lm4ENS_16DefaultPtrTraitsEiEENS5_IS6_Lm4ES8_iEES9_T2_iiiiiiiiiiiiiii)
        /*0178*/ 	.short	0x0210
        /*017a*/ 	.short	0x00b8


	//----- nvinfo : EIATTR_SW_WAR
	.align		4
.L_1633:
        /*017c*/ 	.byte	0x04, 0x36
        /*017e*/ 	.short	(.L_1635 - .L_1634)
.L_1634:
        /*0180*/ 	.word	0x00000008
.L_1635:


//--------------------- .nv.info._ZN2at6native51_GLOBAL__N__2c613397_18_DepthwiseConv2d_cu_9959487032conv_depthwise2d_backward_kernelILi3ELi2EN3c104HalfEiEEvNS_27GenericPackedTensorAccessorIKT1_Lm4ENS_16DefaultPtrTraitsEiEENS5_IS6_Lm4ES8_iEES9_T2_iiiiiiiiiiiiiii --------------------------
	.section	.nv.info._ZN2at6native51_GLOBAL__N__2c613397_18_DepthwiseConv2d_cu_9959487032conv_depthwise2d_backward_kernelILi3ELi2EN3c104HalfEiEEvNS_27GenericPackedTensorAccessorIKT1_Lm4ENS_16DefaultPtrTraitsEiEENS5_IS6_Lm4ES8_iEES9_T2_iiiiiiiiiiiiiii,"",@"SHT_CUDA_INFO"
	.sectionflags	@""
	.align	4


	//----- nvinfo : EIATTR_CUDA_API_VERSION
	.align		4
        /*0000*/ 	.byte	0x04, 0x37
        /*0002*/ 	.short	(.L_1637 - .L_1636)
.L_1636:
        /*0004*/ 	.word	0x00000082


	//----- nvinfo : EIATTR_KPARAM_INFO
	.align		4
.L_1637:
        /*0008*/ 	.byte	0x04, 0x17
        /*000a*/ 	.short	(.L_1639 - .L_1638)
.L_1638:
        /*000c*/ 	.word	0x00000000
        /*0010*/ 	.short	0x0012
        /*0012*/ 	.short	0x00b4
        /*0014*/ 	.byte	0x00, 0xf0, 0x11, 0x00


	//----- nvinfo : EIATTR_KPARAM_INFO
	.align		4
.L_1639:
        /*0018*/ 	.byte	0x04, 0x17
        /*001a*/ 	.short	(.L_1641 - .L_1640)
.L_1640:
        /*001c*/ 	.word	0x00000000
        /*0020*/ 	.short	0x0011
        /*0022*/ 	.short	0x00b0
        /*0024*/ 	.byte	0x00, 0xf0, 0x11, 0x00


	//----- nvinfo : EIATTR_KPARAM_INFO
	.align		4
.L_1641:
        /*0028*/ 	.byte	0x04, 0x17
        /*002a*/ 	.short	(.L_1643 - .L_1642)
.L_1642:
        /*002c*/ 	.word	0x00000000
        /*0030*/ 	.short	0x0010
        /*0032*/ 	.short	0x00ac
        /*0034*/ 	.byte	0x00, 0xf0, 0x11, 0x00


	//----- nvinfo : EIATTR_KPARAM_INFO
	.align		4
.L_1643:
        /*0038*/ 	.byte	0x04, 0x17
        /*003a*/ 	.short	(.L_1645 - .L_1644)
.L_1644:
        /*003c*/ 	.word	0x00000000
        /*0040*/ 	.short	0x000f
        /*0042*/ 	.short	0x00a8
        /*0044*/ 	.byte	0x00, 0xf0, 0x11, 0x00


	//----- nvinfo : EIATTR_KPARAM_INFO
	.align		4
.L_1645:
        /*0048*/ 	.byte	0x04, 0x17
        /*004a*/ 	.short	(.L_1647 - .L_1646)
.L_1646:
        /*004c*/ 	.word	0x00000000
        /*0050*/ 	.short	0x000e
        /*0052*/ 	.short	0x00a4
        /*0054*/ 	.byte	0x00, 0xf0, 0x11, 0x00


	//----- nvinfo : EIATTR_KPARAM_INFO
	.align		4
.L_1647:
        /*0058*/ 	.byte	0x04, 0x17
        /*005a*/ 	.short	(.L_1649 - .L_1648)
.L_1648:
        /*005c*/ 	.word	0x00000000
        /*0060*/ 	.short	0x000d
        /*0062*/ 	.short	0x00a0
        /*0064*/ 	.byte	0x00, 0xf0, 0x11, 0x00


	//----- nvinfo : EIATTR_KPARAM_INFO
	.align		4
.L_1649:
        /*0068*/ 	.byte	0x04, 0x17
        /*006a*/ 	.short	(.L_1651 - .L_1650)
.L_1650:
        /*006c*/ 	.word	0x00000000
        /*0070*/ 	.short	0x000c
        /*0072*/ 	.short	0x009c
        /*0074*/ 	.byte	0x00, 0xf0, 0x11, 0x00


	//----- nvinfo : EIATTR_KPARAM_INFO
	.align		4
.L_1651:
        /*0078*/ 	.byte	0x04, 0x17
        /*007a*/ 	.short	(.L_1653 - .L_1652)
.L_1652:
        /*007c*/ 	.word	0x00000000
        /*0080*/ 	.short	0x000b
        /*0082*/ 	.short	0x0098
        /*0084*/ 	.byte	0x00, 0xf0, 0x11, 0x00


	//----- nvinfo : EIATTR_KPARAM_INFO
	.align		4
.L_1653:
        /*0088*/ 	.byte	0x04, 0x17
        /*008a*/ 	.short	(.L_1655 - .L_1654)
.L_1654:
        /*008c*/ 	.word	0x00000000
        /*0090*/ 	.short	0x000a
        /*0092*/ 	.short	0x0094
        /*0094*/ 	.byte	0x00, 0xf0, 0x11, 0x00


	//----- nvinfo : EIATTR_KPARAM_INFO
	.align		4
.L_1655:
        /*0098*/ 	.byte	0x04, 0x17
        /*009a*/ 	.short	(.L_1657 - .L_1656)
.L_1656:
        /*009c*/ 	.word	0x00000000
        /*00a0*/ 	.short	0x0009
        /*00a2*/ 	.short	0x0090
        /*00a4*/ 	.byte	0x00, 0xf0, 0x11, 0x00


	//----- nvinfo : EIATTR_KPARAM_INFO
	.align		4
.L_1657:
        /*00a8*/ 	.byte	0x04, 0x17
        /*00aa*/ 	.short	(.L_1659 - .L_1658)
.L_1658:
        /*00ac*/ 	.word	0x00000000
        /*00b0*/ 	.short	0x0008
        /*00b2*/ 	.short	0x008c
        /*00b4*/ 	.byte	0x00, 0xf0, 0x11, 0x00


	//----- nvinfo : EIATTR_KPARAM_INFO
	.align		4
.L_1659:
        /*00b8*/ 	.byte	0x04, 0x17
        /*00ba*/ 	.short	(.L_1661 - .L_1660)
.L_1660:
        /*00bc*/ 	.word	0x00000000
        /*00c0*/ 	.short	0x0007
        /*00c2*/ 	.short	0x0088
        /*00c4*/ 	.byte	0x00, 0xf0, 0x11, 0x00


	//----- nvinfo : EIATTR_KPARAM_INFO
	.align		4
.L_1661:
        /*00c8*/ 	.byte	0x04, 0x17
        /*00ca*/ 	.short	(.L_1663 - .L_1662)
.L_1662:
        /*00cc*/ 	.word	0x00000000
        /*00d0*/ 	.short	0x0006
        /*00d2*/ 	.short	0x0084
        /*00d4*/ 	.byte	0x00, 0xf0, 0x11, 0x00


	//----- nvinfo : EIATTR_KPARAM_INFO
	.align		4
.L_1663:
        /*00d8*/ 	.byte	0x04, 0x17
        /*00da*/ 	.short	(.L_1665 - .L_1664)
.L_1664:
        /*00dc*/ 	.word	0x00000000
        /*00e0*/ 	.short	0x0005
        /*00e2*/ 	.short	0x0080
        /*00e4*/ 	.byte	0x00, 0xf0, 0x11, 0x00


	//----- nvinfo : EIATTR_KPARAM_INFO
	.align		4
.L_1665:
        /*00e8*/ 	.byte	0x04, 0x17
        /*00ea*/ 	.short	(.L_1667 - .L_1666)
.L_1666:
        /*00ec*/ 	.word	0x00000000
        /*00f0*/ 	.short	0x0004
        /*00f2*/ 	.short	0x007c
        /*00f4*/ 	.byte	0x00, 0xf0, 0x11, 0x00


	//----- nvinfo : EIATTR_KPARAM_INFO
	.align		4
.L_1667:
        /*00f8*/ 	.byte	0x04, 0x17
        /*00fa*/ 	.short	(.L_1669 - .L_1668)
.L_1668:
        /*00fc*/ 	.word	0x00000000
        /*0100*/ 	.short	0x0003
        /*0102*/ 	.short	0x0078
        /*0104*/ 	.byte	0x00, 0xf0, 0x11, 0x00


	//----- nvinfo : EIATTR_KPARAM_INFO
	.align		4
.L_1669:
        /*0108*/ 	.byte	0x04, 0x17
        /*010a*/ 	.short	(.L_1671 - .L_1670)
.L_1670:
        /*010c*/ 	.word	0x00000000
        /*0110*/ 	.short	0x0002
        /*0112*/ 	.short	0x0050
        /*0114*/ 	.byte	0x00, 0xf0, 0xa1, 0x00


	//----- nvinfo : EIATTR_KPARAM_INFO
	.align		4
.L_1671:
        /*0118*/ 	.byte	0x04, 0x17
        /*011a*/ 	.short	(.L_1673 - .L_1672)
.L_1672:
        /*011c*/ 	.word	0x00000000
        /*0120*/ 	.short	0x0001
        /*0122*/ 	.short	0x0028
        /*0124*/ 	.byte	0x00, 0xf0, 0xa1, 0x00


	//----- nvinfo : EIATTR_KPARAM_INFO
	.align		4
.L_1673:
        /*0128*/ 	.byte	0x04, 0x17
        /*012a*/ 	.short	(.L_1675 - .L_1674)
.L_1674:
        /*012c*/ 	.word	0x00000000
        /*0130*/ 	.short	0x0000
        /*0132*/ 	.short	0x0000
        /*0134*/ 	.byte	0x00, 0xf0, 0xa1, 0x00


	//----- nvinfo : EIATTR_SPARSE_MMA_MASK
	.align		4
.L_1675:
        /*0138*/ 	.byte	0x03, 0x50
        /*013a*/ 	.short	0x0000


	//----- nvinfo : EIATTR_MAXREG_COUNT
	.align		4
        /*013c*/ 	.byte	0x03, 0x1b
        /*013e*/ 	.short	0x0040


	//----- nvinfo : EIATTR_MERCURY_ISA_VERSION
	.align		4
        /*0140*/ 	.byte	0x03, 0x5f
        /*0142*/ 	.short	0x0101


	//----- nvinfo : EIATTR_EXIT_INSTR_OFFSETS
	.align		4
        /*0144*/ 	.byte	0x04, 0x1c
        /*0146*/ 	.short	(.L_1677 - .L_1676)


	//   ....[0]....
.L_1676:
        /*0148*/ 	.word	0x000000a0


	//   ....[1]....
        /*014c*/ 	.word	0x000001d0


	//   ....[2]....
        /*0150*/ 	.word	0x00001450


	//----- nvinfo : EIATTR_MAX_THREADS
	.align		4
.L_1677:
        /*0154*/ 	.byte	0x04, 0x05
        /*0156*/ 	.short	(.L_1679 - .L_1678)
.L_1678:
        /*0158*/ 	.word	0x00000400
        /*015c*/ 	.word	0x00000001
        /*0160*/ 	.word	0x00000001


	//----- nvinfo : EIATTR_CRS_STACK_SIZE
	.align		4
.L_1679:
        /*0164*/ 	.byte	0x04, 0x1e
        /*0166*/ 	.short	(.L_1681 - .L_1680)
.L_1680:
        /*0168*/ 	.word	0x00000000


	//----- nvinfo : EIATTR_CBANK_PARAM_SIZE
	.align		4
.L_1681:
        /*016c*/ 	.byte	0x03, 0x19
        /*016e*/ 	.short	0x00b8


	//----- nvinfo : EIATTR_PARAM_CBANK
	.align		4
        /*0170*/ 	.byte	0x04, 0x0a
        /*0172*/ 	.short	(.L_1683 - .L_1682)
	.align		4
.L_1682:
        /*0174*/ 	.word	index@(.nv.constant0._ZN2at6native51_GLOBAL__N__2c613397_18_DepthwiseConv2d_cu_9959487032conv_depthwise2d_backward_kernelILi3ELi2EN3c104HalfEiEEvNS_27GenericPackedTensorAccessorIKT1_Lm4ENS_16DefaultPtrTraitsEiEENS5_IS6_Lm4ES8_iEES9_T2_iiiiiiiiiiiiiii)
        /*0178*/ 	.short	0x0210
        /*017a*/ 	.short	0x00b8


	//----- nvinfo : EIATTR_SW_WAR
	.align		4
.L_1683:
        /*017c*/ 	.byte	0x04, 0x36
        /*017e*/ 	.short	(.L_1685 - .L_1684)
.L_1684:
        /*0180*/ 	.word	0x00000008
.L_1685:


//--------------------- .nv.info._ZN2at6native51_GLOBAL__N__2c613397_18_DepthwiseConv2d_cu_9959487032conv_depthwise2d_backward_kernelILi3ELi1EN3c104HalfEiEEvNS_27GenericPackedTensorAccessorIKT1_Lm4ENS_16DefaultPtrTraitsEiEENS5_IS6_Lm4ES8_iEES9_T2_iiiiiiiiiiiiiii --------------------------
	.section	.nv.info._ZN2at6native51_GLOBAL__N__2c613397_18_DepthwiseConv2d_cu_9959487032conv_depthwise2d_backward_kernelILi3ELi1EN3c104HalfEiEEvNS_27GenericPackedTensorAccessorIKT1_Lm4ENS_16DefaultPtrTraitsEiEENS5_IS6_Lm4ES8_iEES9_T2_iiiiiiiiiiiiiii,"",@"SHT_CUDA_INFO"
	.sectionflags	@""
	.align	4


	//----- nvinfo : EIATTR_CUDA_API_VERSION
	.align		4
        /*0000*/ 	.byte	0x04, 0x37
        /*0002*/ 	.short	(.L_1687 - .L_1686)
.L_1686:
        /*0004*/ 	.word	0x00000082


	//----- nvinfo : EIATTR_KPARAM_INFO
	.align		4
.L_1687:
        /*0008*/ 	.byte	0x04, 0x17
        /*000a*/ 	.short	(.L_1689 - .L_1688)
.L_1688:
        /*000c*/ 	.word	0x00000000
        /*0010*/ 	.short	0x0012
        /*0012*/ 	.short	0x00b4
        /*0014*/ 	.byte	0x00, 0xf0, 0x11, 0x00


	//----- nvinfo : EIATTR_KPARAM_INFO
	.align		4
.L_1689:
        /*0018*/ 	.byte	0x04, 0x17
        /*001a*/ 	.short	(.L_1691 - .L_1690)
.L_1690:
        /*001c*/ 	.word	0x00000000
        /*0020*/ 	.short	0x0011
        /*0022*/ 	.short	0x00b0
        /*0024*/ 	.byte	0x00, 0xf0, 0x11, 0x00


	//----- nvinfo : EIATTR_KPARAM_INFO
	.align		4
.L_1691:
        /*0028*/ 	.byte	0x04, 0x17
        /*002a*/ 	.short	(.L_1693 - .L_1692)
.L_1692:
        /*002c*/ 	.word	0x00000000
        /*0030*/ 	.short	0x0010
        /*0032*/ 	.short	0x00ac
        /*0034*/ 	.byte	0x00, 0xf0, 0x11, 0x00


	//----- nvinfo : EIATTR_KPARAM_INFO
	.align		4
.L_1693:
        /*0038*/ 	.byte	0x04, 0x17
        /*003a*/ 	.short	(.L_1695 - .L_1694)
.L_1694:
        /*003c*/ 	.word	0x00000000
        /*0040*/ 	.short	0x000f
        /*0042*/ 	.short	0x00a8
        /*0044*/ 	.byte	0x00, 0xf0, 0x11, 0x00


	//----- nvinfo : EIATTR_KPARAM_INFO
	.align		4
.L_1695:
        /*0048*/ 	.byte	0x04, 0x17
        /*004a*/ 	.short	(.L_1697 - .L_1696)
.L_1696:
        /*004c*/ 	.word	0x00000000
        /*0050*/ 	.short	0x000e
        /*0052*/ 	.short	0x00a4
        /*0054*/ 	.byte	0x00, 0xf0, 0x11, 0x00


	//----- nvinfo : EIATTR_KPARAM_INFO
	.align		4
.L_1697:
        /*0058*/ 	.byte	0x04, 0x17
        /*005a*/ 	.short	(.L_1699 - .L_1698)
.L_1698:
        /*005c*/ 	.word	0x00000000
        /*0060*/ 	.short	0x000d
        /*0062*/ 	.short	0x00a0
        /*0064*/ 	.byte	0x00, 0xf0, 0x11, 0x00


	//----- nvinfo : EIATTR_KPARAM_INFO
	.align		4
.L_1699:
        /*0068*/ 	.byte	0x04, 0x17
        /*006a*/ 	.short	(.L_1701 - .L_1700)
.L_1700:
        /*006c*/ 	.word	0x00000000
        /*0070*/ 	.short	0x000c
        /*0072*/ 	.short	0x009c
        /*0074*/ 	.byte	0x00, 0xf0, 0x11, 0x00


	//----- nvinfo : EIATTR_KPARAM_INFO
	.align		4
.L_1701:
        /*0078*/ 	.byte	0x04, 0x17
        /*007a*/ 	.short	(.L_1703 - .L_1702)
.L_1702:
        /*007c*/ 	.word	0x00000000
        /*0080*/ 	.short	0x000b
        /*0082*/ 	.short	0x0098
        /*0084*/ 	.byte	0x00, 0xf0, 0x11, 0x00


	//----- nvinfo : EIATTR_KPARAM_INFO
	.align		4
.L_1703:
        /*0088*/ 	.byte	0x04, 0x17
        /*008a*/ 	.short	(.L_1705 - .L_1704)
.L_1704:
        /*008c*/ 	.word	0x00000000
        /*0090*/ 	.short	0x000a
        /*0092*/ 	.short	0x0094
        /*0094*/ 	.byte	0x00, 0xf0, 0x11, 0x00


	//----- nvinfo : EIATTR_KPARAM_INFO
	.align		4
.L_1705:
        /*0098*/ 	.byte	0x04, 0x17
        /*009a*/ 	.short	(.L_1707 - .L_1706)
.L_1706:
        /*009c*/ 	.word	0x00000000
        /*00a0*/ 	.short	0x0009
        /*00a2*/ 	.short	0x0090
        /*00a4*/ 	.byte	0x00, 0xf0, 0x11, 0x00


	//----- nvinfo : EIATTR_KPARAM_INFO
	.align		4
.L_1707:
        /*00a8*/ 	.byte	0x04, 0x17
        /*00aa*/ 	.short	(.L_1709 - .L_1708)
.L_1708:
        /*00ac*/ 	.word	0x00000000
        /*00b0*/ 	.short	0x0008
        /*00b2*/ 	.short	0x008c
        /*00b4*/ 	.byte	0x00, 0xf0, 0x11, 0x00


	//----- nvinfo : EIATTR_KPARAM_INFO
	.align		4
.L_1709:
        /*00b8*/ 	.byte	0x04, 0x17
        /*00ba*/ 	.short	(.L_1711 - .L_1710)
.L_1710:
        /*00bc*/ 	.word	0x00000000
        /*00c0*/ 	.short	0x0007
        /*00c2*/ 	.short	0x0088
        /*00c4*/ 	.byte	0x00, 0xf0, 0x11, 0x00


	//----- nvinfo : EIATTR_KPARAM_INFO
	.align		4
.L_1711:
        /*00c8*/ 	.byte	0x04, 0x17
        /*00ca*/ 	.short	(.L_1713 - .L_1712)
.L_1712:
        /*00cc*/ 	.word	0x00000000
        /*00d0*/ 	.short	0x0006
        /*00d2*/ 	.short	0x0084
        /*00d4*/ 	.byte	0x00, 0xf0, 0x11, 0x00


	//----- nvinfo : EIATTR_KPARAM_INFO
	.align		4
.L_1713:
        /*00d8*/ 	.byte	0x04, 0x17
        /*00da*/ 	.short	(.L_1715 - .L_1714)
.L_1714:
        /*00dc*/ 	.word	0x00000000
        /*00e0*/ 	.short	0x0005
        /*00e2*/ 	.short	0x0080
        /*00e4*/ 	.byte	0x00, 0xf0, 0x11, 0x00


	//----- nvinfo : EIATTR_KPARAM_INFO
	.align		4
.L_1715:
        /*00e8*/ 	.byte	0x04, 0x17
        /*00ea*/ 	.short	(.L_1717 - .L_1716)
.L_1716:
        /*00ec*/ 	.word	0x00000000
        /*00f0*/ 	.short	0x0004
        /*00f2*/ 	.short	0x007c
        /*00f4*/ 	.byte	0x00, 0xf0, 0x11, 0x00


	//----- nvinfo : EIATTR_KPARAM_INFO
	.align		4
.L_1717:
        /*00f8*/ 	.byte	0x04, 0x17
        /*00fa*/ 	.short	(.L_1719 - .L_1718)
.L_1718:
        /*00fc*/ 	.word	0x00000000
        /*0100*/ 	.short	0x0003
        /*0102*/ 	.short	0x0078
        /*0104*/ 	.byte	0x00, 0xf0, 0x11, 0x00


	//----- nvinfo : EIATTR_KPARAM_INFO
	.align		4
.L_1719:
        /*0108*/ 	.byte	0x04, 0x17
        /*010a*/ 	.short	(.L_1721 - .L_1720)
.L_1720:
        /*010c*/ 	.word	0x00000000
        /*0110*/ 	.short	0x0002
        /*0112*/ 	.short	0x0050
        /*0114*/ 	.byte	0x00, 0xf0, 0xa1, 0x00


	//----- nvinfo : EIATTR_KPARAM_INFO
	.align		4
.L_1721:
        /*0118*/ 	.byte	0x04, 0x17
        /*011a*/ 	.short	(.L_1723 - .L_1722)
.L_1722:
        /*011c*/ 	.word	0x00000000
        /*0120*/ 	.short	0x0001
        /*0122*/ 	.short	0x0028
        /*0124*/ 	.byte	0x00, 0xf0, 0xa1, 0x00


	//----- nvinfo : EIATTR_KPARAM_INFO
	.align		4
.L_1723:
        /*0128*/ 	.byte	0x04, 0x17
        /*012a*/ 	.short	(.L_1725 - .L_1724)
.L_1724:
        /*012c*/ 	.word	0x00000000
        /*0130*/ 	.short	0x0000
        /*0132*/ 	.short	0x0000
        /*0134*/ 	.byte	0x00, 0xf0, 0xa1, 0x00


	//----- nvinfo : EIATTR_SPARSE_MMA_MASK
	.align		4
.L_1725:
        /*0138*/ 	.byte	0x03, 0x50
        /*013a*/ 	.short	0x0000


	//----- nvinfo : EIATTR_MAXREG_COUNT
	.align		4
        /*013c*/ 	.byte	0x03, 0x1b
        /*013e*/ 	.short	0x0040


	//----- nvinfo : EIATTR_MERCURY_ISA_VERSION
	.align		4
        /*0140*/ 	.byte	0x03, 0x5f
        /*0142*/ 	.short	0x0101


	//----- nvinfo : EIATTR_EXIT_INSTR_OFFSETS
	.align		4
        /*0144*/ 	.byte	0x04, 0x1c
        /*0146*/ 	.short	(.L_1727 - .L_1726)


	//   ....[0]....
.L_1726:
        /*0148*/ 	.word	0x000000a0


	//   ....[1]....
        /*014c*/ 	.word	0x000001c0


	//   ....[2]....
        /*0150*/ 	.word	0x00001490


	//----- nvinfo : EIATTR_MAX_THREADS
	.align		4
.L_1727:
        /*0154*/ 	.byte	0x04, 0x05
        /*0156*/ 	.short	(.L_1729 - .L_1728)
.L_1728:
        /*0158*/ 	.word	0x00000400
        /*015c*/ 	.word	0x00000001
        /*0160*/ 	.word	0x00000001


	//----- nvinfo : EIATTR_CRS_STACK_SIZE
	.align		4
.L_1729:
        /*0164*/ 	.byte	0x04, 0x1e
        /*0166*/ 	.short	(.L_1731 - .L_1730)
.L_1730:
        /*0168*/ 	.word	0x00000000


	//----- nvinfo : EIATTR_CBANK_PARAM_SIZE
	.align		4
.L_1731:
        /*016c*/ 	.byte	0x03, 0x19
        /*016e*/ 	.short	0x00b8


	//----- nvinfo : EIATTR_PARAM_CBANK
	.align		4
        /*0170*/ 	.byte	0x04, 0x0a
        /*0172*/ 	.short	(.L_1733 - .L_1732)
	.align		4
.L_1732:
        /*0174*/ 	.word	index@(.nv.constant0._ZN2at6native51_GLOBAL__N__2c613397_18_DepthwiseConv2d_cu_9959487032conv_depthwise2d_backward_kernelILi3ELi1EN3c104HalfEiEEvNS_27GenericPackedTensorAccessorIKT1_Lm4ENS_16DefaultPtrTraitsEiEENS5_IS6_Lm4ES8_iEES9_T2_iiiiiiiiiiiiiii)
        /*0178*/ 	.short	0x0210
        /*017a*/ 	.short	0x00b8


	//----- nvinfo : EIATTR_SW_WAR
	.align		4
.L_1733:
        /*017c*/ 	.byte	0x04, 0x36
        /*017e*/ 	.short	(.L_1735 - .L_1734)
.L_1734:
        /*0180*/ 	.word	0x00000008
.L_1735:


//--------------------- .nv.info._ZN2at6native51_GLOBAL__N__2c613397_18_DepthwiseConv2d_cu_9959487032conv_depthwise2d_backward_kernelILi5ELi0EN3c104HalfEiEEvNS_27GenericPackedTensorAccessorIKT1_Lm4ENS_16DefaultPtrTraitsEiEENS5_IS6_Lm4ES8_iEES9_T2_iiiiiiiiiiiiiii --------------------------
	.section	.nv.info._ZN2at6native51_GLOBAL__N__2c613397_18_DepthwiseConv2d_cu_9959487032conv_depthwise2d_backward_kernelILi5ELi0EN3c104HalfEiEEvNS_27GenericPackedTensorAccessorIKT1_Lm4ENS_16DefaultPtrTraitsEiEENS5_IS6_Lm4ES8_iEES9_T2_iiiiiiiiiiiiiii,"",@"SHT_CUDA_INFO"
	.sectionflags	@""
	.align	4


	//----- nvinfo : EIATTR_CUDA_API_VERSION
	.align		4
        /*0000*/ 	.byte	0x04, 0x37
        /*0002*/ 	.short	(.L_1737 - .L_1736)
.L_1736:
        /*0004*/ 	.word	0x00000082


	//----- nvinfo : EIATTR_KPARAM_INFO
	.align		4
.L_1737:
        /*0008*/ 	.byte	0x04, 0x17
        /*000a*/ 	.short	(.L_1739 - .L_1738)
.L_1738:
        /*000c*/ 	.word	0x00000000
        /*0010*/ 	.short	0x0012
        /*0012*/ 	.short	0x00b4
        /*0014*/ 	.byte	0x00, 0xf0, 0x11, 0x00


	//----- nvinfo : EIATTR_KPARAM_INFO
	.align		4
.L_1739:
        /*0018*/ 	.byte	0x04, 0x17
        /*001a*/ 	.short	(.L_1741 - .L_1740)
.L_1740:
        /*001c*/ 	.word	0x00000000
        /*0020*/ 	.short	0x0011
        /*0022*/ 	.short	0x00b0
        /*0024*/ 	.byte	0x00, 0xf0, 0x11, 0x00


	//----- nvinfo : EIATTR_KPARAM_INFO
	.align		4
.L_1741:
        /*0028*/ 	.byte	0x04, 0x17
        /*002a*/ 	.short	(.L_1743 - .L_1742)
.L_1742:
        /*002c*/ 	.word	0x00000000
        /*0030*/ 	.short	0x0010
        /*0032*/ 	.short	0x00ac
        /*0034*/ 	.byte	0x00, 0xf0, 0x11, 0x00


	//----- nvinfo : EIATTR_KPARAM_INFO
	.align		4
.L_1743:
        /*0038*/ 	.byte	0x04, 0x17
        /*003a*/ 	.short	(.L_1745 - .L_1744)
.L_1744:
        /*003c*/ 	.word	0x00000000
        /*0040*/ 	.short	0x000f
        /*0042*/ 	.short	0x00a8
        /*0044*/ 	.byte	0x00, 0xf0, 0x11, 0x00


	//----- nvinfo : EIATTR_KPARAM_INFO
	.align		4
.L_1745:
        /*0048*/ 	.byte	0x04, 0x17
        /*004a*/ 	.short	(.L_1747 - .L_1746)
.L_1746:
        /*004c*/ 	.word	0x00000000
        /*0050*/ 	.short	0x000e
        /*0052*/ 	.short	0x00a4
        /*0054*/ 	.byte	0x00, 0xf0, 0x11, 0x00


	//----- nvinfo : EIATTR_KPARAM_INFO
	.align		4
.L_1747:
        /*0058*/ 	.byte	0x04, 0x17
        /*005a*/ 	.short	(.L_1749 - .L_1748)
.L_1748:
        /*005c*/ 	.word	0x00000000
        /*0060*/ 	.short	0x000d
        /*0062*/ 	.short	0x00a0
        /*0064*/ 	.byte	0x00, 0xf0, 0x11, 0x00


	//----- nvinfo : EIATTR_KPARAM_INFO
	.align		4
.L_1749:
        /*0068*/ 	.byte	0x04, 0x17
        /*006a*/ 	.short	(.L_1751 - .L_1750)
.L_1750:
        /*006c*/ 	.word	0x00000000
        /*0070*/ 	.short	0x000c
        /*0072*/ 	.short	0x009c
        /*0074*/ 	.byte	0x00, 0xf0, 0x11, 0x00


	//----- nvinfo : EIATTR_KPARAM_INFO
	.align		4
.L_1751:
        /*0078*/ 	.byte	0x04, 0x17
        /*007a*/ 	.short	(.L_1753 - .L_1752)
.L_1752:
        /*007c*/ 	.word	0x00000000
        /*0080*/ 	.short	0x000b
        /*0082*/ 	.short	0x0098
        /*0084*/ 	.byte	0x00, 0xf0, 0x11, 0x00


	//----- nvinfo : EIATTR_KPARAM_INFO
	.align		4
.L_1753:
        /*0088*/ 	.byte	0x04, 0x17
        /*008a*/ 	.short	(.L_1755 - .L_1754)
.L_1754:
        /*008c*/ 	.word	0x00000000
        /*0090*/ 	.short	0x000a
        /*0092*/ 	.short	0x0094
        /*0094*/ 	.byte	0x00, 0xf0, 0x11, 0x00


	//----- nvinfo : EIATTR_KPARAM_INFO
	.align		4
.L_1755:
        /*0098*/ 	.byte	0x04, 0x17
        /*009a*/ 	.short	(.L_1757 - .L_1756)
.L_1756:
        /*009c*/ 	.word	0x00000000
        /*00a0*/ 	.short	0x0009
        /*00a2*/ 	.short	0x0090
        /*00a4*/ 	.byte	0x00, 0xf0, 0x11, 0x00


	//----- nvinfo : EIATTR_KPARAM_INFO
	.align		4
.L_1757:
        /*00a8*/ 	.byte	0x04, 0x17
        /*00aa*/ 	.short	(.L_1759 - .L_1758)
.L_1758:
        /*00ac*/ 	.word	0x00000000
        /*00b0*/ 	.short	0x0008
        /*00b2*/ 	.short	0x008c
        /*00b4*/ 	.byte	0x00, 0xf0, 0x11, 0x00


	//----- nvinfo : EIATTR_KPARAM_INFO
	.align		4
.L_1759:
        /*00b8*/ 	.byte	0x04, 0x17
        /*00ba*/ 	.short	(.L_1761 - .L_1760)
.L_1760:
        /*00bc*/ 	.word	0x00000000
        /*00c0*/ 	.short	0x0007
        /*00c2*/ 	.short	0x0088
        /*00c4*/ 	.byte	0x00, 0xf0, 0x11, 0x00


	//----- nvinfo : EIATTR_KPARAM_INFO
	.align		4
.L_1761:
        /*00c8*/ 	.byte	0x04, 0x17
        /*00ca*/ 	.short	(.L_1763 - .L_1762)
.L_1762:
        /*00cc*/ 	.word	0x00000000
        /*00d0*/ 	.short	0x0006
        /*00d2*/ 	.short	0x0084
        /*00d4*/ 	.byte	0x00, 0xf0, 0x11, 0x00


	//----- nvinfo : EIATTR_KPARAM_INFO
	.align		4
.L_1763:
        /*00d8*/ 	.byte	0x04, 0x17
        /*00da*/ 	.short	(.L_1765 - .L_1764)
.L_1764:
        /*00dc*/ 	.word	0x00000000
        /*00e0*/ 	.short	0x0005
        /*00e2*/ 	.short	0x0080
        /*00e4*/ 	.byte	0x00, 0xf0, 0x11, 0x00


	//----- nvinfo : EIATTR_KPARAM_INFO
	.align		4
.L_1765:
        /*00e8*/ 	.byte	0x04, 0x17
        /*00ea*/ 	.short	(.L_1767 - .L_1766)
.L_1766:
        /*00ec*/ 	.word	0x00000000
        /*00f0*/ 	.short	0x0004
        /*00f2*/ 	.short	0x007c
        /*00f4*/ 	.byte	0x00, 0xf0, 0x11, 0x00


	//----- nvinfo : EIATTR_KPARAM_INFO
	.align		4
.L_1767:
        /*00f8*/ 	.byte	0x04, 0x17
        /*00fa*/ 	.short	(.L_1769 - .L_1768)
.L_1768:
        /*00fc*/ 	.word	0x00000000
        /*0100*/ 	.short	0x0003
        /*0102*/ 	.short	0x0078
        /*0104*/ 	.byte	0x00, 0xf0, 0x11, 0x00


	//----- nvinfo : EIATTR_KPARAM_INFO
	.align		4
.L_1769:
        /*0108*/ 	.byte	0x04, 0x17
        /*010a*/ 	.short	(.L_1771 - .L_1770)
.L_1770:
        /*010c*/ 	.word	0x00000000
        /*0110*/ 	.short	0x0002
        /*0112*/ 	.short	0x0050
        /*0114*/ 	.byte	0x00, 0xf0, 0xa1, 0x00


	//----- nvinfo : EIATTR_KPARAM_INFO
	.align		4
.L_1771:
        /*0118*/ 	.byte	0x04, 0x17
        /*011a*/ 	.short	(.L_1773 - .L_1772)
.L_1772:
        /*011c*/ 	.word	0x00000000
        /*0120*/ 	.short	0x0001
        /*0122*/ 	.short	0x0028
        /*0124*/ 	.byte	0x00, 0xf0, 0xa1, 0x00


	//----- nvinfo : EIATTR_KPARAM_INFO
	.align		4
.L_1773:
        /*0128*/ 	.byte	0x04, 0x17
        /*012a*/ 	.short	(.L_1775 - .L_1774)
.L_1774:
        /*012c*/ 	.word	0x00000000
        /*0130*/ 	.short	0x0000
        /*0132*/ 	.short	0x0000
        /*0134*/ 	.byte	0x00, 0xf0, 0xa1, 0x00


	//----- nvinfo : EIATTR_SPARSE_MMA_MASK
	.align		4
.L_1775:
        /*0138*/ 	.byte	0x03, 0x50
        /*013a*/ 	.short	0x0000


	//----- nvinfo : EIATTR_MAXREG_COUNT
	.align		4
        /*013c*/ 	.byte	0x03, 0x1b
        /*013e*/ 	.short	0x0040


	//----- nvinfo : EIATTR_ANNOTATIONS
	.align		4
        /*0140*/ 	.byte	0x04, 0x55
        /*0142*/ 	.short	(.L_1777 - .L_1776)


	//   ....[0]....
.L_1776:
        /*0144*/ 	.word	0x00000001
        /*0148*/ 	.byte	0xc0, 0x00, 0x00, 0x00, 0x01, 0x00, 0x00, 0x00, 0x00, 0x01, 0x00, 0x00, 0x01, 0x00, 0x00, 0x00
        /*0158*/ 	.byte	0x50, 0x01, 0x00, 0x00, 0x01, 0x00, 0x00, 0x00, 0x60, 0x01, 0x00, 0x00, 0x01, 0x00, 0x00, 0x00
        /*0168*/ 	.byte	0xe0, 0x01, 0x00, 0x00, 0x01, 0x00, 0x00, 0x00, 0x00, 0x02, 0x00, 0x00, 0x01, 0x00, 0x00, 0x00
        /*0178*/ 	.byte	0x70, 0x02, 0x00, 0x00, 0x01, 0x00, 0x00, 0x00, 0xd0, 0x1f, 0x00, 0x00, 0x01, 0x00, 0x00, 0x00
        /*0188*/ 	.byte	0x00, 0x20, 0x00, 0x00, 0x01, 0x00, 0x00, 0x00, 0xb0, 0x20, 0x00, 0x00, 0x01, 0x00, 0x00, 0x00
        /*0198*/ 	.byte	0xd0, 0x20, 0x00, 0x00


	//----- nvinfo : EIATTR_MERCURY_ISA_VERSION
	.align		4
.L_1777:
        /*019c*/ 	.byte	0x03, 0x5f
        /*019e*/ 	.short	0x0101


	//----- nvinfo : EIATTR_EXIT_INSTR_OFFSETS
	.align		4
        /*01a0*/ 	.byte	0x04, 0x1c
        /*01a2*/ 	.short	(.L_1779 - .L_1778)


	//   ....[0]....
.L_1778:
        /*01a4*/ 	.word	0x000000b0


	//   ....[1]....
        /*01a8*/ 	.word	0x00000220


	//   ....[2]....
        /*01ac*/ 	.word	0x000020f0


	//----- nvinfo : EIATTR_MAX_THREADS
	.align		4
.L_1779:
        /*01b0*/ 	.byte	0x04, 0x05
        /*01b2*/ 	.short	(.L_1781 - .L_1780)
.L_1780:
        /*01b4*/ 	.word	0x00000400
        /*01b8*/ 	.word	0x00000001
        /*01bc*/ 	.word	0x00000001


	//----- nvinfo : EIATTR_CRS_STACK_SIZE
	.align		4
.L_1781:
        /*01c0*/ 	.byte	0x04, 0x1e
        /*01c2*/ 	.short	(.L_1783 - .L_1782)
.L_1782:
        /*01c4*/ 	.word	0x00000000


	//----- nvinfo : EIATTR_CBANK_PARAM_SIZE
	.align		4
.L_1783:
        /*01c8*/ 	.byte	0x03, 0x19
        /*01ca*/ 	.short	0x00b8


	//----- nvinfo : EIATTR_PARAM_CBANK
	.align		4
        /*01cc*/ 	.byte	0x04, 0x0a
        /*01ce*/ 	.short	(.L_1785 - .L_1784)
	.align		4
.L_1784:
        /*01d0*/ 	.word	index@(.nv.constant0._ZN2at6native51_GLOBAL__N__2c613397_18_DepthwiseConv2d_cu_9959487032conv_depthwise2d_backward_kernelILi5ELi0EN3c104HalfEiEEvNS_27GenericPackedTensorAccessorIKT1_Lm4ENS_16DefaultPtrTraitsEiEENS5_IS6_Lm4ES8_iEES9_T2_iiiiiiiiiiiiiii)
        /*01d4*/ 	.short	0x0210
        /*01d6*/ 	.short	0x00b8


	//----- nvinfo : EIATTR_SW_WAR
	.align		4
.L_1785:
        /*01d8*/ 	.byte	0x04, 0x36
        /*01da*/ 	.short	(.L_1787 - .L_1786)
.L_1786:
        /*01dc*/ 	.word	0x00000008
.L_1787:


//--------------------- .nv.info._ZN2at6native51_GLOBAL__N__2c613397_18_DepthwiseConv2d_cu_9959487032conv_depthwise2d_backward_kernelILi5ELi2EN3c104HalfEiEEvNS_27GenericPackedTensorAccessorIKT1_Lm4ENS_16DefaultPtrTraitsEiEENS5_IS6_Lm4ES8_iEES9_T2_iiiiiiiiiiiiiii --------------------------
	.section	.nv.info._ZN2at6native51_GLOBAL__N__2c613397_18_DepthwiseConv2d_cu_9959487032conv_depthwise2d_backward_kernelILi5ELi2EN3c104HalfEiEEvNS_27GenericPackedTensorAccessorIKT1_Lm4ENS_16DefaultPtrTraitsEiEENS5_IS6_Lm4ES8_iEES9_T2_iiiiiiiiiiiiiii,"",@"SHT_CUDA_INFO"
	.sectionflags	@""
	.align	4


	//----- nvinfo : EIATTR_CUDA_API_VERSION
	.align		4
        /*0000*/ 	.byte	0x04, 0x37
        /*0002*/ 	.short	(.L_1789 - .L_1788)
.L_1788:
        /*0004*/ 	.word	0x00000082


	//----- nvinfo : EIATTR_KPARAM_INFO
	.align		4
.L_1789:
        /*0008*/ 	.byte	0x04, 0x17
        /*000a*/ 	.short	(.L_1791 - .L_1790)
.L_1790:
        /*000c*/ 	.word	0x00000000
        /*0010*/ 	.short	0x0012
        /*0012*/ 	.short	0x00b4
        /*0014*/ 	.byte	0x00, 0xf0, 0x11, 0x00


	//----- nvinfo : EIATTR_KPARAM_INFO
	.align		4
.L_1791:
        /*0018*/ 	.byte	0x04, 0x17
        /*001a*/ 	.short	(.L_1793 - .L_1792)
.L_1792:
        /*001c*/ 	.word	0x00000000
        /*0020*/ 	.short	0x0011
        /*0022*/ 	.short	0x00b0
        /*0024*/ 	.byte	0x00, 0xf0, 0x11, 0x00


	//----- nvinfo : EIATTR_KPARAM_INFO
	.align		4
.L_1793:
        /*0028*/ 	.byte	0x04, 0x17
        /*002a*/ 	.short	(.L_1795 - .L_1794)
.L_1794:
        /*002c*/ 	.word	0x00000000
        /*0030*/ 	.short	0x0010
        /*0032*/ 	.short	0x00ac
        /*0034*/ 	.byte	0x00, 0xf0, 0x11, 0x00


	//----- nvinfo : EIATTR_KPARAM_INFO
	.align		4
.L_1795:
        /*0038*/ 	.byte	0x04, 0x17
        /*003a*/ 	.short	(.L_1797 - .L_1796)
.L_1796:
        /*003c*/ 	.word	0x00000000
        /*0040*/ 	.short	0x000f
        /*0042*/ 	.short	0x00a8
        /*0044*/ 	.byte	0x00, 0xf0, 0x11, 0x00


	//----- nvinfo : EIATTR_KPARAM_INFO
	.align		4
.L_1797:
        /*0048*/ 	.byte	0x04, 0x17
        /*004a*/ 	.short	(.L_1799 - .L_1798)
.L_1798:
        /*004c*/ 	.word	0x00000000
        /*0050*/ 	.short	0x000e
        /*0052*/ 	.short	0x00a4
        /*0054*/ 	.byte	0x00, 0xf0, 0x11, 0x00


	//----- nvinfo : EIATTR_KPARAM_INFO
	.align		4
.L_1799:
        /*0058*/ 	.byte	0x04, 0x17
        /*005a*/ 	.short	(.L_1801 - .L_1800)
.L_1800:
        /*005c*/ 	.word	0x00000000
        /*0060*/ 	.short	0x000d
        /*0062*/ 	.short	0x00a0
        /*0064*/ 	.byte	0x00, 0xf0, 0x11, 0x00


	//----- nvinfo : EIATTR_KPARAM_INFO
	.align		4
.L_1801:
        /*0068*/ 	.byte	0x04, 0x17
        /*006a*/ 	.short	(.L_1803 - .L_1802)
.L_1802:
        /*006c*/ 	.word	0x00000000
        /*0070*/ 	.short	0x000c
        /*0072*/ 	.short	0x009c
        /*0074*/ 	.byte	0x00, 0xf0, 0x11, 0x00


	//----- nvinfo : EIATTR_KPARAM_INFO
	.align		4
.L_1803:
        /*0078*/ 	.byte	0x04, 0x17
        /*007a*/ 	.short	(.L_1805 - .L_1804)
.L_1804:
        /*007c*/ 	.word	0x00000000
        /*0080*/ 	.short	0x000b
        /*0082*/ 	.short	0x0098
        /*0084*/ 	.byte	0x00, 0xf0, 0x11, 0x00


	//----- nvinfo : EIATTR_KPARAM_INFO
	.align		4
.L_1805:
        /*0088*/ 	.byte	0x04, 0x17
        /*008a*/ 	.short	(.L_1807 - .L_1806)
.L_1806:
        /*008c*/ 	.word	0x00000000
        /*0090*/ 	.short	0x000a
        /*0092*/ 	.short	0x0094
        /*0094*/ 	.byte	0x00, 0xf0, 0x11, 0x00


	//----- nvinfo : EIATTR_KPARAM_INFO
	.align		4
.L_1807:
        /*0098*/ 	.byte	0x04, 0x17
        /*009a*/ 	.short	(.L_1809 - .L_1808)
.L_1808:
        /*009c*/ 	.word	0x00000000
        /*00a0*/ 	.short	0x0009
        /*00a2*/ 	.short	0x0090
        /*00a4*/ 	.byte	0x00, 0xf0, 0x11, 0x00


	//----- nvinfo : EIATTR_KPARAM_INFO
	.align		4
.L_1809:
        /*00a8*/ 	.byte	0x04, 0x17
        /*00aa*/ 	.short	(.L_1811 - .L_1810)
.L_1810:
        /*00ac*/ 	.word	0x00000000
        /*00b0*/ 	.short	0x0008
        /*00b2*/ 	.short	0x008c
        /*00b4*/ 	.byte	0x00, 0xf0, 0x11, 0x00


	//----- nvinfo : EIATTR_KPARAM_INFO
	.align		4
.L_1811:
        /*00b8*/ 	.byte	0x04, 0x17
        /*00ba*/ 	.short	(.L_1813 - .L_1812)
.L_1812:
        /*00bc*/ 	.word	0x00000000
        /*00c0*/ 	.short	0x0007
        /*00c2*/ 	.short	0x0088
        /*00c4*/ 	.byte	0x00, 0xf0, 0x11, 0x00


	//----- nvinfo : EIATTR_KPARAM_INFO
	.align		4
.L_1813:
        /*00c8*/ 	.byte	0x04, 0x17
        /*00ca*/ 	.short	(.L_1815 - .L_1814)
.L_1814:
        /*00cc*/ 	.word	0x00000000
        /*00d0*/ 	.short	0x0006
        /*00d2*/ 	.short	0x0084
        /*00d4*/ 	.byte	0x00, 0xf0, 0x11, 0x00


	//----- nvinfo : EIATTR_KPARAM_INFO
	.align		4
.L_1815:
        /*00d8*/ 	.byte	0x04, 0x17
        /*00da*/ 	.short	(.L_1817 - .L_1816)
.L_1816:
        /*00dc*/ 	.word	0x00000000
        /*00e0*/ 	.short	0x0005
        /*00e2*/ 	.short	0x0080
        /*00e4*/ 	.byte	0x00, 0xf0, 0x11, 0x00


	//----- nvinfo : EIATTR_KPARAM_INFO
	.align		4
.L_1817:
        /*00e8*/ 	.byte	0x04, 0x17
        /*00ea*/ 	.short	(.L_1819 - .L_1818)
.L_1818:
        /*00ec*/ 	.word	0x00000000
        /*00f0*/ 	.short	0x0004
        /*00f2*/ 	.short	0x007c
        /*00f4*/ 	.byte	0x00, 0xf0, 0x11, 0x00


	//----- nvinfo : EIATTR_KPARAM_INFO
	.align		4
.L_1819:
        /*00f8*/ 	.byte	0x04, 0x17
        /*00fa*/ 	.short	(.L_1821 - .L_1820)
.L_1820:
        /*00fc*/ 	.word	0x00000000
        /*0100*/ 	.short	0x0003
        /*0102*/ 	.short	0x0078
        /*0104*/ 	.byte	0x00, 0xf0, 0x11, 0x00


	//----- nvinfo : EIATTR_KPARAM_INFO
	.align		4
.L_1821:
        /*0108*/ 	.byte	0x04, 0x17
        /*010a*/ 	.short	(.L_1823 - .L_1822)
.L_1822:
        /*010c*/ 	.word	0x00000000
        /*0110*/ 	.short	0x0002
        /*0112*/ 	.short	0x0050
        /*0114*/ 	.byte	0x00, 0xf0, 0xa1, 0x00


	//----- nvinfo : EIATTR_KPARAM_INFO
	.align		4
.L_1823:
        /*0118*/ 	.byte	0x04, 0x17
        /*011a*/ 	.short	(.L_1825 - .L_1824)
.L_1824:
        /*011c*/ 	.word	0x00000000
        /*0120*/ 	.short	0x0001
        /*0122*/ 	.short	0x0028
        /*0124*/ 	.byte	0x00, 0xf0, 0xa1, 0x00


	//----- nvinfo : EIATTR_KPARAM_INFO
	.align		4
.L_1825:
        /*0128*/ 	.byte	0x04, 0x17
        /*012a*/ 	.short	(.L_1827 - .L_1826)
.L_1826:
        /*012c*/ 	.word	0x00000000
        /*0130*/ 	.short	0x0000
        /*0132*/ 	.short	0x0000
        /*0134*/ 	.byte	0x00, 0xf0, 0xa1, 0x00


	//----- nvinfo : EIATTR_SPARSE_MMA_MASK
	.align		4
.L_1827:
        /*0138*/ 	.byte	0x03, 0x50
        /*013a*/ 	.short	0x0000


	//----- nvinfo : EIATTR_MAXREG_COUNT
	.align		4
        /*013c*/ 	.byte	0x03, 0x1b
        /*013e*/ 	.short	0x0040


	//----- nvinfo : EIATTR_MERCURY_ISA_VERSION
	.align		4
        /*0140*/ 	.byte	0x03, 0x5f
        /*0142*/ 	.short	0x0101


	//----- nvinfo : EIATTR_EXIT_INSTR_OFFSETS
	.align		4
        /*0144*/ 	.byte	0x04, 0x1c
        /*0146*/ 	.short	(.L_1829 - .L_1828)


	//   ....[0]....
.L_1828:
        /*0148*/ 	.word	0x000000a0


	//   ....[1]....
        /*014c*/ 	.word	0x000001d0


	//   ....[2]....
        /*0150*/ 	.word	0x00000ef0


	//----- nvinfo : EIATTR_MAX_THREADS
	.align		4
.L_1829:
        /*0154*/ 	.byte	0x04, 0x05
        /*0156*/ 	.short	(.L_1831 - .L_1830)
.L_1830:
        /*0158*/ 	.word	0x00000400
        /*015c*/ 	.word	0x00000001
        /*0160*/ 	.word	0x00000001


	//----- nvinfo : EIATTR_CRS_STACK_SIZE
	.align		4
.L_1831:
        /*0164*/ 	.byte	0x04, 0x1e
        /*0166*/ 	.short	(.L_1833 - .L_1832)
.L_1832:
        /*0168*/ 	.word	0x00000000


	//----- nvinfo : EIATTR_CBANK_PARAM_SIZE
	.align		4
.L_1833:
        /*016c*/ 	.byte	0x03, 0x19
        /*016e*/ 	.short	0x00b8


	//----- nvinfo : EIATTR_PARAM_CBANK
	.align		4
        /*0170*/ 	.byte	0x04, 0x0a
        /*0172*/ 	.short	(.L_1835 - .L_1834)
	.align		4
.L_1834:
        /*0174*/ 	.word	index@(.nv.constant0._ZN2at6native51_GLOBAL__N__2c613397_18_DepthwiseConv2d_cu_9959487032conv_depthwise2d_backward_kernelILi5ELi2EN3c104HalfEiEEvNS_27GenericPackedTensorAccessorIKT1_Lm4ENS_16DefaultPtrTraitsEiEENS5_IS6_Lm4ES8_iEES9_T2_iiiiiiiiiiiiiii)
        /*0178*/ 	.short	0x0210
        /*017a*/ 	.short	0x00b8


	//----- nvinfo : EIATTR_SW_WAR
	.align		4
.L_1835:
        /*017c*/ 	.byte	0x04, 0x36
        /*017e*/ 	.short	(.L_1837 - .L_1836)
.L_1836:
        /*0180*/ 	.word	0x00000008
.L_1837:


//--------------------- .nv.info._ZN2at6native51_GLOBAL__N__2c613397_18_DepthwiseConv2d_cu_9959487032conv_depthwise2d_backward_kernelILi5ELi1EN3c104HalfEiEEvNS_27GenericPackedTensorAccessorIKT1_Lm4ENS_16DefaultPtrTraitsEiEENS5_IS6_Lm4ES8_iEES9_T2_iiiiiiiiiiiiiii --------------------------
	.section	.nv.info._ZN2at6native51_GLOBAL__N__2c613397_18_DepthwiseConv2d_cu_9959487032conv_depthwise2d_backward_kernelILi5ELi1EN3c104HalfEiEEvNS_27GenericPackedTensorAccessorIKT1_Lm4ENS_16DefaultPtrTraitsEiEENS5_IS6_Lm4ES8_iEES9_T2_iiiiiiiiiiiiiii,"",@"SHT_CUDA_INFO"
	.sectionflags	@""
	.align	4


	//----- nvinfo : EIATTR_CUDA_API_VERSION
	.align		4
        /*0000*/ 	.byte	0x04, 0x37
        /*0002*/ 	.short	(.L_1839 - .L_1838)
.L_1838:
        /*0004*/ 	.word	0x00000082


	//----- nvinfo : EIATTR_KPARAM_INFO
	.align		4
.L_1839:
        /*0008*/ 	.byte	0x04, 0x17
        /*000a*/ 	.short	(.L_1841 - .L_1840)
.L_1840:
        /*000c*/ 	.word	0x00000000
        /*0010*/ 	.short	0x0012
        /*0012*/ 	.short	0x00b4
        /*0014*/ 	.byte	0x00, 0xf0, 0x11, 0x00


	//----- nvinfo : EIATTR_KPARAM_INFO
	.align		4
.L_1841:
        /*0018*/ 	.byte	0x04, 0x17
        /*001a*/ 	.short	(.L_1843 - .L_1842)
.L_1842:
        /*001c*/ 	.word	0x00000000
        /*0020*/ 	.short	0x0011
        /*0022*/ 	.short	0x00b0
        /*0024*/ 	.byte	0x00, 0xf0, 0x11, 0x00


	//----- nvinfo : EIATTR_KPARAM_INFO
	.align		4
.L_1843:
        /*0028*/ 	.byte	0x04, 0x17
        /*002a*/ 	.short	(.L_1845 - .L_1844)
.L_1844:
        /*002c*/ 	.word	0x00000000
        /*0030*/ 	.short	0x0010
        /*0032*/ 	.short	0x00ac
        /*0034*/ 	.byte	0x00, 0xf0, 0x11, 0x00


	//----- nvinfo : EIATTR_KPARAM_INFO
	.align		4
.L_1845:
        /*0038*/ 	.byte	0x04, 0x17
        /*003a*/ 	.short	(.L_1847 - .L_1846)
.L_1846:
        /*003c*/ 	.word	0x00000000
        /*0040*/ 	.short	0x000f
        /*0042*/ 	.short	0x00a8
        /*0044*/ 	.byte	0x00, 0xf0, 0x11, 0x00


	//----- nvinfo : EIATTR_KPARAM_INFO
	.align		4
.L_1847:
        /*0048*/ 	.byte	0x04, 0x17
        /*004a*/ 	.short	(.L_1849 - .L_1848)
.L_1848:
        /*004c*/ 	.word	0x00000000
        /*0050*/ 	.short	0x000e
        /*0052*/ 	.short	0x00a4
        /*0054*/ 	.byte	0x00, 0xf0, 0x11, 0x00


	//----- nvinfo : EIATTR_KPARAM_INFO
	.align		4
.L_1849:
        /*0058*/ 	.byte	0x04, 0x17
        /*005a*/ 	.short	(.L_1851 - .L_1850)
.L_1850:
        /*005c*/ 	.word	0x00000000
        /*0060*/ 	.short	0x000d
        /*0062*/ 	.short	0x00a0
        /*0064*/ 	.byte	0x00, 0xf0, 0x11, 0x00


	//----- nvinfo : EIATTR_KPARAM_INFO
	.align		4
.L_1851:
        /*0068*/ 	.byte	0x04, 0x17
        /*006a*/ 	.short	(.L_1853 - .L_1852)
.L_1852:
        /*006c*/ 	.word	0x00000000
        /*0070*/ 	.short	0x000c
        /*0072*/ 	.short	0x009c
        /*0074*/ 	.byte	0x00, 0xf0, 0x11, 0x00


	//----- nvinfo : EIATTR_KPARAM_INFO
	.align		4
.L_1853:
        /*0078*/ 	.byte	0x04, 0x17
        /*007a*/ 	.short	(.L_1855 - .L_1854)
.L_1854:
        /*007c*/ 	.word	0x00000000
        /*0080*/ 	.short	0x000b
        /*0082*/ 	.short	0x0098
        /*0084*/ 	.byte	0x00, 0xf0, 0x11, 0x00


	//----- nvinfo : EIATTR_KPARAM_INFO
	.align		4
.L_1855:
        /*0088*/ 	.byte	0x04, 0x17
        /*008a*/ 	.short	(.L_1857 - .L_1856)
.L_1856:
        /*008c*/ 	.word	0x00000000
        /*0090*/ 	.short	0x000a
        /*0092*/ 	.short	0x0094
        /*0094*/ 	.byte	0x00, 0xf0, 0x11, 0x00


	//----- nvinfo : EIATTR_KPARAM_INFO
	.align		4
.L_1857:
        /*0098*/ 	.byte	0x04, 0x17
        /*009a*/ 	.short	(.L_1859 - .L_1858)
.L_1858:
        /*009c*/ 	.word	0x00000000
        /*00a0*/ 	.short	0x0009
        /*00a2*/ 	.short	0x0090
        /*00a4*/ 	.byte	0x00, 0xf0, 0x11, 0x00


	//----- nvinfo : EIATTR_KPARAM_INFO
	.align		4
.L_1859:
        /*00a8*/ 	.byte	0x04, 0x17
        /*00aa*/ 	.short	(.L_1861 - .L_1860)
.L_1860:
        /*00ac*/ 	.word	0x00000000
        /*00b0*/ 	.short	0x0008
        /*00b2*/ 	.short	0x008c
        /*00b4*/ 	.byte	0x00, 0xf0, 0x11, 0x00


	//----- nvinfo : EIATTR_KPARAM_INFO
	.align		4
.L_1861:
        /*00b8*/ 	.byte	0x04, 0x17
        /*00ba*/ 	.short	(.L_1863 - .L_1862)
.L_1862:
        /*00bc*/ 	.word	0x00000000
        /*00c0*/ 	.short	0x0007
        /*00c2*/ 	.short	0x0088
        /*00c4*/ 	.byte	0x00, 0xf0, 0x11, 0x00


	//----- nvinfo : EIATTR_KPARAM_INFO
	.align		4
.L_1863:
        /*00c8*/ 	.byte	0x04, 0x17
        /*00ca*/ 	.short	(.L_1865 - .L_1864)
.L_1864:
        /*00cc*/ 	.word	0x00000000
        /*00d0*/ 	.short	0x0006
        /*00d2*/ 	.short	0x0084
        /*00d4*/ 	.byte	0x00, 0xf0, 0x11, 0x00


	//----- nvinfo : EIATTR_KPARAM_INFO
	.align		4
.L_1865:
        /*00d8*/ 	.byte	0x04, 0x17
        /*00da*/ 	.short	(.L_1867 - .L_1866)
.L_1866:
        /*00dc*/ 	.word	0x00000000
        /*00e0*/ 	.short	0x0005
        /*00e2*/ 	.short	0x0080
        /*00e4*/ 	.byte	0x00, 0xf0, 0x11, 0x00


	//----- nvinfo : EIATTR_KPARAM_INFO
	.align		4
.L_1867:
        /*00e8*/ 	.byte	0x04, 0x17
        /*00ea*/ 	.short	(.L_1869 - .L_1868)
.L_1868:
        /*00ec*/ 	.word	0x00000000
        /*00f0*/ 	.short	0x0004
        /*00f2*/ 	.short	0x007c
        /*00f4*/ 	.byte	0x00, 0xf0, 0x11, 0x00


	//----- nvinfo : EIATTR_KPARAM_INFO
	.align		4
.L_1869:
        /*00f8*/ 	.byte	0x04, 0x17
        /*00fa*/ 	.short	(.L_1871 - .L_1870)
.L_1870:
        /*00fc*/ 	.word	0x00000000
        /*0100*/ 	.short	0x0003
        /*0102*/ 	.short	0x0078
        /*0104*/ 	.byte	0x00, 0xf0, 0x11, 0x00


	//----- nvinfo : EIATTR_KPARAM_INFO
	.align		4
.L_1871:
        /*0108*/ 	.byte	0x04, 0x17
        /*010a*/ 	.short	(.L_1873 - .L_1872)
.L_1872:
        /*010c*/ 	.word	0x00000000
        /*0110*/ 	.short	0x0002
        /*0112*/ 	.short	0x0050
        /*0114*/ 	.byte	0x00, 0xf0, 0xa1, 0x00


	//----- nvinfo : EIATTR_KPARAM_INFO
	.align		4
.L_1873:
        /*0118*/ 	.byte	0x04, 0x17
        /*011a*/ 	.short	(.L_1875 - .L_1874)
.L_1874:
        /*011c*/ 	.word	0x00000000
        /*0120*/ 	.short	0x0001
        /*0122*/ 	.short	0x0028
        /*0124*/ 	.byte	0x00, 0xf0, 0xa1, 0x00


	//----- nvinfo : EIATTR_KPARAM_INFO
	.align		4
.L_1875:
        /*0128*/ 	.byte	0x04, 0x17
        /*012a*/ 	.short	(.L_1877 - .L_1876)
.L_1876:
        /*012c*/ 	.word	0x00000000
        /*0130*/ 	.short	0x0000
        /*0132*/ 	.short	0x0000
        /*0134*/ 	.byte	0x00, 0xf0, 0xa1, 0x00


	//----- nvinfo : EIATTR_SPARSE_MMA_MASK
	.align		4
.L_1877:
        /*0138*/ 	.byte	0x03, 0x50
        /*013a*/ 	.short	0x0000


	//----- nvinfo : EIATTR_MAXREG_COUNT
	.align		4
        /*013c*/ 	.byte	0x03, 0x1b
        /*013e*/ 	.short	0x0040


	//----- nvinfo : EIATTR_MERCURY_ISA_VERSION
	.align		4
        /*0140*/ 	.byte	0x03, 0x5f
        /*0142*/ 	.short	0x0101


	//----- nvinfo : EIATTR_EXIT_INSTR_OFFSETS
	.align		4
        /*0144*/ 	.byte	0x04, 0x1c
        /*0146*/ 	.short	(.L_1879 - .L_1878)


	//   ....[0]....
.L_1878:
        /*0148*/ 	.word	0x000000a0


	//   ....[1]....
        /*014c*/ 	.word	0x000001d0


	//   ....[2]....
        /*0150*/ 	.word	0x00000e00


	//----- nvinfo : EIATTR_MAX_THREADS
	.align		4
.L_1879:
        /*0154*/ 	.byte	0x04, 0x05
        /*0156*/ 	.short	(.L_1881 - .L_1880)
.L_1880:
        /*0158*/ 	.word	0x00000400
        /*015c*/ 	.word	0x00000001
        /*0160*/ 	.word	0x00000001


	//----- nvinfo : EIATTR_CRS_STACK_SIZE
	.align		4
.L_1881:
        /*0164*/ 	.byte	0x04, 0x1e
        /*0166*/ 	.short	(.L_1883 - .L_1882)
.L_1882:
        /*0168*/ 	.word	0x00000000


	//----- nvinfo : EIATTR_CBANK_PARAM_SIZE
	.align		4
.L_1883:
        /*016c*/ 	.byte	0x03, 0x19
        /*016e*/ 	.short	0x00b8


	//----- nvinfo : EIATTR_PARAM_CBANK
	.align		4
        /*0170*/ 	.byte	0x04, 0x0a
        /*0172*/ 	.short	(.L_1885 - .L_1884)
	.align		4
.L_1884:
        /*0174*/ 	.word	index@(.nv.constant0._ZN2at6native51_GLOBAL__N__2c613397_18_DepthwiseConv2d_cu_9959487032conv_depthwise2d_backward_kernelILi5ELi1EN3c104HalfEiEEvNS_27GenericPackedTensorAccessorIKT1_Lm4ENS_16DefaultPtrTraitsEiEENS5_IS6_Lm4ES8_iEES9_T2_iiiiiiiiiiiiiii)
        /*0178*/ 	.short	0x0210
        /*017a*/ 	.short	0x00b8


	//----- nvinfo : EIATTR_SW_WAR
	.align		4
.L_1885:
        /*017c*/ 	.byte	0x04, 0x36
        /*017e*/ 	.short	(.L_1887 - .L_1886)
.L_1886:
        /*0180*/ 	.word	0x00000008
.L_1887:


//--------------------- .nv.info._ZN2at6native51_GLOBAL__N__2c613397_18_DepthwiseConv2d_cu_9959487032conv_depthwise2d_backward_kernelILi0ELi0EfiEEvNS_27GenericPackedTensorAccessorIKT1_Lm4ENS_16DefaultPtrTraitsEiEENS3_IS4_Lm4ES6_iEES7_T2_iiiiiiiiiiiiiii --------------------------
	.section	.nv.info._ZN2at6native51_GLOBAL__N__2c613397_18_DepthwiseConv2d_cu_9959487032conv_depthwise2d_backward_kernelILi0ELi0EfiEEvNS_27GenericPackedTensorAccessorIKT1_Lm4ENS_16DefaultPtrTraitsEiEENS3_IS4_Lm4ES6_iEES7_T2_iiiiiiiiiiiiiii,"",@"SHT_CUDA_INFO"
	.sectionflags	@""
	.align	4


	//----- nvinfo : EIATTR_CUDA_API_VERSION
	.align		4
        /*0000*/ 	.byte	0x04, 0x37
        /*0002*/ 	.short	(.L_1889 - .L_1888)
.L_1888:
        /*0004*/ 	.word	0x00000082


	//----- nvinfo : EIATTR_KPARAM_INFO
	.align		4
.L_1889:
        /*0008*/ 	.byte	0x04, 0x17
        /*000a*/ 	.short	(.L_1891 - .L_1890)
.L_1890:
        /*000c*/ 	.word	0x00000000
        /*0010*/ 	.short	0x0012
        /*0012*/ 	.short	0x00b4
        /*0014*/ 	.byte	0x00, 0xf0, 0x11, 0x00


	//----- nvinfo : EIATTR_KPARAM_INFO
	.align		4
.L_1891:
        /*0018*/ 	.byte	0x04, 0x17
        /*001a*/ 	.short	(.L_1893 - .L_1892)
.L_1892:
        /*001c*/ 	.word	0x00000000
        /*0020*/ 	.short	0x0011
        /*0022*/ 	.short	0x00b0
        /*0024*/ 	.byte	0x00, 0xf0, 0x11, 0x00


	//----- nvinfo : EIATTR_KPARAM_INFO
	.align		4
.L_1893:
        /*0028*/ 	.byte	0x04, 0x17
        /*002a*/ 	.short	(.L_1895 - .L_1894)
.L_1894:
        /*002c*/ 	.word	0x00000000
        /*0030*/ 	.short	0x0010
        /*0032*/ 	.short	0x00ac
        /*0034*/ 	.byte	0x00, 0xf0, 0x11, 0x00


	//----- nvinfo : EIATTR_KPARAM_INFO
	.align		4
.L_1895:
        /*0038*/ 	.byte	0x04, 0x17
        /*003a*/ 	.short	(.L_1897 - .L_1896)
.L_1896:
        /*003c*/ 	.word	0x00000000
        /*0040*/ 	.short	0x000f
        /*0042*/ 	.short	0x00a8
        /*0044*/ 	.byte	0x00, 0xf0, 0x11, 0x00


	//----- nvinfo : EIATTR_KPARAM_INFO
	.align		4
.L_1897:
        /*0048*/ 	.byte	0x04, 0x17
        /*004a*/ 	.short	(.L_1899 - .L_1898)
.L_1898:
        /*004c*/ 	.word	0x00000000
        /*0050*/ 	.short	0x000e
        /*0052*/ 	.short	0x00a4
        /*0054*/ 	.byte	0x00, 0xf0, 0x11, 0x00


	//----- nvinfo : EIATTR_KPARAM_INFO
	.align		4
.L_1899:
        /*0058*/ 	.byte	0x04, 0x17
        /*005a*/ 	.short	(.L_1901 - .L_1900)
.L_1900:
        /*005c*/ 	.word	0x00000000
        /*0060*/ 	.short	0x000d
        /*0062*/ 	.short	0x00a0
        /*0064*/ 	.byte	0x00, 0xf0, 0x11, 0x00


	//----- nvinfo : EIATTR_KPARAM_INFO
	.align		4
.L_1901:
        /*0068*/ 	.byte	0x04, 0x17
        /*006a*/ 	.short	(.L_1903 - .L_1902)
.L_1902:
        /*006c*/ 	.word	0x00000000
        /*0070*/ 	.short	0x000c
        /*0072*/ 	.short	0x009c
        /*0074*/ 	.byte	0x00, 0xf0, 0x11, 0x00


	//----- nvinfo : EIATTR_KPARAM_INFO
	.align		4
.L_1903:
        /*0078*/ 	.byte	0x04, 0x17
        /*007a*/ 	.short	(.L_1905 - .L_1904)
.L_1904:
        /*007c*/ 	.word	0x00000000
        /*0080*/ 	.short	0x000b
        /*0082*/ 	.short	0x0098
        /*0084*/ 	.byte	0x00, 0xf0, 0x11, 0x00


	//----- nvinfo : EIATTR_KPARAM_INFO
	.align		4
.L_1905:
        /*0088*/ 	.byte	0x04, 0x17
        /*008a*/ 	.short	(.L_1907 - .L_1906)
.L_1906:
        /*008c*/ 	.word	0x00000000
        /*0090*/ 	.short	0x000a
        /*0092*/ 	.short	0x0094
        /*0094*/ 	.byte	0x00, 0xf0, 0x11, 0x00


	//----- nvinfo : EIATTR_KPARAM_INFO
	.align		4
.L_1907:
        /*0098*/ 	.byte	0x04, 0x17
        /*009a*/ 	.short	(.L_1909 - .L_1908)
.L_1908:
        /*009c*/ 	.word	0x00000000
        /*00a0*/ 	.short	0x0009
        /*00a2*/ 	.short	0x0090
        /*00a4*/ 	.byte	0x00, 0xf0, 0x11, 0x00


	//----- nvinfo : EIATTR_KPARAM_INFO
	.align		4
.L_1909:
        /*00a8*/ 	.byte	0x04, 0x17
        /*00aa*/ 	.short	(.L_1911 - .L_1910)
.L_1910:
        /*00ac*/ 	.word	0x00000000
        /*00b0*/ 	.short	0x0008
        /*00b2*/ 	.short	0x008c
        /*00b4*/ 	.byte	0x00, 0xf0, 0x11, 0x00


	//----- nvinfo : EIATTR_KPARAM_INFO
	.align		4
.L_1911:
        /*00b8*/ 	.byte	0x04, 0x17
        /*00ba*/ 	.short	(.L_1913 - .L_1912)
.L_1912:
        /*00bc*/ 	.word	0x00000000
        /*00c0*/ 	.short	0x0007
        /*00c2*/ 	.short	0x0088
        /*00c4*/ 	.byte	0x00, 0xf0, 0x11, 0x00


	//----- nvinfo : EIATTR_KPARAM_INFO
	.align		4
.L_1913:
        /*00c8*/ 	.byte	0x04, 0x17
        /*00ca*/ 	.short	(.L_1915 - .L_1914)
.L_1914:
        /*00cc*/ 	.word	0x00000000
        /*00d0*/ 	.short	0x0006
        /*00d2*/ 	.short	0x0084
        /*00d4*/ 	.byte	0x00, 0xf0, 0x11, 0x00


	//----- nvinfo : EIATTR_KPARAM_INFO
	.align		4
.L_1915:
        /*00d8*/ 	.byte	0x04, 0x17
        /*00da*/ 	.short	(.L_1917 - .L_1916)
.L_1916:
        /*00dc*/ 	.word	0x00000000
        /*00e0*/ 	.short	0x0005
        /*00e2*/ 	.short	0x0080
        /*00e4*/ 	.byte	0x00, 0xf0, 0x11, 0x00


	//----- nvinfo : EIATTR_KPARAM_INFO
	.align		4
.L_1917:
        /*00e8*/ 	.byte	0x04, 0x17
        /*00ea*/ 	.short	(.L_1919 - .L_1918)
.L_1918:
        /*00ec*/ 	.word	0x00000000
        /*00f0*/ 	.short	0x0004
        /*00f2*/ 	.short	0x007c
        /*00f4*/ 	.byte	0x00, 0xf0, 0x11, 0x00


	//----- nvinfo : EIATTR_KPARAM_INFO
	.align		4
.L_1919:
        /*00f8*/ 	.byte	0x04, 0x17
        /*00fa*/ 	.short	(.L_1921 - .L_1920)
.L_1920:
        /*00fc*/ 	.word	0x00000000
        /*0100*/ 	.short	0x0003
        /*0102*/ 	.short	0x0078
        /*0104*/ 	.byte	0x00, 0xf0, 0x11, 0x00


	//----- nvinfo : EIATTR_KPARAM_INFO
	.align		4
.L_1921:
        /*0108*/ 	.byte	0x04, 0x17
        /*010a*/ 	.short	(.L_1923 - .L_1922)
.L_1922:
        /*010c*/ 	.word	0x00000000
        /*0110*/ 	.short	0x0002
        /*0112*/ 	.short	0x0050
        /*0114*/ 	.byte	0x00, 0xf0, 0xa1, 0x00


	//----- nvinfo : EIATTR_KPARAM_INFO
	.align		4
.L_1923:
        /*0118*/ 	.byte	0x04, 0x17
        /*011a*/ 	.short	(.L_1925 - .L_1924)
.L_1924:
        /*011c*/ 	.word	0x00000000
        /*0120*/ 	.short	0x0001
        /*0122*/ 	.short	0x0028
        /*0124*/ 	.byte	0x00, 0xf0, 0xa1, 0x00


	//----- nvinfo : EIATTR_KPARAM_INFO
	.align		4
.L_1925:
        /*0128*/ 	.byte	0x04, 0x17
        /*012a*/ 	.short	(.L_1927 - .L_1926)
.L_1926:
        /*012c*/ 	.word	0x00000000
        /*0130*/ 	.short	0x0000
        /*0132*/ 	.short	0x0000
        /*0134*/ 	.byte	0x00, 0xf0, 0xa1, 0x00


	//----- nvinfo : EIATTR_SPARSE_MMA_MASK
	.align		4
.L_1927:
        /*0138*/ 	.byte	0x03, 0x50
        /*013a*/ 	.short	0x0000


	//----- nvinfo : EIATTR_MAXREG_COUNT
	.align		4
        /*013c*/ 	.byte	0x03, 0x1b
        /*013e*/ 	.short	0x0040


	//----- nvinfo : EIATTR_MERCURY_ISA_VERSION
	.align		4
        /*0140*/ 	.byte	0x03, 0x5f
        /*0142*/ 	.short	0x0101


	//----- nvinfo : EIATTR_EXIT_INSTR_OFFSETS
	.align		4
        /*0144*/ 	.byte	0x04, 0x1c
        /*0146*/ 	.short	(.L_1929 - .L_1928)


	//   ....[0]....
.L_1928:
        /*0148*/ 	.word	0x000000a0


	//   ....[1]....
        /*014c*/ 	.word	0x00002d60


	//----- nvinfo : EIATTR_MAX_THREADS
	.align		4
.L_1929:
        /*0150*/ 	.byte	0x04, 0x05
        /*0152*/ 	.short	(.L_1931 - .L_1930)
.L_1930:
        /*0154*/ 	.word	0x00000400
        /*0158*/ 	.word	0x00000001
        /*015c*/ 	.word	0x00000001


	//----- nvinfo : EIATTR_CRS_STACK_SIZE
	.align		4
.L_1931:
        /*0160*/ 	.byte	0x04, 0x1e
        /*0162*/ 	.short	(.L_1933 - .L_1932)
.L_1932:
        /*0164*/ 	.word	0x00000000


	//----- nvinfo : EIATTR_CBANK_PARAM_SIZE
	.align		4
.L_1933:
        /*0168*/ 	.byte	0x03, 0x19
        /*016a*/ 	.short	0x00b8


	//----- nvinfo : EIATTR_PARAM_CBANK
	.align		4
        /*016c*/ 	.byte	0x04, 0x0a
        /*016e*/ 	.short	(.L_1935 - .L_1934)
	.align		4
.L_1934:
        /*0170*/ 	.word	index@(.nv.constant0._ZN2at6native51_GLOBAL__N__2c613397_18_DepthwiseConv2d_cu_9959487032conv_depthwise2d_backward_kernelILi0ELi0EfiEEvNS_27GenericPackedTensorAccessorIKT1_Lm4ENS_16DefaultPtrTraitsEiEENS3_IS4_Lm4ES6_iEES7_T2_iiiiiiiiiiiiiii)
        /*0174*/ 	.short	0x0210
        /*0176*/ 	.short	0x00b8


	//----- nvinfo : EIATTR_SW_WAR
	.align		4
.L_1935:
        /*0178*/ 	.byte	0x04, 0x36
        /*017a*/ 	.short	(.L_1937 - .L_1936)
.L_1936:
        /*017c*/ 	.word	0x00000008
.L_1937:


//--------------------- .nv.info._ZN2at6native51_GLOBAL__N__2c613397_18_DepthwiseConv2d_cu_9959487032conv_depthwise2d_backward_kernelILi0ELi2EfiEEvNS_27GenericPackedTensorAccessorIKT1_Lm4ENS_16DefaultPtrTraitsEiEENS3_IS4_Lm4ES6_iEES7_T2_iiiiiiiiiiiiiii --------------------------
	.section	.nv.info._ZN2at6native51_GLOBAL__N__2c613397_18_DepthwiseConv2d_cu_9959487032conv_depthwise2d_backward_kernelILi0ELi2EfiEEvNS_27GenericPackedTensorAccessorIKT1_Lm4ENS_16DefaultPtrTraitsEiEENS3_IS4_Lm4ES6_iEES7_T2_iiiiiiiiiiiiiii,"",@"SHT_CUDA_INFO"
	.sectionflags	@""
	.align	4


	//----- nvinfo : EIATTR_CUDA_API_VERSION
	.align		4
        /*0000*/ 	.byte	0x04, 0x37
        /*0002*/ 	.short	(.L_1939 - .L_1938)
.L_1938:
        /*0004*/ 	.word	0x00000082


	//----- nvinfo : EIATTR_KPARAM_INFO
	.align		4
.L_1939:
        /*0008*/ 	.byte	0x04, 0x17
        /*000a*/ 	.short	(.L_1941 - .L_1940)
.L_1940:
        /*000c*/ 	.word	0x00000000
        /*0010*/ 	.short	0x0012
        /*0012*/ 	.short	0x00b4
        /*0014*/ 	.byte	0x00, 0xf0, 0x11, 0x00


	//----- nvinfo : EIATTR_KPARAM_INFO
	.align		4
.L_1941:
        /*0018*/ 	.byte	0x04, 0x17
        /*001a*/ 	.short	(.L_1943 - .L_1942)
.L_1942:
        /*001c*/ 	.word	0x00000000
        /*0020*/ 	.short	0x0011
        /*0022*/ 	.short	0x00b0
        /*0024*/ 	.byte	0x00, 0xf0, 0x11, 0x00


	//----- nvinfo : EIATTR_KPARAM_INFO
	.align		4
.L_1943:
        /*0028*/ 	.byte	0x04, 0x17
        /*002a*/ 	.short	(.L_1945 - .L_1944)
.L_1944:
        /*002c*/ 	.word	0x00000000
        /*0030*/ 	.short	0x0010
        /*0032*/ 	.short	0x00ac
        /*0034*/ 	.byte	0x00, 0xf0, 0x11, 0x00


	//----- nvinfo : EIATTR_KPARAM_INFO
	.align		4
.L_1945:
        /*0038*/ 	.byte	0x04, 0x17
        /*003a*/ 	.short	(.L_1947 - .L_1946)
.L_1946:
        /*003c*/ 	.word	0x00000000
        /*0040*/ 	.short	0x000f
        /*0042*/ 	.short	0x00a8
        /*0044*/ 	.byte	0x00, 0xf0, 0x11, 0x00


	//----- nvinfo : EIATTR_KPARAM_INFO
	.align		4
.L_1947:
        /*0048*/ 	.byte	0x04, 0x17
        /*004a*/ 	.short	(.L_1949 - .L_1948)
.L_1948:
        /*004c*/ 	.word	0x00000000
        /*0050*/ 	.short	0x000e
        /*0052*/ 	.short	0x00a4
        /*0054*/ 	.byte	0x00, 0xf0, 0x11, 0x00


	//----- nvinfo : EIATTR_KPARAM_INFO
	.align		4
.L_1949:
        /*0058*/ 	.byte	0x04, 0x17
        /*005a*/ 	.short	(.L_1951 - .L_1950)
.L_1950:
        /*005c*/ 	.word	0x00000000
        /*0060*/ 	.short	0x000d
        /*0062*/ 	.short	0x00a0
        /*0064*/ 	.byte	0x00, 0xf0, 0x11, 0x00


	//----- nvinfo : EIATTR_KPARAM_INFO
	.align		4
.L_1951:
        /*0068*/ 	.byte	0x04, 0x17
        /*006a*/ 	.short	(.L_1953 - .L_1952)
.L_1952:
        /*006c*/ 	.word	0x00000000
        /*0070*/ 	.short	0x000c
        /*0072*/ 	.short	0x009c
        /*0074*/ 	.byte	0x00, 0xf0, 0x11, 0x00


	//----- nvinfo : EIATTR_KPARAM_INFO
	.align		4
.L_1953:
        /*0078*/ 	.byte	0x04, 0x17
        /*007a*/ 	.short	(.L_1955 - .L_1954)
.L_1954:
        /*007c*/ 	.word	0x00000000
        /*0080*/ 	.short	0x000b
        /*0082*/ 	.short	0x0098
        /*0084*/ 	.byte	0x00, 0xf0, 0x11, 0x00


	//----- nvinfo : EIATTR_KPARAM_INFO
	.align		4
.L_1955:
        /*0088*/ 	.byte	0x04, 0x17
        /*008a*/ 	.short	(.L_1957 - .L_1956)
.L_1956:
        /*008c*/ 	.word	0x00000000
        /*0090*/ 	.short	0x000a
        /*0092*/ 	.short	0x0094
        /*0094*/ 	.byte	0x00, 0xf0, 0x11, 0x00


	//----- nvinfo : EIATTR_KPARAM_INFO
	.align		4
.L_1957:
        /*0098*/ 	.byte	0x04, 0x17
        /*009a*/ 	.short	(.L_1959 - .L_1958)
.L_1958:
        /*009c*/ 	.word	0x00000000
        /*00a0*/ 	.short	0x0009
        /*00a2*/ 	.short	0x0090
        /*00a4*/ 	.byte	0x00, 0xf0, 0x11, 0x00


	//----- nvinfo : EIATTR_KPARAM_INFO
	.align		4
.L_1959:
        /*00a8*/ 	.byte	0x04, 0x17
        /*00aa*/ 	.short	(.L_1961 - .L_1960)
.L_1960:
        /*00ac*/ 	.word	0x00000000
        /*00b0*/ 	.short	0x0008
        /*00b2*/ 	.short	0x008c
        /*00b4*/ 	.byte	0x00, 0xf0, 0x11, 0x00


	//----- nvinfo : EIATTR_KPARAM_INFO
	.align		4
.L_1961:
        /*00b8*/ 	.byte	0x04, 0x17
        /*00ba*/ 	.short	(.L_1963 - .L_1962)
.L_1962:
        /*00bc*/ 	.word	0x00000000
        /*00c0*/ 	.short	0x0007
        /*00c2*/ 	.short	0x0088
        /*00c4*/ 	.byte	0x00, 0xf0, 0x11, 0x00


	//----- nvinfo : EIATTR_KPARAM_INFO
	.align		4
.L_1963:
        /*00c8*/ 	.byte	0x04, 0x17
        /*00ca*/ 	.short	(.L_1965 - .L_1964)
.L_1964:
        /*00cc*/ 	.word	0x00000000
        /*00d0*/ 	.short	0x0006
        /*00d2*/ 	.short	0x0084
        /*00d4*/ 	.byte	0x00, 0xf0, 0x11, 0x00


	//----- nvinfo : EIATTR_KPARAM_INFO
	.align		4
.L_1965:
        /*00d8*/ 	.byte	0x04, 0x17
        /*00da*/ 	.short	(.L_1967 - .L_1966)
.L_1966:
        /*00dc*/ 	.word	0x00000000
        /*00e0*/ 	.short	0x0005
        /*00e2*/ 	.short	0x0080
        /*00e4*/ 	.byte	0x00, 0xf0, 0x11, 0x00


	//----- nvinfo : EIATTR_KPARAM_INFO
	.align		4
.L_1967:
        /*00e8*/ 	.byte	0x04, 0x17
        /*00ea*/ 	.short	(.L_1969 - .L_1968)
.L_1968:
        /*00ec*/ 	.word	0x00000000
        /*00f0*/ 	.short	0x0004
        /*00f2*/ 	.short	0x007c
        /*00f4*/ 	.byte	0x00, 0xf0, 0x11, 0x00


	//----- nvinfo : EIATTR_KPARAM_INFO
	.align		4
.L_1969:
        /*00f8*/ 	.byte	0x04, 0x17
        /*00fa*/ 	.short	(.L_1971 - .L_1970)
.L_1970:
        /*00fc*/ 	.word	0x00000000
        /*0100*/ 	.short	0x0003
        /*0102*/ 	.short	0x0078
        /*0104*/ 	.byte	0x00, 0xf0, 0x11, 0x00


	//----- nvinfo : EIATTR_KPARAM_INFO
	.align		4
.L_1971:
        /*0108*/ 	.byte	0x04, 0x17
        /*010a*/ 	.short	(.L_1973 - .L_1972)
.L_1972:
        /*010c*/ 	.word	0x00000000
        /*0110*/ 	.short	0x0002
        /*0112*/ 	.short	0x0050
        /*0114*/ 	.byte	0x00, 0xf0, 0xa1, 0x00


	//----- nvinfo : EIATTR_KPARAM_INFO
	.align		4
.L_1973:
        /*0118*/ 	.byte	0x04, 0x17
        /*011a*/ 	.short	(.L_1975 - .L_1974)
.L_1974:
        /*011c*/ 	.word	0x00000000
        /*0120*/ 	.short	0x0001
        /*0122*/ 	.short	0x0028
        /*0124*/ 	.byte	0x00, 0xf0, 0xa1, 0x00


	//----- nvinfo : EIATTR_KPARAM_INFO
	.align		4
.L_1975:
        /*0128*/ 	.byte	0x04, 0x17
        /*012a*/ 	.short	(.L_1977 - .L_1976)
.L_1976:
        /*012c*/ 	.word	0x00000000
        /*0130*/ 	.short	0x0000
        /*0132*/ 	.short	0x0000
        /*0134*/ 	.byte	0x00, 0xf0, 0xa1, 0x00


	//----- nvinfo : EIATTR_SPARSE_MMA_MASK
	.align		4
.L_1977:
        /*0138*/ 	.byte	0x03, 0x50
        /*013a*/ 	.short	0x0000


	//----- nvinfo : EIATTR_MAXREG_COUNT
	.align		4
        /*013c*/ 	.byte	0x03, 0x1b
        /*013e*/ 	.short	0x0040


	//----- nvinfo : EIATTR_MERCURY_ISA_VERSION
	.align		4
        /*0140*/ 	.byte	0x03, 0x5f
        /*0142*/ 	.short	0x0101


	//----- nvinfo : EIATTR_EXIT_INSTR_OFFSETS
	.align		4
        /*0144*/ 	.byte	0x04, 0x1c
        /*0146*/ 	.short	(.L_1979 - .L_1978)


	//   ....[0]....
.L_1978:
        /*0148*/ 	.word	0x000000a0


	//   ....[1]....
        /*014c*/ 	.word	0x000013e0


	//----- nvinfo : EIATTR_MAX_THREADS
	.align		4
.L_1979:
        /*0150*/ 	.byte	0x04, 0x05
        /*0152*/ 	.short	(.L_1981 - .L_1980)
.L_1980:
        /*0154*/ 	.word	0x00000400
        /*0158*/ 	.word	0x00000001
        /*015c*/ 	.word	0x00000001


	//----- nvinfo : EIATTR_CRS_STACK_SIZE
	.align		4
.L_1981:
        /*0160*/ 	.byte	0x04, 0x1e
        /*0162*/ 	.short	(.L_1983 - .L_1982)
.L_1982:
        /*0164*/ 	.word	0x00000000


	//----- nvinfo : EIATTR_CBANK_PARAM_SIZE
	.align		4
.L_1983:
        /*0168*/ 	.byte	0x03, 0x19
        /*016a*/ 	.short	0x00b8


	//----- nvinfo : EIATTR_PARAM_CBANK
	.align		4
        /*016c*/ 	.byte	0x04, 0x0a
        /*016e*/ 	.short	(.L_1985 - .L_1984)
	.align		4
.L_1984:
        /*0170*/ 	.word	index@(.nv.constant0._ZN2at6native51_GLOBAL__N__2c613397_18_DepthwiseConv2d_cu_9959487032conv_depthwise2d_backward_kernelILi0ELi2EfiEEvNS_27GenericPackedTensorAccessorIKT1_Lm4ENS_16DefaultPtrTraitsEiEENS3_IS4_Lm4ES6_iEES7_T2_iiiiiiiiiiiiiii)
        /*0174*/ 	.short	0x0210
        /*0176*/ 	.short	0x00b8


	//----- nvinfo : EIATTR_SW_WAR
	.align		4
.L_1985:
        /*0178*/ 	.byte	0x04, 0x36
        /*017a*/ 	.short	(.L_1987 - .L_1986)
.L_1986:
        /*017c*/ 	.word	0x00000008
.L_1987:


//--------------------- .nv.info._ZN2at6native51_GLOBAL__N__2c613397_18_DepthwiseConv2d_cu_9959487032conv_depthwise2d_backward_kernelILi0ELi1EfiEEvNS_27GenericPackedTensorAccessorIKT1_Lm4ENS_16DefaultPtrTraitsEiEENS3_IS4_Lm4ES6_iEES7_T2_iiiiiiiiiiiiiii --------------------------
	.section	.nv.info._ZN2at6native51_GLOBAL__N__2c613397_18_DepthwiseConv2d_cu_9959487032conv_depthwise2d_backward_kernelILi0ELi1EfiEEvNS_27GenericPackedTensorAccessorIKT1_Lm4ENS_16DefaultPtrTraitsEiEENS3_IS4_Lm4ES6_iEES7_T2_iiiiiiiiiiiiiii,"",@"SHT_CUDA_INFO"
	.sectionflags	@""
	.align	4


	//----- nvinfo : EIATTR_CUDA_API_VERSION
	.align		4
        /*0000*/ 	.byte	0x04, 0x37
        /*0002*/ 	.short	(.L_1989 - .L_1988)
.L_1988:
        /*0004*/ 	.word	0x00000082


	//----- nvinfo : EIATTR_KPARAM_INFO
	.align		4
.L_1989:
        /*0008*/ 	.byte	0x04, 0x17
        /*000a*/ 	.short	(.L_1991 - .L_1990)
.L_1990:
        /*000c*/ 	.word	0x00000000
        /*0010*/ 	.short	0x0012
        /*0012*/ 	.short	0x00b4
        /*0014*/ 	.byte	0x00, 0xf0, 0x11, 0x00


	//----- nvinfo : EIATTR_KPARAM_INFO
	.align		4
.L_1991:
        /*0018*/ 	.byte	0x04, 0x17
        /*001a*/ 	.short	(.L_1993 - .L_1992)
.L_1992:
        /*001c*/ 	.word	0x00000000
        /*0020*/ 	.short	0x0011
        /*0022*/ 	.short	0x00b0
        /*0024*/ 	.byte	0x00, 0xf0, 0x11, 0x00


	//----- nvinfo : EIATTR_KPARAM_INFO
	.align		4
.L_1993:
        /*0028*/ 	.byte	0x04, 0x17
        /*002a*/ 	.short	(.L_1995 - .L_1994)
.L_1994:
        /*002c*/ 	.word	0x00000000
        /*0030*/ 	.short	0x0010
        /*0032*/ 	.short	0x00ac
        /*0034*/ 	.byte	0x00, 0xf0, 0x11, 0x00


	//----- nvinfo : EIATTR_KPARAM_INFO
	.align		4
.L_1995:
        /*0038*/ 	.byte	0x04, 0x17
        /*003a*/ 	.short	(.L_1997 - .L_1996)
.L_1996:
        /*003c*/ 	.word	0x00000000
        /*0040*/ 	.short	0x000f
        /*0042*/ 	.short	0x00a8
        /*0044*/ 	.byte	0x00, 0xf0, 0x11, 0x00


	//----- nvinfo : EIATTR_KPARAM_INFO
	.align		4
.L_1997:
        /*0048*/ 	.byte	0x04, 0x17
        /*004a*/ 	.short	(.L_1999 - .L_1998)
.L_1998:
        /*004c*/ 	.word	0x00000000
        /*0050*/ 	.short	0x000e
        /*0052*/ 	.short	0x00a4
        /*0054*/ 	.byte	0x00, 0xf0, 0x11, 0x00


	//----- nvinfo : EIATTR_KPARAM_INFO
	.align		4
.L_1999:
        /*0058*/ 	.byte	0x04, 0x17
        /*005a*/ 	.short	(.L_2001 - .L_2000)
.L_2000:
        /*005c*/ 	.word	0x00000000
        /*0060*/ 	.short	0x000d
        /*0062*/ 	.short	0x00a0
        /*0064*/ 	.byte	0x00, 0xf0, 0x11, 0x00


	//----- nvinfo : EIATTR_KPARAM_INFO
	.align		4
.L_2001:
        /*0068*/ 	.byte	0x04, 0x17
        /*006a*/ 	.short	(.L_2003 - .L_2002)
.L_2002:
        /*006c*/ 	.word	0x00000000
        /*0070*/ 	.short	0x000c
        /*0072*/ 	.short	0x009c
        /*0074*/ 	.byte	0x00, 0xf0, 0x11, 0x00


	//----- nvinfo : EIATTR_KPARAM_INFO
	.align		4
.L_2003:
        /*0078*/ 	.byte	0x04, 0x17
        /*007a*/ 	.short	(.L_2005 - .L_2004)
.L_2004:
        /*007c*/ 	.word	0x00000000
        /*0080*/ 	.short	0x000b
        /*0082*/ 	.short	0x0098
        /*0084*/ 	.byte	0x00, 0xf0, 0x11, 0x00


	//----- nvinfo : EIATTR_KPARAM_INFO
	.align		4
.L_2005:
        /*0088*/ 	.byte	0x04, 0x17
        /*008a*/ 	.short	(.L_2007 - .L_2006)
.L_2006:
        /*008c*/ 	.word	0x00000000
        /*0090*/ 	.short	0x000a
        /*0092*/ 	.short	0x0094
        /*0094*/ 	.byte	0x00, 0xf0, 0x11, 0x00


	//----- nvinfo : EIATTR_KPARAM_INFO
	.align		4
.L_2007:
        /*0098*/ 	.byte	0x04, 0x17
        /*009a*/ 	.short	(.L_2009 - .L_2008)
.L_2008:
        /*009c*/ 	.word	0x00000000
        /*00a0*/ 	.short	0x0009
        /*00a2*/ 	.short	0x0090
        /*00a4*/ 	.byte	0x00, 0xf0, 0x11, 0x00


	//----- nvinfo : EIATTR_KPARAM_INFO
	.align		4
.L_2009:
        /*00a8*/ 	.byte	0x04, 0x17
        /*00aa*/ 	.short	(.L_2011 - .L_2010)
.L_2010:
        /*00ac*/ 	.word	0x00000000
        /*00b0*/ 	.short	0x0008
        /*00b2*/ 	.short	0x008c
        /*00b4*/ 	.byte	0x00, 0xf0, 0x11, 0x00


	//----- nvinfo : EIATTR_KPARAM_INFO
	.align		4
.L_2011:
        /*00b8*/ 	.byte	0x04, 0x17
        /*00ba*/ 	.short	(.L_2013 - .L_2012)
.L_2012:
        /*00bc*/ 	.word	0x00000000
        /*00c0*/ 	.short	0x0007
        /*00c2*/ 	.short	0x0088
        /*00c4*/ 	.byte	0x00, 0xf0, 0x11, 0x00


	//----- nvinfo : EIATTR_KPARAM_INFO
	.align		4
.L_2013:
        /*00c8*/ 	.byte	0x04, 0x17
        /*00ca*/ 	.short	(.L_2015 - .L_2014)
.L_2014:
        /*00cc*/ 	.word	0x00000000
        /*00d0*/ 	.short	0x0006
        /*00d2*/ 	.short	0x0084
        /*00d4*/ 	.byte	0x00, 0xf0, 0x11, 0x00


	//----- nvinfo : EIATTR_KPARAM_INFO
	.align		4
.L_2015:
        /*00d8*/ 	.byte	0x04, 0x17
        /*00da*/ 	.short	(.L_2017 - .L_2016)
.L_2016:
        /*00dc*/ 	.word	0x00000000
        /*00e0*/ 	.short	0x0005
        /*00e2*/ 	.short	0x0080
        /*00e4*/ 	.byte	0x00, 0xf0, 0x11, 0x00


	//----- nvinfo : EIATTR_KPARAM_INFO
	.align		4
.L_2017:
        /*00e8*/ 	.byte	0x04, 0x17
        /*00ea*/ 	.short	(.L_2019 - .L_2018)
.L_2018:
        /*00ec*/ 	.word	0x00000000
        /*00f0*/ 	.short	0x0004
        /*00f2*/ 	.short	0x007c
        /*00f4*/ 	.byte	0x00, 0xf0, 0x11, 0x00


	//----- nvinfo : EIATTR_KPARAM_INFO
	.align		4
.L_2019:
        /*00f8*/ 	.byte	0x04, 0x17
        /*00fa*/ 	.short	(.L_2021 - .L_2020)
.L_2020:
        /*00fc*/ 	.word	0x00000000
        /*0100*/ 	.short	0x0003
        /*0102*/ 	.short	0x0078
        /*0104*/ 	.byte	0x00, 0xf0, 0x11, 0x00


	//----- nvinfo : EIATTR_KPARAM_INFO
	.align		4
.L_2021:
        /*0108*/ 	.byte	0x04, 0x17
        /*010a*/ 	.short	(.L_2023 - .L_2022)
.L_2022:
        /*010c*/ 	.word	0x00000000
        /*0110*/ 	.short	0x0002
        /*0112*/ 	.short	0x0050
        /*0114*/ 	.byte	0x00, 0xf0, 0xa1, 0x00


	//----- nvinfo : EIATTR_KPARAM_INFO
	.align		4
.L_2023:
        /*0118*/ 	.byte	0x04, 0x17
        /*011a*/ 	.short	(.L_2025 - .L_2024)
.L_2024:
        /*011c*/ 	.word	0x00000000
        /*0120*/ 	.short	0x0001
        /*0122*/ 	.short	0x0028
        /*0124*/ 	.byte	0x00, 0xf0, 0xa1, 0x00


	//----- nvinfo : EIATTR_KPARAM_INFO
	.align		4
.L_2025:
        /*0128*/ 	.byte	0x04, 0x17
        /*012a*/ 	.short	(.L_2027 - .L_2026)
.L_2026:
        /*012c*/ 	.word	0x00000000
        /*0130*/ 	.short	0x0000
        /*0132*/ 	.short	0x0000
        /*0134*/ 	.byte	0x00, 0xf0, 0xa1, 0x00


	//----- nvinfo : EIATTR_SPARSE_MMA_MASK
	.align		4
.L_2027:
        /*0138*/ 	.byte	0x03, 0x50
        /*013a*/ 	.short	0x0000


	//----- nvinfo : EIATTR_MAXREG_COUNT
	.align		4
        /*013c*/ 	.byte	0x03, 0x1b
        /*013e*/ 	.short	0x0040


	//----- nvinfo : EIATTR_MERCURY_ISA_VERSION
	.align		4
        /*0140*/ 	.byte	0x03, 0x5f
        /*0142*/ 	.short	0x0101


	//----- nvinfo : EIATTR_EXIT_INSTR_OFFSETS
	.align		4
        /*0144*/ 	.byte	0x04, 0x1c
        /*0146*/ 	.short	(.L_2029 - .L_2028)


	//   ....[0]....
.L_2028:
        /*0148*/ 	.word	0x000000a0


	//   ....[1]....
        /*014c*/ 	.word	0x00001180


	//----- nvinfo : EIATTR_MAX_THREADS
	.align		4
.L_2029:
        /*0150*/ 	.byte	0x04, 0x05
        /*0152*/ 	.short	(.L_2031 - .L_2030)
.L_2030:
        /*0154*/ 	.word	0x00000400
        /*0158*/ 	.word	0x00000001
        /*015c*/ 	.word	0x00000001


	//----- nvinfo : EIATTR_CRS_STACK_SIZE
	.align		4
.L_2031:
        /*0160*/ 	.byte	0x04, 0x1e
        /*0162*/ 	.short	(.L_2033 - .L_2032)
.L_2032:
        /*0164*/ 	.word	0x00000000


	//----- nvinfo : EIATTR_CBANK_PARAM_SIZE
	.align		4
.L_2033:
        /*0168*/ 	.byte	0x03, 0x19
        /*016a*/ 	.short	0x00b8


	//----- nvinfo : EIATTR_PARAM_CBANK
	.align		4
        /*016c*/ 	.byte	0x04, 0x0a
        /*016e*/ 	.short	(.L_2035 - .L_2034)
	.align		4
.L_2034:
        /*0170*/ 	.word	index@(.nv.constant0._ZN2at6native51_GLOBAL__N__2c613397_18_DepthwiseConv2d_cu_9959487032conv_depthwise2d_backward_kernelILi0ELi1EfiEEvNS_27GenericPackedTensorAccessorIKT1_Lm4ENS_16DefaultPtrTraitsEiEENS3_IS4_Lm4ES6_iEES7_T2_iiiiiiiiiiiiiii)
        /*0174*/ 	.short	0x0210
        /*0176*/ 	.short	0x00b8


	//----- nvinfo : EIATTR_SW_WAR
	.align		4
.L_2035:
        /*0178*/ 	.byte	0x04, 0x36
        /*017a*/ 	.short	(.L_2037 - .L_2036)
.L_2036:
        /*017c*/ 	.word	0x00000008
.L_2037:


//--------------------- .nv.info._ZN2at6native51_GLOBAL__N__2c613397_18_DepthwiseConv2d_cu_9959487032conv_depthwise2d_backward_kernelILi1ELi0EfiEEvNS_27GenericPackedTensorAccessorIKT1_Lm4ENS_16DefaultPtrTraitsEiEENS3_IS4_Lm4ES6_iEES7_T2_iiiiiiiiiiiiiii --------------------------
	.section	.nv.info._ZN2at6native51_GLOBAL__N__2c613397_18_DepthwiseConv2d_cu_9959487032conv_depthwise2d_backward_kernelILi1ELi0EfiEEvNS_27GenericPackedTensorAccessorIKT1_Lm4ENS_16DefaultPtrTraitsEiEENS3_IS4_Lm4ES6_iEES7_T2_iiiiiiiiiiiiiii,"",@"SHT_CUDA_INFO"
	.sectionflags	@""
	.align	4


	//----- nvinfo : EIATTR_CUDA_API_VERSION
	.align		4
        /*0000*/ 	.byte	0x04, 0x37
        /*0002*/ 	.short	(.L_2039 - .L_2038)
.L_2038:
        /*0004*/ 	.word	0x00000082


	//----- nvinfo : EIATTR_KPARAM_INFO
	.align		4
.L_2039:
        /*0008*/ 	.byte	0x04, 0x17
        /*000a*/ 	.short	(.L_2041 - .L_2040)
.L_2040:
        /*000c*/ 	.word	0x00000000
        /*0010*/ 	.short	0x0012
        /*0012*/ 	.short	0x00b4
        /*0014*/ 	.byte	0x00, 0xf0, 0x11, 0x00


	//----- nvinfo : EIATTR_KPARAM_INFO
	.align		4
.L_2041:
        /*0018*/ 	.byte	0x04, 0x17
        /*001a*/ 	.short	(.L_2043 - .L_2042)
.L_2042:
        /*001c*/ 	.word	0x00000000
        /*0020*/ 	.short	0x0011
        /*0022*/ 	.short	0x00b0
        /*0024*/ 	.byte	0x00, 0xf0, 0x11, 0x00


	//----- nvinfo : EIATTR_KPARAM_INFO
	.align		4
.L_2043:
        /*0028*/ 	.byte	0x04, 0x17
        /*002a*/ 	.short	(.L_2045 - .L_2044)
.L_2044:
        /*002c*/ 	.word	0x00000000
        /*0030*/ 	.short	0x0010
        /*0032*/ 	.short	0x00ac
        /*0034*/ 	.byte	0x00, 0xf0, 0x11, 0x00


	//----- nvinfo : EIATTR_KPARAM_INFO
	.align		4
.L_2045:
        /*0038*/ 	.byte	0x04, 0x17
        /*003a*/ 	.short	(.L_2047 - .L_2046)
.L_2046:
        /*003c*/ 	.word	0x00000000
        /*0040*/ 	.short	0x000f
        /*0042*/ 	.short	0x00a8
        /*0044*/ 	.byte	0x00, 0xf0, 0x11, 0x00


	//----- nvinfo : EIATTR_KPARAM_INFO
	.align		4
.L_2047:
        /*0048*/ 	.byte	0x04, 0x17
        /*004a*/ 	.short	(.L_2049 - .L_2048)
.L_2048:
        /*004c*/ 	.word	0x00000000
        /*0050*/ 	.short	0x000e
        /*0052*/ 	.short	0x00a4
        /*0054*/ 	.byte	0x00, 0xf0, 0x11, 0x00


	//----- nvinfo : EIATTR_KPARAM_INFO
	.align		4
.L_2049:
        /*0058*/ 	.byte	0x04, 0x17
        /*005a*/ 	.short	(.L_2051 - .L_2050)
.L_2050:
        /*005c*/ 	.word	0x00000000
        /*0060*/ 	.short	0x000d
        /*0062*/ 	.short	0x00a0
        /*0064*/ 	.byte	0x00, 0xf0, 0x11, 0x00


	//----- nvinfo : EIATTR_KPARAM_INFO
	.align		4
.L_2051:
        /*0068*/ 	.byte	0x04, 0x17
        /*006a*/ 	.short	(.L_2053 - .L_2052)
.L_2052:
        /*006c*/ 	.word	0x00000000
        /*0070*/ 	.short	0x000c
        /*0072*/ 	.short	0x009c
        /*0074*/ 	.byte	0x00, 0xf0, 0x11, 0x00


	//----- nvinfo : EIATTR_KPARAM_INFO
	.align		4
.L_2053:
        /*0078*/ 	.byte	0x04, 0x17
        /*007a*/ 	.short	(.L_2055 - .L_2054)
.L_2054:
        /*007c*/ 	.word	0x00000000
        /*0080*/ 	.short	0x000b
        /*0082*/ 	.short	0x0098
        /*0084*/ 	.byte	0x00, 0xf0, 0x11, 0x00


	//----- nvinfo : EIATTR_KPARAM_INFO
	.align		4
.L_2055:
        /*0088*/ 	.byte	0x04, 0x17
        /*008a*/ 	.short	(.L_2057 - .L_2056)
.L_2056:
        /*008c*/ 	.word	0x00000000
        /*0090*/ 	.short	0x000a
        /*0092*/ 	.short	0x0094
        /*0094*/ 	.byte	0x00, 0xf0, 0x11, 0x00


	//----- nvinfo : EIATTR_KPARAM_INFO
	.align		4
.L_2057:
        /*0098*/ 	.byte	0x04, 0x17
        /*009a*/ 	.short	(.L_2059 - .L_2058)
.L_2058:
        /*009c*/ 	.word	0x00000000
        /*00a0*/ 	.short	0x0009
        /*00a2*/ 	.short	0x0090
        /*00a4*/ 	.byte	0x00, 0xf0, 0x11, 0x00


	//----- nvinfo : EIATTR_KPARAM_INFO
	.align		4
.L_2059:
        /*00a8*/ 	.byte	0x04, 0x17
        /*00aa*/ 	.short	(.L_2061 - .L_2060)
.L_2060:
        /*00ac*/ 	.word	0x00000000
        /*00b0*/ 	.short	0x0008
        /*00b2*/ 	.short	0x008c
        /*00b4*/ 	.byte	0x00, 0xf0, 0x11, 0x00


	//----- nvinfo : EIATTR_KPARAM_INFO
	.align		4
.L_2061:
        /*00b8*/ 	.byte	0x04, 0x17
        /*00ba*/ 	.short	(.L_2063 - .L_2062)
.L_2062:
        /*00bc*/ 	.word	0x00000000
        /*00c0*/ 	.short	0x0007
        /*00c2*/ 	.short	0x0088
        /*00c4*/ 	.byte	0x00, 0xf0, 0x11, 0x00


	//----- nvinfo : EIATTR_KPARAM_INFO
	.align		4
.L_2063:
        /*00c8*/ 	.byte	0x04, 0x17
        /*00ca*/ 	.short	(.L_2065 - .L_2064)
.L_2064:
        /*00cc*/ 	.word	0x00000000
        /*00d0*/ 	.short	0x0006
        /*00d2*/ 	.short	0x0084
        /*00d4*/ 	.byte	0x00, 0xf0, 0x11, 0x00


	//----- nvinfo : EIATTR_KPARAM_INFO
	.align		4
.L_2065:
        /*00d8*/ 	.byte	0x04, 0x17
        /*00da*/ 	.short	(.L_2067 - .L_2066)
.L_2066:
        /*00dc*/ 	.word	0x00000000
        /*00e0*/ 	.short	0x0005
        /*00e2*/ 	.short	0x0080
        /*00e4*/ 	.byte	0x00, 0xf0, 0x11, 0x00


	//----- nvinfo : EIATTR_KPARAM_INFO
	.align		4
.L_2067:
        /*00e8*/ 	.byte	0x04, 0x17
        /*00ea*/ 	.short	(.L_2069 - .L_2068)
.L_2068:
        /*00ec*/ 	.word	0x00000000
        /*00f0*/ 	.short	0x0004
        /*00f2*/ 	.short	0x007c
        /*00f4*/ 	.byte	0x00, 0xf0, 0x11, 0x00


	//----- nvinfo : EIATTR_KPARAM_INFO
	.align		4
.L_2069:
        /*00f8*/ 	.byte	0x04, 0x17
        /*00fa*/ 	.short	(.L_2071 - .L_2070)
.L_2070:
        /*00fc*/ 	.word	0x00000000
        /*0100*/ 	.short	0x0003
        /*0102*/ 	.short	0x0078
        /*0104*/ 	.byte	0x00, 0xf0, 0x11, 0x00


	//----- nvinfo : EIATTR_KPARAM_INFO
	.align		4
.L_2071:
        /*0108*/ 	.byte	0x04, 0x17
        /*010a*/ 	.short	(.L_2073 - .L_2072)
.L_2072:
        /*010c*/ 	.word	0x00000000
        /*0110*/ 	.short	0x0002
        /*0112*/ 	.short	0x0050
        /*0114*/ 	.byte	0x00, 0xf0, 0xa1, 0x00


	//----- nvinfo : EIATTR_KPARAM_INFO
	.align		4
.L_2073:
        /*0118*/ 	.byte	0x04, 0x17
        /*011a*/ 	.short	(.L_2075 - .L_2074)
.L_2074:
        /*011c*/ 	.word	0x00000000
        /*0120*/ 	.short	0x0001
        /*0122*/ 	.short	0x0028
        /*0124*/ 	.byte	0x00, 0xf0, 0xa1, 0x00


	//----- nvinfo : EIATTR_KPARAM_INFO
	.align		4
.L_2075:
        /*0128*/ 	.byte	0x04, 0x17
        /*012a*/ 	.short	(.L_2077 - .L_2076)
.L_2076:
        /*012c*/ 	.word	0x00000000
        /*0130*/ 	.short	0x0000
        /*0132*/ 	.short	0x0000
        /*0134*/ 	.byte	0x00, 0xf0, 0xa1, 0x00


	//----- nvinfo : EIATTR_SPARSE_MMA_MASK
	.align		4
.L_2077:
        /*0138*/ 	.byte	0x03, 0x50
        /*013a*/ 	.short	0x0000


	//----- nvinfo : EIATTR_MAXREG_COUNT
	.align		4
        /*013c*/ 	.byte	0x03, 0x1b
        /*013e*/ 	.short	0x0040


	//----- nvinfo : EIATTR_MERCURY_ISA_VERSION
	.align		4
        /*0140*/ 	.byte	0x03, 0x5f
        /*0142*/ 	.short	0x0101


	//----- nvinfo : EIATTR_EXIT_INSTR_OFFSETS
	.align		4
        /*0144*/ 	.byte	0x04, 0x1c
        /*0146*/ 	.short	(.L_2079 - .L_2078)


	//   ....[0]....
.L_2078:
        /*0148*/ 	.word	0x000000a0


	//   ....[1]....
        /*014c*/ 	.word	0x000004e0


	//   ....[2]....
        /*0150*/ 	.word	0x00000600


	//   ....[3]....
        /*0154*/ 	.word	0x00003260


	//----- nvinfo : EIATTR_MAX_THREADS
	.align		4
.L_2079:
        /*0158*/ 	.byte	0x04, 0x05
        /*015a*/ 	.short	(.L_2081 - .L_2080)
.L_2080:
        /*015c*/ 	.word	0x00000400
        /*0160*/ 	.word	0x00000001
        /*0164*/ 	.word	0x00000001


	//----- nvinfo : EIATTR_CRS_STACK_SIZE
	.align		4
.L_2081:
        /*0168*/ 	.byte	0x04, 0x1e
        /*016a*/ 	.short	(.L_2083 - .L_2082)
.L_2082:
        /*016c*/ 	.word	0x00000000


	//----- nvinfo : EIATTR_CBANK_PARAM_SIZE
	.align		4
.L_2083:
        /*0170*/ 	.byte	0x03, 0x19
        /*0172*/ 	.short	0x00b8


	//----- nvinfo : EIATTR_PARAM_CBANK
	.align		4
        /*0174*/ 	.byte	0x04, 0x0a
        /*0176*/ 	.short	(.L_2085 - .L_2084)
	.align		4
.L_2084:
        /*0178*/ 	.word	index@(.nv.constant0._ZN2at6native51_GLOBAL__N__2c613397_18_DepthwiseConv2d_cu_9959487032conv_depthwise2d_backward_kernelILi1ELi0EfiEEvNS_27GenericPackedTensorAccessorIKT1_Lm4ENS_16DefaultPtrTraitsEiEENS3_IS4_Lm4ES6_iEES7_T2_iiiiiiiiiiiiiii)
        /*017c*/ 	.short	0x0210
        /*017e*/ 	.short	0x00b8


	//----- nvinfo : EIATTR_SW_WAR
	.align		4
.L_2085:
        /*0180*/ 	.byte	0x04, 0x36
        /*0182*/ 	.short	(.L_2087 - .L_2086)
.L_2086:
        /*0184*/ 	.word	0x00000008
.L_2087:


//--------------------- .nv.info._ZN2at6native51_GLOBAL__N__2c613397_18_DepthwiseConv2d_cu_9959487032conv_depthwise2d_backward_kernelILi1ELi2EfiEEvNS_27GenericPackedTensorAccessorIKT1_Lm4ENS_16DefaultPtrTraitsEiEENS3_IS4_Lm4ES6_iEES7_T2_iiiiiiiiiiiiiii --------------------------
	.section	.nv.info._ZN2at6native51_GLOBAL__N__2c613397_18_DepthwiseConv2d_cu_9959487032conv_depthwise2d_backward_kernelILi1ELi2EfiEEvNS_27GenericPackedTensorAccessorIKT1_Lm4ENS_16DefaultPtrTraitsEiEENS3_IS4_Lm4ES6_iEES7_T2_iiiiiiiiiiiiiii,"",@"SHT_CUDA_INFO"
	.sectionflags	@""
	.align	4


	//----- nvinfo : EIATTR_CUDA_API_VERSION
	.align		4
        /*0000*/ 	.byte	0x04, 0x37
        /*0002*/ 	.short	(.L_2089 - .L_2088)
.L_2088:
        /*0004*/ 	.word	0x00000082


	//----- nvinfo : EIATTR_KPARAM_INFO
	.align		4
.L_2089:
        /*0008*/ 	.byte	0x04, 0x17
        /*000a*/ 	.short	(.L_2091 - .L_2090)
.L_2090:
        /*000c*/ 	.word	0x00000000
        /*0010*/ 	.short	0x0012
        /*0012*/ 	.short	0x00b4
        /*0014*/ 	.byte	0x00, 0xf0, 0x11, 0x00


	//----- nvinfo : EIATTR_KPARAM_INFO
	.align		4
.L_2091:
        /*0018*/ 	.byte	0x04, 0x17
        /*001a*/ 	.short	(.L_2093 - .L_2092)
.L_2092:
        /*001c*/ 	.word	0x00000000
        /*0020*/ 	.short	0x0011
        /*0022*/ 	.short	0x00b0
        /*0024*/ 	.byte	0x00, 0xf0, 0x11, 0x00


	//----- nvinfo : EIATTR_KPARAM_INFO
	.align		4
.L_2093:
        /*0028*/ 	.byte	0x04, 0x17
        /*002a*/ 	.short	(.L_2095 - .L_2094)
.L_2094:
        /*002c*/ 	.word	0x00000000
        /*0030*/ 	.short	0x0010
        /*0032*/ 	.short	0x00ac
        /*0034*/ 	.byte	0x00, 0xf0, 0x11, 0x00


	//----- nvinfo : EIATTR_KPARAM_INFO
	.align		4
.L_2095:
        /*0038*/ 	.byte	0x04, 0x17
        /*003a*/ 	.short	(.L_2097 - .L_2096)
.L_2096:
        /*003c*/ 	.word	0x00000000
        /*0040*/ 	.short	0x000f
        /*0042*/ 	.short	0x00a8
        /*0044*/ 	.byte	0x00, 0xf0, 0x11, 0x00


	//----- nvinfo : EIATTR_KPARAM_INFO
	.align		4
.L_2097:
        /*0048*/ 	.byte	0x04, 0x17
        /*004a*/ 	.short	(.L_2099 - .L_2098)
.L_2098:
        /*004c*/ 	.word	0x00000000
        /*0050*/ 	.short	0x000e
        /*0052*/ 	.short	0x00a4
        /*0054*/ 	.byte	0x00, 0xf0, 0x11, 0x00


	//----- nvinfo : EIATTR_KPARAM_INFO
	.align		4
.L_2099:
        /*0058*/ 	.byte	0x04, 0x17
        /*005a*/ 	.short	(.L_2101 - .L_2100)
.L_2100:
        /*005c*/ 	.word	0x00000000
        /*0060*/ 	.short	0x000d
        /*0062*/ 	.short	0x00a0
        /*0064*/ 	.byte	0x00, 0xf0, 0x11, 0x00


	//----- nvinfo : EIATTR_KPARAM_INFO
	.align		4
.L_2101:
        /*0068*/ 	.byte	0x04, 0x17
        /*006a*/ 	.short	(.L_2103 - .L_2102)
.L_2102:
        /*006c*/ 	.word	0x00000000
        /*0070*/ 	.short	0x000c
        /*0072*/ 	.short	0x009c
        /*0074*/ 	.byte	0x00, 0xf0, 0x11, 0x00


	//----- nvinfo : EIATTR_KPARAM_INFO
	.align		4
.L_2103:
        /*0078*/ 	.byte	0x04, 0x17
        /*007a*/ 	.short	(.L_2105 - .L_2104)
.L_2104:
        /*007c*/ 	.word	0x00000000
        /*0080*/ 	.short	0x000b
        /*0082*/ 	.short	0x0098
        /*0084*/ 	.byte	0x00, 0xf0, 0x11, 0x00


	//----- nvinfo : EIATTR_KPARAM_INFO
	.align		4
.L_2105:
        /*0088*/ 	.byte	0x04, 0x17
        /*008a*/ 	.short	(.L_2107 - .L_2106)
.L_2106:
        /*008c*/ 	.word	0x00000000
        /*0090*/ 	.short	0x000a
        /*0092*/ 	.short	0x0094
        /*0094*/ 	.byte	0x00, 0xf0, 0x11, 0x00


	//----- nvinfo : EIATTR_KPARAM_INFO
	.align		4
.L_2107:
        /*0098*/ 	.byte	0x04, 0x17
        /*009a*/ 	.short	(.L_2109 - .L_2108)
.L_2108:
        /*009c*/ 	.word	0x00000000
        /*00a0*/ 	.short	0x0009
        /*00a2*/ 	.short	0x0090
        /*00a4*/ 	.byte	0x00, 0xf0, 0x11, 0x00


	//----- nvinfo : EIATTR_KPARAM_INFO
	.align		4
.L_2109:
        /*00a8*/ 	.byte	0x04, 0x17
        /*00aa*/ 	.short	(.L_2111 - .L_2110)
.L_2110:
        /*00ac*/ 	.word	0x00000000
        /*00b0*/ 	.short	0x0008
        /*00b2*/ 	.short	0x008c
        /*00b4*/ 	.byte	0x00, 0xf0, 0x11, 0x00


	//----- nvinfo : EIATTR_KPARAM_INFO
	.align		4
.L_2111:
        /*00b8*/ 	.byte	0x04, 0x17
        /*00ba*/ 	.short	(.L_2113 - .L_2112)
.L_2112:
        /*00bc*/ 	.word	0x00000000
        /*00c0*/ 	.short	0x0007
        /*00c2*/ 	.short	0x0088
        /*00c4*/ 	.byte	0x00, 0xf0, 0x11, 0x00


	//----- nvinfo : EIATTR_KPARAM_INFO
	.align		4
.L_2113:
        /*00c8*/ 	.byte	0x04, 0x17
        /*00ca*/ 	.short	(.L_2115 - .L_2114)
.L_2114:
        /*00cc*/ 	.word	0x00000000
        /*00d0*/ 	.short	0x0006
        /*00d2*/ 	.short	0x0084
        /*00d4*/ 	.byte	0x00, 0xf0, 0x11, 0x00


	//----- nvinfo : EIATTR_KPARAM_INFO
	.align		4
.L_2115:
        /*00d8*/ 	.byte	0x04, 0x17
        /*00da*/ 	.short	(.L_2117 - .L_2116)
.L_2116:
        /*00dc*/ 	.word	0x00000000
        /*00e0*/ 	.short	0x0005
        /*00e2*/ 	.short	0x0080
        /*00e4*/ 	.byte	0x00, 0xf0, 0x11, 0x00


	//----- nvinfo : EIATTR_KPARAM_INFO
	.align		4
.L_2117:
        /*00e8*/ 	.byte	0x04, 0x17
        /*00ea*/ 	.short	(.L_2119 - .L_2118)
.L_2118:
        /*00ec*/ 	.word	0x00000000
        /*00f0*/ 	.short	0x0004
        /*00f2*/ 	.short	0x007c
        /*00f4*/ 	.byte	0x00, 0xf0, 0x11, 0x00


	//----- nvinfo : EIATTR_KPARAM_INFO
	.align		4
.L_2119:
        /*00f8*/ 	.byte	0x04, 0x17
        /*00fa*/ 	.short	(.L_2121 - .L_2120)
.L_2120:
        /*00fc*/ 	.word	0x00000000
        /*0100*/ 	.short	0x0003
        /*0102*/ 	.short	0x0078
        /*0104*/ 	.byte	0x00, 0xf0, 0x11, 0x00


	//----- nvinfo : EIATTR_KPARAM_INFO
	.align		4
.L_2121:
        /*0108*/ 	.byte	0x04, 0x17
        /*010a*/ 	.short	(.L_2123 - .L_2122)
.L_2122:
        /*010c*/ 	.word	0x00000000
        /*0110*/ 	.short	0x0002
        /*0112*/ 	.short	0x0050
        /*0114*/ 	.byte	0x00, 0xf0, 0xa1, 0x00


	//----- nvinfo : EIATTR_KPARAM_INFO
	.align		4
.L_2123:
        /*0118*/ 	.byte	0x04, 0x17
        /*011a*/ 	.short	(.L_2125 - .L_2124)
.L_2124:
        /*011c*/ 	.word	0x00000000
        /*0120*/ 	.short	0x0001
        /*0122*/ 	.short	0x0028
        /*0124*/ 	.byte	0x00, 0xf0, 0xa1, 0x00


	//----- nvinfo : EIATTR_KPARAM_INFO
	.align		4
.L_2125:
        /*0128*/ 	.byte	0x04, 0x17
        /*012a*/ 	.short	(.L_2127 - .L_2126)
.L_2126:
        /*012c*/ 	.word	0x00000000
        /*0130*/ 	.short	0x0000
        /*0132*/ 	.short	0x0000
        /*0134*/ 	.byte	0x00, 0xf0, 0xa1, 0x00


	//----- nvinfo : EIATTR_SPARSE_MMA_MASK
	.align		4
.L_2127:
        /*0138*/ 	.byte	0x03, 0x50
        /*013a*/ 	.short	0x0000


	//----- nvinfo : EIATTR_MAXREG_COUNT
	.align		4
        /*013c*/ 	.byte	0x03, 0x1b
        /*013e*/ 	.short	0x0040


	//----- nvinfo : EIATTR_MERCURY_ISA_VERSION
	.align		4
        /*0140*/ 	.byte	0x03, 0x5f
        /*0142*/ 	.short	0x0101


	//----- nvinfo : EIATTR_EXIT_INSTR_OFFSETS
	.align		4
        /*0144*/ 	.byte	0x04, 0x1c
        /*0146*/ 	.short	(.L_2129 - .L_2128)


	//   ....[0]....
.L_2128:
        /*0148*/ 	.word	0x000000a0


	//   ....[1]....
        /*014c*/ 	.word	0x000004e0


	//   ....[2]....
        /*0150*/ 	.word	0x00000600


	//   ....[3]....
        /*0154*/ 	.word	0x00001490


	//----- nvinfo : EIATTR_MAX_THREADS
	.align		4
.L_2129:
        /*0158*/ 	.byte	0x04, 0x05
        /*015a*/ 	.short	(.L_2131 - .L_2130)
.L_2130:
        /*015c*/ 	.word	0x00000400
        /*0160*/ 	.word	0x00000001
        /*0164*/ 	.word	0x00000001


	//----- nvinfo : EIATTR_CRS_STACK_SIZE
	.align		4
.L_2131:
        /*0168*/ 	.byte	0x04, 0x1e
        /*016a*/ 	.short	(.L_2133 - .L_2132)
.L_2132:
        /*016c*/ 	.word	0x00000000


	//----- nvinfo : EIATTR_CBANK_PARAM_SIZE
	.align		4
.L_2133:
        /*0170*/ 	.byte	0x03, 0x19
        /*0172*/ 	.short	0x00b8


	//----- nvinfo : EIATTR_PARAM_CBANK
	.align		4
        /*0174*/ 	.byte	0x04, 0x0a
        /*0176*/ 	.short	(.L_2135 - .L_2134)
	.align		4
.L_2134:
        /*0178*/ 	.word	index@(.nv.constant0._ZN2at6native51_GLOBAL__N__2c613397_18_DepthwiseConv2d_cu_9959487032conv_depthwise2d_backward_kernelILi1ELi2EfiEEvNS_27GenericPackedTensorAccessorIKT1_Lm4ENS_16DefaultPtrTraitsEiEENS3_IS4_Lm4ES6_iEES7_T2_iiiiiiiiiiiiiii)
        /*017c*/ 	.short	0x0210
        /*017e*/ 	.short	0x00b8


	//----- nvinfo : EIATTR_SW_WAR
	.align		4
.L_2135:
        /*0180*/ 	.byte	0x04, 0x36
        /*0182*/ 	.short	(.L_2137 - .L_2136)
.L_2136:
        /*0184*/ 	.word	0x00000008
.L_2137:


//--------------------- .nv.info._ZN2at6native51_GLOBAL__N__2c613397_18_DepthwiseConv2d_cu_9959487032conv_depthwise2d_backward_kernelILi1ELi1EfiEEvNS_27GenericPackedTensorAccessorIKT1_Lm4ENS_16DefaultPtrTraitsEiEENS3_IS4_Lm4ES6_iEES7_T2_iiiiiiiiiiiiiii --------------------------
	.section	.nv.info._ZN2at6native51_GLOBAL__N__2c613397_18_DepthwiseConv2d_cu_9959487032conv_depthwise2d_backward_kernelILi1ELi1EfiEEvNS_27GenericPackedTensorAccessorIKT1_Lm4ENS_16DefaultPtrTraitsEiEENS3_IS4_Lm4ES6_iEES7_T2_iiiiiiiiiiiiiii,"",@"SHT_CUDA_INFO"
	.sectionflags	@""
	.align	4


	//----- nvinfo : EIATTR_CUDA_API_VERSION
	.align		4
        /*0000*/ 	.byte	0x04, 0x37
        /*0002*/ 	.short	(.L_2139 - .L_2138)
.L_2138:
        /*0004*/ 	.word	0x00000082


	//----- nvinfo : EIATTR_KPARAM_INFO
	.align		4
.L_2139:
        /*0008*/ 	.byte	0x04, 0x17
        /*000a*/ 	.short	(.L_2141 - .L_2140)
.L_2140:
        /*000c*/ 	.word	0x00000000
        /*0010*/ 	.short	0x0012
        /*0012*/ 	.short	0x00b4
        /*0014*/ 	.byte	0x00, 0xf0, 0x11, 0x00


	//----- nvinfo : EIATTR_KPARAM_INFO
	.align		4
.L_2141:
        /*0018*/ 	.byte	0x04, 0x17
        /*001a*/ 	.short	(.L_2143 - .L_2142)
.L_2142:
        /*001c*/ 	.word	0x00000000
        /*0020*/ 	.short	0x0011
        /*0022*/ 	.short	0x00b0
        /*0024*/ 	.byte	0x00, 0xf0, 0x11, 0x00


	//----- nvinfo : EIATTR_KPARAM_INFO
	.align		4
.L_2143:
        /*0028*/ 	.byte	0x04, 0x17
        /*002a*/ 	.short	(.L_2145 - .L_2144)
.L_2144:
        /*002c*/ 	.word	0x00000000
        /*0030*/ 	.short	0x0010
        /*0032*/ 	.short	0x00ac
        /*0034*/ 	.byte	0x00, 0xf0, 0x11, 0x00


	//----- nvinfo : EIATTR_KPARAM_INFO
	.align		4
.L_2145:
        /*0038*/ 	.byte	0x04, 0x17
        /*003a*/ 	.short	(.L_2147 - .L_2146)
.L_2146:
        /*003c*/ 	.word	0x00000000
        /*0040*/ 	.short	0x000f
        /*0042*/ 	.short	0x00a8
        /*0044*/ 	.byte	0x00, 0xf0, 0x11, 0x00


	//----- nvinfo : EIATTR_KPARAM_INFO
	.align		4
.L_2147:
        /*0048*/ 	.byte	0x04, 0x17
        /*004a*/ 	.short	(.L_2149 - .L_2148)
.L_2148:
        /*004c*/ 	.word	0x00000000
        /*0050*/ 	.short	0x000e
        /*0052*/ 	.short	0x00a4
        /*0054*/ 	.byte	0x00, 0xf0, 0x11, 0x00


	//----- nvinfo : EIATTR_KPARAM_INFO
	.align		4
.L_2149:
        /*0058*/ 	.byte	0x04, 0x17
        /*005a*/ 	.short	(.L_2151 - .L_2150)
.L_2150:
        /*005c*/ 	.word	0x00000000
        /*0060*/ 	.short	0x000d
        /*0062*/ 	.short	0x00a0
        /*0064*/ 	.byte	0x00, 0xf0, 0x11, 0x00


	//----- nvinfo : EIATTR_KPARAM_INFO
	.align		4
.L_2151:
        /*0068*/ 	.byte	0x04, 0x17
        /*006a*/ 	.short	(.L_2153 - .L_2152)
.L_2152:
        /*006c*/ 	.word	0x00000000
        /*0070*/ 	.short	0x000c
        /*0072*/ 	.short	0x009c
        /*0074*/ 	.byte	0x00, 0xf0, 0x11, 0x00


	//----- nvinfo : EIATTR_KPARAM_INFO
	.align		4
.L_2153:
        /*0078*/ 	.byte	0x04, 0x17
        /*007a*/ 	.short	(.L_2155 - .L_2154)
.L_2154:
        /*007c*/ 	.word	0x00000000
        /*0080*/ 	.short	0x000b
        /*0082*/ 	.short	0x0098
        /*0084*/ 	.byte	0x00, 0xf0, 0x11, 0x00


	//----- nvinfo : EIATTR_KPARAM_INFO
	.align		4
.L_2155:
        /*0088*/ 	.byte	0x04, 0x17
        /*008a*/ 	.short	(.L_2157 - .L_2156)
.L_2156:
        /*008c*/ 	.word	0x00000000
        /*0090*/ 	.short	0x000a
        /*0092*/ 	.short	0x0094
        /*0094*/ 	.byte	0x00, 0xf0, 0x11, 0x00


	//----- nvinfo : EIATTR_KPARAM_INFO
	.align		4
.L_2157:
        /*0098*/ 	.byte	0x04, 0x17
        /*009a*/ 	.short	(.L_2159 - .L_2158)
.L_2158:
        /*009c*/ 	.word	0x00000000
        /*00a0*/ 	.short	0x0009
        /*00a2*/ 	.short	0x0090
        /*00a4*/ 	.byte	0x00, 0xf0, 0x11, 0x00


	//----- nvinfo : EIATTR_KPARAM_INFO
	.align		4
.L_2159:
        /*00a8*/ 	.byte	0x04, 0x17
        /*00aa*/ 	.short	(.L_2161 - .L_2160)
.L_2160:
        /*00ac*/ 	.word	0x00000000
        /*00b0*/ 	.short	0x0008
        /*00b2*/ 	.short	0x008c
        /*00b4*/ 	.byte	0x00, 0xf0, 0x11, 0x00


	//----- nvinfo : EIATTR_KPARAM_INFO
	.align		4
.L_2161:
        /*00b8*/ 	.byte	0x04, 0x17
        /*00ba*/ 	.short	(.L_2163 - .L_2162)
.L_2162:
        /*00bc*/ 	.word	0x00000000
        /*00c0*/ 	.short	0x0007
        /*00c2*/ 	.short	0x0088
        /*00c4*/ 	.byte	0x00, 0xf0, 0x11, 0x00


	//----- nvinfo : EIATTR_KPARAM_INFO
	.align		4
.L_2163:
        /*00c8*/ 	.byte	0x04, 0x17
        /*00ca*/ 	.short	(.L_2165 - .L_2164)
.L_2164:
        /*00cc*/ 	.word	0x00000000
        /*00d0*/ 	.short	0x0006
        /*00d2*/ 	.short	0x0084
        /*00d4*/ 	.byte	0x00, 0xf0, 0x11, 0x00


	//----- nvinfo : EIATTR_KPARAM_INFO
	.align		4
.L_2165:
        /*00d8*/ 	.byte	0x04, 0x17
        /*00da*/ 	.short	(.L_2167 - .L_2166)
.L_2166:
        /*00dc*/ 	.word	0x00000000
        /*00e0*/ 	.short	0x0005
        /*00e2*/ 	.short	0x0080
        /*00e4*/ 	.byte	0x00, 0xf0, 0x11, 0x00


	//----- nvinfo : EIATTR_KPARAM_INFO
	.align		4
.L_2167:
        /*00e8*/ 	.byte	0x04, 0x17
        /*00ea*/ 	.short	(.L_2169 - .L_2168)
.L_2168:
        /*00ec*/ 	.word	0x00000000
        /*00f0*/ 	.short	0x0004
        /*00f2*/ 	.short	0x007c
        /*00f4*/ 	.byte	0x00, 0xf0, 0x11, 0x00


	//----- nvinfo : EIATTR_KPARAM_INFO
	.align		4
.L_2169:
        /*00f8*/ 	.byte	0x04, 0x17
        /*00fa*/ 	.short	(.L_2171 - .L_2170)
.L_2170:
        /*00fc*/ 	.word	0x00000000
        /*0100*/ 	.short	0x0003
        /*0102*/ 	.short	0x0078
        /*0104*/ 	.byte	0x00, 0xf0, 0x11, 0x00


	//----- nvinfo : EIATTR_KPARAM_INFO
	.align		4
.L_2171:
        /*0108*/ 	.byte	0x04, 0x17
        /*010a*/ 	.short	(.L_2173 - .L_2172)
.L_2172:
        /*010c*/ 	.word	0x00000000
        /*0110*/ 	.short	0x0002
        /*0112*/ 	.short	0x0050
        /*0114*/ 	.byte	0x00, 0xf0, 0xa1, 0x00


	//----- nvinfo : EIATTR_KPARAM_INFO
	.align		4
.L_2173:
        /*0118*/ 	.byte	0x04, 0x17
        /*011a*/ 	.short	(.L_2175 - .L_2174)
.L_2174:
        /*011c*/ 	.word	0x00000000
        /*0120*/ 	.short	0x0001
        /*0122*/ 	.short	0x0028
        /*0124*/ 	.byte	0x00, 0xf0, 0xa1, 0x00


	//----- nvinfo : EIATTR_KPARAM_INFO
	.align		4
.L_2175:
        /*0128*/ 	.byte	0x04, 0x17
        /*012a*/ 	.short	(.L_2177 - .L_2176)
.L_2176:
        /*012c*/ 	.word	0x00000000
        /*0130*/ 	.short	0x0000
        /*0132*/ 	.short	0x0000
        /*0134*/ 	.byte	0x00, 0xf0, 0xa1, 0x00


	//----- nvinfo : EIATTR_SPARSE_MMA_MASK
	.align		4
.L_2177:
        /*0138*/ 	.byte	0x03, 0x50
        /*013a*/ 	.short	0x0000


	//----- nvinfo : EIATTR_MAXREG_COUNT
	.align		4
        /*013c*/ 	.byte	0x03, 0x1b
        /*013e*/ 	.short	0x0040


	//----- nvinfo : EIATTR_MERCURY_ISA_VERSION
	.align		4
        /*0140*/ 	.byte	0x03, 0x5f
        /*0142*/ 	.short	0x0101


	//----- nvinfo : EIATTR_EXIT_INSTR_OFFSETS
	.align		4
        /*0144*/ 	.byte	0x04, 0x1c
        /*0146*/ 	.short	(.L_2179 - .L_2178)


	//   ....[0]....
.L_2178:
        /*0148*/ 	.word	0x000000a0


	//   ....[1]....
        /*014c*/ 	.word	0x000004e0


	//   ....[2]....
        /*0150*/ 	.word	0x00000600


	//   ....[3]....
        /*0154*/ 	.word	0x00001420


	//----- nvinfo : EIATTR_MAX_THREADS
	.align		4
.L_2179:
        /*0158*/ 	.byte	0x04, 0x05
        /*015a*/ 	.short	(.L_2181 - .L_2180)
.L_2180:
        /*015c*/ 	.word	0x00000400
        /*0160*/ 	.word	0x00000001
        /*0164*/ 	.word	0x00000001


	//----- nvinfo : EIATTR_CRS_STACK_SIZE
	.align		4
.L_2181:
        /*0168*/ 	.byte	0x04, 0x1e
        /*016a*/ 	.short	(.L_2183 - .L_2182)
.L_2182:
        /*016c*/ 	.word	0x00000000


	//----- nvinfo : EIATTR_CBANK_PARAM_SIZE
	.align		4
.L_2183:
        /*0170*/ 	.byte	0x03, 0x19
        /*0172*/ 	.short	0x00b8


	//----- nvinfo : EIATTR_PARAM_CBANK
	.align		4
        /*0174*/ 	.byte	0x04, 0x0a
        /*0176*/ 	.short	(.L_2185 - .L_2184)
	.align		4
.L_2184:
        /*0178*/ 	.word	index@(.nv.constant0._ZN2at6native51_GLOBAL__N__2c613397_18_DepthwiseConv2d_cu_9959487032conv_depthwise2d_backward_kernelILi1ELi1EfiEEvNS_27GenericPackedTensorAccessorIKT1_Lm4ENS_16DefaultPtrTraitsEiEENS3_IS4_Lm4ES6_iEES7_T2_iiiiiiiiiiiiiii)
        /*017c*/ 	.short	0x0210
        /*017e*/ 	.short	0x00b8


	//----- nvinfo : EIATTR_SW_WAR
	.align		4
.L_2185:
        /*0180*/ 	.byte	0x04, 0x36
        /*0182*/ 	.short	(.L_2187 - .L_2186)
.L_2186:
        /*0184*/ 	.word	0x00000008
.L_2187:


//--------------------- .nv.info._ZN2at6native51_GLOBAL__N__2c613397_18_DepthwiseConv2d_cu_9959487032conv_depthwise2d_backward_kernelILi3ELi0EfiEEvNS_27GenericPackedTensorAccessorIKT1_Lm4ENS_16DefaultPtrTraitsEiEENS3_IS4_Lm4ES6_iEES7_T2_iiiiiiiiiiiiiii --------------------------
	.section	.nv.info._ZN2at6native51_GLOBAL__N__2c613397_18_DepthwiseConv2d_cu_9959487032conv_depthwise2d_backward_kernelILi3ELi0EfiEEvNS_27GenericPackedTensorAccessorIKT1_Lm4ENS_16DefaultPtrTraitsEiEENS3_IS4_Lm4ES6_iEES7_T2_iiiiiiiiiiiiiii,"",@"SHT_CUDA_INFO"
	.sectionflags	@""
	.align	4


	//----- nvinfo : EIATTR_CUDA_API_VERSION
	.align		4
        /*0000*/ 	.byte	0x04, 0x37
        /*0002*/ 	.short	(.L_2189 - .L_2188)
.L_2188:
        /*0004*/ 	.word	0x00000082


	//----- nvinfo : EIATTR_KPARAM_INFO
	.align		4
.L_2189:
        /*0008*/ 	.byte	0x04, 0x17
        /*000a*/ 	.short	(.L_2191 - .L_2190)
.L_2190:
        /*000c*/ 	.word	0x00000000
        /*0010*/ 	.short	0x0012
        /*0012*/ 	.short	0x00b4
        /*0014*/ 	.byte	0x00, 0xf0, 0x11, 0x00


	//----- nvinfo : EIATTR_KPARAM_INFO
	.align		4
.L_2191:
        /*0018*/ 	.byte	0x04, 0x17
        /*001a*/ 	.short	(.L_2193 - .L_2192)
.L_2192:
        /*001c*/ 	.word	0x00000000
        /*0020*/ 	.short	0x0011
        /*0022*/ 	.short	0x00b0
        /*0024*/ 	.byte	0x00, 0xf0, 0x11, 0x00


	//----- nvinfo : EIATTR_KPARAM_INFO
	.align		4
.L_2193:
        /*0028*/ 	.byte	0x04, 0x17
        /*002a*/ 	.short	(.L_2195 - .L_2194)
.L_2194:
        /*002c*/ 	.word	0x00000000
        /*0030*/ 	.short	0x0010
        /*0032*/ 	.short	0x00ac
        /*0034*/ 	.byte	0x00, 0xf0, 0x11, 0x00


	//----- nvinfo : EIATTR_KPARAM_INFO
	.align		4
.L_2195:
        /*0038*/ 	.byte	0x04, 0x17
        /*003a*/ 	.short	(.L_2197 - .L_2196)
.L_2196:
        /*003c*/ 	.word	0x00000000
        /*0040*/ 	.short	0x000f
        /*0042*/ 	.short	0x00a8
        /*0044*/ 	.byte	0x00, 0xf0, 0x11, 0x00


	//----- nvinfo : EIATTR_KPARAM_INFO
	.align		4
.L_2197:
        /*0048*/ 	.byte	0x04, 0x17
        /*004a*/ 	.short	(.L_2199 - .L_2198)
.L_2198:
        /*004c*/ 	.word	0x00000000
        /*0050*/ 	.short	0x000e
        /*0052*/ 	.short	0x00a4
        /*0054*/ 	.byte	0x00, 0xf0, 0x11, 0x00


	//----- nvinfo : EIATTR_KPARAM_INFO
	.align		4
.L_2199:
        /*0058*/ 	.byte	0x04, 0x17
        /*005a*/ 	.short	(.L_2201 - .L_2200)
.L_2200:
        /*005c*/ 	.word	0x00000000
        /*0060*/ 	.short	0x000d
        /*0062*/ 	.short	0x00a0
        /*0064*/ 	.byte	0x00, 0xf0, 0x11, 0x00


	//----- nvinfo : EIATTR_KPARAM_INFO
	.align		4
.L_2201:
        /*0068*/ 	.byte	0x04, 0x17
        /*006a*/ 	.short	(.L_2203 - .L_2202)
.L_2202:
        /*006c*/ 	.word	0x00000000
        /*0070*/ 	.short	0x000c
        /*0072*/ 	.short	0x009c
        /*0074*/ 	.byte	0x00, 0xf0, 0x11, 0x00


	//----- nvinfo : EIATTR_KPARAM_INFO
	.align		4
.L_2203:
        /*0078*/ 	.byte	0x04, 0x17
        /*007a*/ 	.short	(.L_2205 - .L_2204)
.L_2204:
        /*007c*/ 	.word	0x00000000
        /*0080*/ 	.short	0x000b
        /*0082*/ 	.short	0x0098
        /*0084*/ 	.byte	0x00, 0xf0, 0x11, 0x00


	//----- nvinfo : EIATTR_KPARAM_INFO
	.align		4
.L_2205:
        /*0088*/ 	.byte	0x04, 0x17
        /*008a*/ 	.short	(.L_2207 - .L_2206)
.L_2206:
        /*008c*/ 	.word	0x00000000
        /*0090*/ 	.short	0x000a
        /*0092*/ 	.short	0x0094
        /*0094*/ 	.byte	0x00, 0xf0, 0x11, 0x00


	//----- nvinfo : EIATTR_KPARAM_INFO
	.align		4
.L_2207:
        /*0098*/ 	.byte	0x04, 0x17
        /*009a*/ 	.short	(.L_2209 - .L_2208)
.L_2208:
        /*009c*/ 	.word	0x00000000
        /*00a0*/ 	.short	0x0009
        /*00a2*/ 	.short	0x0090
        /*00a4*/ 	.byte	0x00, 0xf0, 0x11, 0x00


	//----- nvinfo : EIATTR_KPARAM_INFO
	.align		4
.L_2209:
        /*00a8*/ 	.byte	0x04, 0x17
        /*00aa*/ 	.short	(.L_2211 - .L_2210)
.L_2210:
        /*00ac*/ 	.word	0x00000000
        /*00b0*/ 	.short	0x0008
        /*00b2*/ 	.short	0x008c
        /*00b4*/ 	.byte	0x00, 0xf0, 0x11, 0x00


	//----- nvinfo : EIATTR_KPARAM_INFO
	.align		4
.L_2211:
        /*00b8*/ 	.byte	0x04, 0x17
        /*00ba*/ 	.short	(.L_2213 - .L_2212)
.L_2212:
        /*00bc*/ 	.word	0x00000000
        /*00c0*/ 	.short	0x0007
        /*00c2*/ 	.short	0x0088
        /*00c4*/ 	.byte	0x00, 0xf0, 0x11, 0x00


	//----- nvinfo : EIATTR_KPARAM_INFO
	.align		4
.L_2213:
        /*00c8*/ 	.byte	0x04, 0x17
        /*00ca*/ 	.short	(.L_2215 - .L_2214)
.L_2214:
        /*00cc*/ 	.word	0x00000000
        /*00d0*/ 	.short	0x0006
        /*00d2*/ 	.short	0x0084
        /*00d4*/ 	.byte	0x00, 0xf0, 0x11, 0x00


	//----- nvinfo : EIATTR_KPARAM_INFO
	.align		4
.L_2215:
        /*00d8*/ 	.byte	0x04, 0x17
        /*00da*/ 	.short	(.L_2217 - .L_2216)
.L_2216:
        /*00dc*/ 	.word	0x00000000
        /*00e0*/ 	.short	0x0005
        /*00e2*/ 	.short	0x0080
        /*00e4*/ 	.byte	0x00, 0xf0, 0x11, 0x00


	//----- nvinfo : EIATTR_KPARAM_INFO
	.align		4
.L_2217:
        /*00e8*/ 	.byte	0x04, 0x17
        /*00ea*/ 	.short	(.L_2219 - .L_2218)
.L_2218:
        /*00ec*/ 	.word	0x00000000
        /*00f0*/ 	.short	0x0004
        /*00f2*/ 	.short	0x007c
        /*00f4*/ 	.byte	0x00, 0xf0, 0x11, 0x00


	//----- nvinfo : EIATTR_KPARAM_INFO
	.align		4
.L_2219:
        /*00f8*/ 	.byte	0x04, 0x17
        /*00fa*/ 	.short	(.L_2221 - .L_2220)
.L_2220:
        /*00fc*/ 	.word	0x00000000
        /*0100*/ 	.short	0x0003
        /*0102*/ 	.short	0x0078
        /*0104*/ 	.byte	0x00, 0xf0, 0x11, 0x00


	//----- nvinfo : EIATTR_KPARAM_INFO
	.align		4
.L_2221:
        /*0108*/ 	.byte	0x04, 0x17
        /*010a*/ 	.short	(.L_2223 - .L_2222)
.L_2222:
        /*010c*/ 	.word	0x00000000
        /*0110*/ 	.short	0x0002
        /*0112*/ 	.short	0x0050
        /*0114*/ 	.byte	0x00, 0xf0, 0xa1, 0x00


	//----- nvinfo : EIATTR_KPARAM_INFO
	.align		4
.L_2223:
        /*0118*/ 	.byte	0x04, 0x17
        /*011a*/ 	.short	(.L_2225 - .L_2224)
.L_2224:
        /*011c*/ 	.word	0x00000000
        /*0120*/ 	.short	0x0001
        /*0122*/ 	.short	0x0028
        /*0124*/ 	.byte	0x00, 0xf0, 0xa1, 0x00


	//----- nvinfo : EIATTR_KPARAM_INFO
	.align		4
.L_2225:
        /*0128*/ 	.byte	0x04, 0x17
        /*012a*/ 	.short	(.L_2227 - .L_2226)
.L_2226:
        /*012c*/ 	.word	0x00000000
        /*0130*/ 	.short	0x0000
        /*0132*/ 	.short	0x0000
        /*0134*/ 	.byte	0x00, 0xf0, 0xa1, 0x00


	//----- nvinfo : EIATTR_SPARSE_MMA_MASK
	.align		4
.L_2227:
        /*0138*/ 	.byte	0x03, 0x50
        /*013a*/ 	.short	0x0000


	//----- nvinfo : EIATTR_MAXREG_COUNT
	.align		4
        /*013c*/ 	.byte	0x03, 0x1b
        /*013e*/ 	.short	0x0040


	//----- nvinfo : EIATTR_MERCURY_ISA_VERSION
	.align		4
        /*0140*/ 	.byte	0x03, 0x5f
        /*0142*/ 	.short	0x0101


	//----- nvinfo : EIATTR_EXIT_INSTR_OFFSETS
	.align		4
        /*0144*/ 	.byte	0x04, 0x1c
        /*0146*/ 	.short	(.L_2229 - .L_2228)


	//   ....[0]....
.L_2228:
        /*0148*/ 	.word	0x000000a0


	//   ....[1]....
        /*014c*/ 	.word	0x000004f0


	//   ....[2]....
        /*0150*/ 	.word	0x00000610


	//   ....[3]....
        /*0154*/ 	.word	0x00003c80


	//----- nvinfo : EIATTR_MAX_THREADS
	.align		4
.L_2229:
        /*0158*/ 	.byte	0x04, 0x05
        /*015a*/ 	.short	(.L_2231 - .L_2230)
.L_2230:
        /*015c*/ 	.word	0x00000400
        /*0160*/ 	.word	0x00000001
        /*0164*/ 	.word	0x00000001


	//----- nvinfo : EIATTR_CRS_STACK_SIZE
	.align		4
.L_2231:
        /*0168*/ 	.byte	0x04, 0x1e
        /*016a*/ 	.short	(.L_2233 - .L_2232)
.L_2232:
        /*016c*/ 	.word	0x00000000


	//----- nvinfo : EIATTR_CBANK_PARAM_SIZE
	.align		4
.L_2233:
        /*0170*/ 	.byte	0x03, 0x19
        /*0172*/ 	.short	0x00b8


	//----- nvinfo : EIATTR_PARAM_CBANK
	.align		4
        /*0174*/ 	.byte	0x04, 0x0a
        /*0176*/ 	.short	(.L_2235 - .L_2234)
	.align		4
.L_2234:
        /*0178*/ 	.word	index@(.nv.constant0._ZN2at6native51_GLOBAL__N__2c613397_18_DepthwiseConv2d_cu_9959487032conv_depthwise2d_backward_kernelILi3ELi0EfiEEvNS_27GenericPackedTensorAccessorIKT1_Lm4ENS_16DefaultPtrTraitsEiEENS3_IS4_Lm4ES6_iEES7_T2_iiiiiiiiiiiiiii)
        /*017c*/ 	.short	0x0210
        /*017e*/ 	.short	0x00b8


	//----- nvinfo : EIATTR_SW_WAR
	.align		4
.L_2235:
        /*0180*/ 	.byte	0x04, 0x36
        /*0182*/ 	.short	(.L_2237 - .L_2236)
.L_2236:
        /*0184*/ 	.word	0x00000008
.L_2237:


//--------------------- .nv.info._ZN2at6native51_GLOBAL__N__2c613397_18_DepthwiseConv2d_cu_9959487032conv_depthwise2d_backward_kernelILi3ELi2EfiEEvNS_27GenericPackedTensorAccessorIKT1_Lm4ENS_16DefaultPtrTraitsEiEENS3_IS4_Lm4ES6_iEES7_T2_iiiiiiiiiiiiiii --------------------------
	.section	.nv.info._ZN2at6native51_GLOBAL__N__2c613397_18_DepthwiseConv2d_cu_9959487032conv_depthwise2d_backward_kernelILi3ELi2EfiEEvNS_27GenericPackedTensorAccessorIKT1_Lm4ENS_16DefaultPtrTraitsEiEENS3_IS4_Lm4ES6_iEES7_T2_iiiiiiiiiiiiiii,"",@"SHT_CUDA_INFO"
	.sectionflags	@""
	.align	4


	//----- nvinfo : EIATTR_CUDA_API_VERSION
	.align		4
        /*0000*/ 	.byte	0x04, 0x37
        /*0002*/ 	.short	(.L_2239 - .L_2238)
.L_2238:
        /*0004*/ 	.word	0x00000082


	//----- nvinfo : EIATTR_KPARAM_INFO
	.align		4
.L_2239:
        /*0008*/ 	.byte	0x04, 0x17
        /*000a*/ 	.short	(.L_2241 - .L_2240)
.L_2240:
        /*000c*/ 	.word	0x00000000
        /*0010*/ 	.short	0x0012
        /*0012*/ 	.short	0x00b4
        /*0014*/ 	.byte	0x00, 0xf0, 0x11, 0x00


	//----- nvinfo : EIATTR_KPARAM_INFO
	.align		4
.L_2241:
        /*0018*/ 	.byte	0x04, 0x17
        /*001a*/ 	.short	(.L_2243 - .L_2242)
.L_2242:
        /*001c*/ 	.word	0x00000000
        /*0020*/ 	.short	0x0011
        /*0022*/ 	.short	0x00b0
        /*0024*/ 	.byte	0x00, 0xf0, 0x11, 0x00


	//----- nvinfo : EIATTR_KPARAM_INFO
	.align		4
.L_2243:
        /*0028*/ 	.byte	0x04, 0x17
        /*002a*/ 	.short	(.L_2245 - .L_2244)
.L_2244:
        /*002c*/ 	.word	0x00000000
        /*0030*/ 	.short	0x0010
        /*0032*/ 	.short	0x00ac
        /*0034*/ 	.byte	0x00, 0xf0, 0x11, 0x00


	//----- nvinfo : EIATTR_KPARAM_INFO
	.align		4
.L_2245:
        /*0038*/ 	.byte	0x04, 0x17
        /*003a*/ 	.short	(.L_2247 - .L_2246)
.L_2246:
        /*003c*/ 	.word	0x00000000
        /*0040*/ 	.short	0x000f
        /*0042*/ 	.short	0x00a8
        /*0044*/ 	.byte	0x00, 0xf0, 0x11, 0x00


	//----- nvinfo : EIATTR_KPARAM_INFO
	.align		4
.L_2247:
        /*0048*/ 	.byte	0x04, 0x17
        /*004a*/ 	.short	(.L_2249 - .L_2248)
.L_2248:
        /*004c*/ 	.word	0x00000000
        /*0050*/ 	.short	0x000e
        /*0052*/ 	.short	0x00a4
        /*0054*/ 	.byte	0x00, 0xf0, 0x11, 0x00


	//----- nvinfo : EIATTR_KPARAM_INFO
	.align		4
.L_2249:
        /*0058*/ 	.byte	0x04, 0x17
        /*005a*/ 	.short	(.L_2251 - .L_2250)
.L_2250:
        /*005c*/ 	.word	0x00000000
        /*0060*/ 	.short	0x000d
        /*0062*/ 	.short	0x00a0
        /*0064*/ 	.byte	0x00, 0xf0, 0x11, 0x00


	//----- nvinfo : EIATTR_KPARAM_INFO
	.align		4
.L_2251:
        /*0068*/ 	.byte	0x04, 0x17
        /*006a*/ 	.short	(.L_2253 - .L_2252)
.L_2252:
        /*006c*/ 	.word	0x00000000
        /*0070*/ 	.short	0x000c
        /*0072*/ 	.short	0x009c
        /*0074*/ 	.byte	0x00, 0xf0, 0x11, 0x00


	//----- nvinfo : EIATTR_KPARAM_INFO
	.align		4
.L_2253:
        /*0078*/ 	.byte	0x04, 0x17
        /*007a*/ 	.short	(.L_2255 - .L_2254)
.L_2254:
        /*007c*/ 	.word	0x00000000
        /*0080*/ 	.short	0x000b
        /*0082*/ 	.short	0x0098
        /*0084*/ 	.byte	0x00, 0xf0, 0x11, 0x00


	//----- nvinfo : EIATTR_KPARAM_INFO
	.align		4
.L_2255:
        /*0088*/ 	.byte	0x04, 0x17
        /*008a*/ 	.short	(.L_2257 - .L_2256)
.L_2256:
        /*008c*/ 	.word	0x00000000
        /*0090*/ 	.short	0x000a
        /*0092*/ 	.short	0x0094
        /*0094*/ 	.byte	0x00, 0xf0, 0x11, 0x00


	//----- nvinfo : EIATTR_KPARAM_INFO
	.align		4
.L_2257:
        /*0098*/ 	.byte	0x04, 0x17
        /*009a*/ 	.short	(.L_2259 - .L_2258)
.L_2258:
        /*009c*/ 	.word	0x00000000
        /*00a0*/ 	.short	0x0009
        /*00a2*/ 	.short	0x0090
        /*00a4*/ 	.byte	0x00, 0xf0, 0x11, 0x00


	//----- nvinfo : EIATTR_KPARAM_INFO
	.align		4
.L_2259:
        /*00a8*/ 	.byte	0x04, 0x17
        /*00aa*/ 	.short	(.L_2261 - .L_2260)
.L_2260:
        /*00ac*/ 	.word	0x00000000
        /*00b0*/ 	.short	0x0008
        /*00b2*/ 	.short	0x008c
        /*00b4*/ 	.byte	0x00, 0xf0, 0x11, 0x00


	//----- nvinfo : EIATTR_KPARAM_INFO
	.align		4
.L_2261:
        /*00b8*/ 	.byte	0x04, 0x17
        /*00ba*/ 	.short	(.L_2263 - .L_2262)
.L_2262:
        /*00bc*/ 	.word	0x00000000
        /*00c0*/ 	.short	0x0007
        /*00c2*/ 	.short	0x0088
        /*00c4*/ 	.byte	0x00, 0xf0, 0x11, 0x00


	//----- nvinfo : EIATTR_KPARAM_INFO
	.align		4
.L_2263:
        /*00c8*/ 	.byte	0x04, 0x17
        /*00ca*/ 	.short	(.L_2265 - .L_2264)
.L_2264:
        /*00cc*/ 	.word	0x00000000
        /*00d0*/ 	.short	0x0006
        /*00d2*/ 	.short	0x0084
        /*00d4*/ 	.byte	0x00, 0xf0, 0x11, 0x00


	//----- nvinfo : EIATTR_KPARAM_INFO
	.align		4
.L_2265:
        /*00d8*/ 	.byte	0x04, 0x17
        /*00da*/ 	.short	(.L_2267 - .L_2266)
.L_2266:
        /*00dc*/ 	.word	0x00000000
        /*00e0*/ 	.short	0x0005
        /*00e2*/ 	.short	0x0080
        /*00e4*/ 	.byte	0x00, 0xf0, 0x11, 0x00


	//----- nvinfo : EIATTR_KPARAM_INFO
	.align		4
.L_2267:
        /*00e8*/ 	.byte	0x04, 0x17
        /*00ea*/ 	.short	(.L_2269 - .L_2268)
.L_2268:
        /*00ec*/ 	.word	0x00000000
        /*00f0*/ 	.short	0x0004
        /*00f2*/ 	.short	0x007c
        /*00f4*/ 	.byte	0x00, 0xf0, 0x11, 0x00


	//----- nvinfo : EIATTR_KPARAM_INFO
	.align		4
.L_2269:
        /*00f8*/ 	.byte	0x04, 0x17
        /*00fa*/ 	.short	(.L_2271 - .L_2270)
.L_2270:
        /*00fc*/ 	.word	0x00000000
        /*0100*/ 	.short	0x0003
        /*0102*/ 	.short	0x0078
        /*0104*/ 	.byte	0x00, 0xf0, 0x11, 0x00


	//----- nvinfo : EIATTR_KPARAM_INFO
	.align		4
.L_2271:
        /*0108*/ 	.byte	0x04, 0x17
        /*010a*/ 	.short	(.L_2273 - .L_2272)
.L_2272:
        /*010c*/ 	.word	0x00000000
        /*0110*/ 	.short	0x0002
        /*0112*/ 	.short	0x0050
        /*0114*/ 	.byte	0x00, 0xf0, 0xa1, 0x00


	//----- nvinfo : EIATTR_KPARAM_INFO
	.align		4
.L_2273:
        /*0118*/ 	.byte	0x04, 0x17
        /*011a*/ 	.short	(.L_2275 - .L_2274)
.L_2274:
        /*011c*/ 	.word	0x00000000
        /*0120*/ 	.short	0x0001
        /*0122*/ 	.short	0x0028
        /*0124*/ 	.byte	0x00, 0xf0, 0xa1, 0x00


	//----- nvinfo : EIATTR_KPARAM_INFO
	.align		4
.L_2275:
        /*0128*/ 	.byte	0x04, 0x17
        /*012a*/ 	.short	(.L_2277 - .L_2276)
.L_2276:
        /*012c*/ 	.word	0x00000000
        /*0130*/ 	.short	0x0000
        /*0132*/ 	.short	0x0000
        /*0134*/ 	.byte	0x00, 0xf0, 0xa1, 0x00


	//----- nvinfo : EIATTR_SPARSE_MMA_MASK
	.align		4
.L_2277:
        /*0138*/ 	.byte	0x03, 0x50
        /*013a*/ 	.short	0x0000


	//----- nvinfo : EIATTR_MAXREG_COUNT
	.align		4
        /*013c*/ 	.byte	0x03, 0x1b
        /*013e*/ 	.short	0x0040


	//----- nvinfo : EIATTR_MERCURY_ISA_VERSION
	.align		4
        /*0140*/ 	.byte	0x03, 0x5f
        /*0142*/ 	.short	0x0101


	//----- nvinfo : EIATTR_EXIT_INSTR_OFFSETS
	.align		4
        /*0144*/ 	.byte	0x04, 0x1c
        /*0146*/ 	.short	(.L_2279 - .L_2278)


	//   ....[0]....
.L_2278:
        /*0148*/ 	.word	0x000000a0


	//   ....[1]....
        /*014c*/ 	.word	0x000004b0


	//   ....[2]....
        /*0150*/ 	.word	0x000005d0


	//   ....[3]....
        /*0154*/ 	.word	0x000016c0


	//----- nvinfo : EIATTR_MAX_THREADS
	.align		4
.L_2279:
        /*0158*/ 	.byte	0x04, 0x05
        /*015a*/ 	.short	(.L_2281 - .L_2280)
.L_2280:
        /*015c*/ 	.word	0x00000400
        /*0160*/ 	.word	0x00000001
        /*0164*/ 	.word	0x00000001


	//----- nvinfo : EIATTR_CRS_STACK_SIZE
	.align		4
.L_2281:
        /*0168*/ 	.byte	0x04, 0x1e
        /*016a*/ 	.short	(.L_2283 - .L_2282)
.L_2282:
        /*016c*/ 	.word	0x00000000


	//----- nvinfo : EIATTR_CBANK_PARAM_SIZE
	.align		4
.L_2283:
        /*0170*/ 	.byte	0x03, 0x19
        /*0172*/ 	.short	0x00b8


	//----- nvinfo : EIATTR_PARAM_CBANK
	.align		4
        /*0174*/ 	.byte	0x04, 0x0a
        /*0176*/ 	.short	(.L_2285 - .L_2284)
	.align		4
.L_2284:
        /*0178*/ 	.word	index@(.nv.constant0._ZN2at6native51_GLOBAL__N__2c613397_18_DepthwiseConv2d_cu_9959487032conv_depthwise2d_backward_kernelILi3ELi2EfiEEvNS_27GenericPackedTensorAccessorIKT1_Lm4ENS_16DefaultPtrTraitsEiEENS3_IS4_Lm4ES6_iEES7_T2_iiiiiiiiiiiiiii)
        /*017c*/ 	.short	0x0210
        /*017e*/ 	.short	0x00b8


	//----- nvinfo : EIATTR_SW_WAR
	.align		4
.L_2285:
        /*0180*/ 	.byte	0x04, 0x36
        /*0182*/ 	.short	(.L_2287 - .L_2286)
.L_2286:
        /*0184*/ 	.word	0x00000008
.L_2287:


//--------------------- .nv.info._ZN2at6native51_GLOBAL__N__2c613397_18_DepthwiseConv2d_cu_9959487032conv_depthwise2d_backward_kernelILi3ELi1EfiEEvNS_27GenericPackedTensorAccessorIKT1_Lm4ENS_16DefaultPtrTraitsEiEENS3_IS4_Lm4ES6_iEES7_T2_iiiiiiiiiiiiiii --------------------------
	.section	.nv.info._ZN2at6native51_GLOBAL__N__2c613397_18_DepthwiseConv2d_cu_9959487032conv_depthwise2d_backward_kernelILi3ELi1EfiEEvNS_27GenericPackedTensorAccessorIKT1_Lm4ENS_16DefaultPtrTraitsEiEENS3_IS4_Lm4ES6_iEES7_T2_iiiiiiiiiiiiiii,"",@"SHT_CUDA_INFO"
	.sectionflags	@""
	.align	4


	//----- nvinfo : EIATTR_CUDA_API_VERSION
	.align		4
        /*0000*/ 	.byte	0x04, 0x37
        /*0002*/ 	.short	(.L_2289 - .L_2288)
.L_2288:
        /*0004*/ 	.word	0x00000082


	//----- nvinfo : EIATTR_KPARAM_INFO
	.align		4
.L_2289:
        /*0008*/ 	.byte	0x04, 0x17
        /*000a*/ 	.short	(.L_2291 - .L_2290)
.L_2290:
        /*000c*/ 	.word	0x00000000
        /*0010*/ 	.short	0x0012
        /*0012*/ 	.short	0x00b4
        /*0014*/ 	.byte	0x00, 0xf0, 0x11, 0x00


	//----- nvinfo : EIATTR_KPARAM_INFO
	.align		4
.L_2291:
        /*0018*/ 	.byte	0x04, 0x17
        /*001a*/ 	.short	(.L_2293 - .L_2292)
.L_2292:
        /*001c*/ 	.word	0x00000000
        /*0020*/ 	.short	0x0011
        /*0022*/ 	.short	0x00b0
        /*0024*/ 	.byte	0x00, 0xf0, 0x11, 0x00


	//----- nvinfo : EIATTR_KPARAM_INFO
	.align		4
.L_2293:
        /*0028*/ 	.byte	0x04, 0x17
        /*002a*/ 	.short	(.L_2295 - .L_2294)
.L_2294:
        /*002c*/ 	.word	0x00000000
        /*0030*/ 	.short	0x0010
        /*0032*/ 	.short	0x00ac
        /*0034*/ 	.byte	0x00, 0xf0, 0x11, 0x00


	//----- nvinfo : EIATTR_KPARAM_INFO
	.align		4
.L_2295:
        /*0038*/ 	.byte	0x04, 0x17
        /*003a*/ 	.short	(.L_2297 - .L_2296)
.L_2296:
        /*003c*/ 	.word	0x00000000
        /*0040*/ 	.short	0x000f
        /*0042*/ 	.short	0x00a8
        /*0044*/ 	.byte	0x00, 0xf0, 0x11, 0x00


	//----- nvinfo : EIATTR_KPARAM_INFO
	.align		4
.L_2297:
        /*0048*/ 	.byte	0x04, 0x17
        /*004a*/ 	.short	(.L_2299 - .L_2298)
.L_2298:
        /*004c*/ 	.word	0x00000000
        /*0050*/ 	.short	0x000e
        /*0052*/ 	.short	0x00a4
        /*0054*/ 	.byte	0x00, 0xf0, 0x11, 0x00


	//----- nvinfo : EIATTR_KPARAM_INFO
	.align		4
.L_2299:
        /*0058*/ 	.byte	0x04, 0x17
        /*005a*/ 	.short	(.L_2301 - .L_2300)
.L_2300:
        /*005c*/ 	.word	0x00000000
        /*0060*/ 	.short	0x000d
        /*0062*/ 	.short	0x00a0
        /*0064*/ 	.byte	0x00, 0xf0, 0x11, 0x00


	//----- nvinfo : EIATTR_KPARAM_INFO
	.align		4
.L_2301:
        /*0068*/ 	.byte	0x04, 0x17
        /*006a*/ 	.short	(.L_2303 - .L_2302)
.L_2302:
        /*006c*/ 	.word	0x00000000
        /*0070*/ 	.short	0x000c
        /*0072*/ 	.short	0x009c
        /*0074*/ 	.byte	0x00, 0xf0, 0x11, 0x00


	//----- nvinfo : EIATTR_KPARAM_INFO
	.align		4
.L_2303:
        /*0078*/ 	.byte	0x04, 0x17
        /*007a*/ 	.short	(.L_2305 - .L_2304)
.L_2304:
        /*007c*/ 	.word	0x00000000
        /*0080*/ 	.short	0x000b
        /*0082*/ 	.short	0x0098
        /*0084*/ 	.byte	0x00, 0xf0, 0x11, 0x00


	//----- nvinfo : EIATTR_KPARAM_INFO
	.align		4
.L_2305:
        /*0088*/ 	.byte	0x04, 0x17
        /*008a*/ 	.short	(.L_2307 - .L_2306)
.L_2306:
        /*008c*/ 	.word	0x00000000
        /*0090*/ 	.short	0x000a
        /*0092*/ 	.short	0x0094
        /*0094*/ 	.byte	0x00, 0xf0, 0x11, 0x00


	//----- nvinfo : EIATTR_KPARAM_INFO
	.align		4
.L_2307:
        /*0098*/ 	.byte	0x04, 0x17
        /*009a*/ 	.short	(.L_2309 - .L_2308)
.L_2308:
        /*009c*/ 	.word	0x00000000
        /*00a0*/ 	.short	0x0009
        /*00a2*/ 	.short	0x0090
        /*00a4*/ 	.byte	0x00, 0xf0, 0x11, 0x00


	//----- nvinfo : EIATTR_KPARAM_INFO
	.align		4
.L_2309:
        /*00a8*/ 	.byte	0x04, 0x17
        /*00aa*/ 	.short	(.L_2311 - .L_2310)
.L_2310:
        /*00ac*/ 	.word	0x00000000
        /*00b0*/ 	.short	0x0008
        /*00b2*/ 	.short	0x008c
        /*00b4*/ 	.byte	0x00, 0xf0, 0x11, 0x00


	//----- nvinfo : EIATTR_KPARAM_INFO
	.align		4
.L_2311:
        /*00b8*/ 	.byte	0x04, 0x17
        /*00ba*/ 	.short	(.L_2313 - .L_2312)
.L_2312:
        /*00bc*/ 	.word	0x00000000
        /*00c0*/ 	.short	0x0007
        /*00c2*/ 	.short	0x0088
        /*00c4*/ 	.byte	0x00, 0xf0, 0x11, 0x00


	//----- nvinfo : EIATTR_KPARAM_INFO
	.align		4
.L_2313:
        /*00c8*/ 	.byte	0x04, 0x17
        /*00ca*/ 	.short	(.L_2315 - .L_2314)
.L_2314:
        /*00cc*/ 	.word	0x00000000
        /*00d0*/ 	.short	0x0006
        /*00d2*/ 	.short	0x0084
        /*00d4*/ 	.byte	0x00, 0xf0, 0x11, 0x00


	//----- nvinfo : EIATTR_KPARAM_INFO
	.align		4
.L_2315:
        /*00d8*/ 	.byte	0x04, 0x17
        /*00da*/ 	.short	(.L_2317 - .L_2316)
.L_2316:
        /*00dc*/ 	.word	0x00000000
        /*00e0*/ 	.short	0x0005
        /*00e2*/ 	.short	0x0080
        /*00e4*/ 	.byte	0x00, 0xf0, 0x11, 0x00


	//----- nvinfo : EIATTR_KPARAM_INFO
	.align		4
.L_2317:
        /*00e8*/ 	.byte	0x04, 0x17
        /*00ea*/ 	.short	(.L_2319 - .L_2318)
.L_2318:
        /*00ec*/ 	.word	0x00000000
        /*00f0*/ 	.short	0x0004
        /*00f2*/ 	.short	0x007c
        /*00f4*/ 	.byte	0x00, 0xf0, 0x11, 0x00


	//----- nvinfo : EIATTR_KPARAM_INFO
	.align		4
.L_2319:
        /*00f8*/ 	.byte	0x04, 0x17
        /*00fa*/ 	.short	(.L_2321 - .L_2320)
.L_2320:
        /*00fc*/ 	.word	0x00000000
        /*0100*/ 	.short	0x0003
        /*0102*/ 	.short	0x0078
        /*0104*/ 	.byte	0x00, 0xf0, 0x11, 0x00


	//----- nvinfo : EIATTR_KPARAM_INFO
	.align		4
.L_2321:
        /*0108*/ 	.byte	0x04, 0x17
        /*010a*/ 	.short	(.L_2323 - .L_2322)
.L_2322:
        /*010c*/ 	.word	0x00000000
        /*0110*/ 	.short	0x0002
        /*0112*/ 	.short	0x0050
        /*0114*/ 	.byte	0x00, 0xf0, 0xa1, 0x00


	//----- nvinfo : EIATTR_KPARAM_INFO
	.align		4
.L_2323:
        /*0118*/ 	.byte	0x04, 0x17
        /*011a*/ 	.short	(.L_2325 - .L_2324)
.L_2324:
        /*011c*/ 	.word	0x00000000
        /*0120*/ 	.short	0x0001
        /*0122*/ 	.short	0x0028
        /*0124*/ 	.byte	0x00, 0xf0, 0xa1, 0x00


	//----- nvinfo : EIATTR_KPARAM_INFO
	.align		4
.L_2325:
        /*0128*/ 	.byte	0x04, 0x17
        /*012a*/ 	.short	(.L_2327 - .L_2326)
.L_2326:
        /*012c*/ 	.word	0x00000000
        /*0130*/ 	.short	0x0000
        /*0132*/ 	.short	0x0000
        /*0134*/ 	.byte	0x00, 0xf0, 0xa1, 0x00


	//----- nvinfo : EIATTR_SPARSE_MMA_MASK
	.align		4
.L_2327:
        /*0138*/ 	.byte	0x03, 0x50
        /*013a*/ 	.short	0x0000


	//----- nvinfo : EIATTR_MAXREG_COUNT
	.align		4
        /*013c*/ 	.byte	0x03, 0x1b
        /*013e*/ 	.short	0x0040


	//----- nvinfo : EIATTR_MERCURY_ISA_VERSION
	.align		4
        /*0140*/ 	.byte	0x03, 0x5f
        /*0142*/ 	.short	0x0101


	//----- nvinfo : EIATTR_EXIT_INSTR_OFFSETS
	.align		4
        /*0144*/ 	.byte	0x04, 0x1c
        /*0146*/ 	.short	(.L_2329 - .L_2328)


	//   ....[0]....
.L_2328:
        /*0148*/ 	.word	0x000000a0


	//   ....[1]....
        /*014c*/ 	.word	0x000004a0


	//   ....[2]....
        /*0150*/ 	.word	0x000005c0


	//   ....[3]....
        /*0154*/ 	.word	0x00001710


	//----- nvinfo : EIATTR_MAX_THREADS
	.align		4
.L_2329:
        /*0158*/ 	.byte	0x04, 0x05
        /*015a*/ 	.short	(.L_2331 - .L_2330)
.L_2330:
        /*015c*/ 	.word	0x00000400
        /*0160*/ 	.word	0x00000001
        /*0164*/ 	.word	0x00000001


	//----- nvinfo : EIATTR_CRS_STACK_SIZE
	.align		4
.L_2331:
        /*0168*/ 	.byte	0x04, 0x1e
        /*016a*/ 	.short	(.L_2333 - .L_2332)
.L_2332:
        /*016c*/ 	.word	0x00000000


	//----- nvinfo : EIATTR_CBANK_PARAM_SIZE
	.align		4
.L_2333:
        /*0170*/ 	.byte	0x03, 0x19
        /*0172*/ 	.short	0x00b8


	//----- nvinfo : EIATTR_PARAM_CBANK
	.align		4
        /*0174*/ 	.byte	0x04, 0x0a
        /*0176*/ 	.short	(.L_2335 - .L_2334)
	.align		4
.L_2334:
        /*0178*/ 	.word	index@(.nv.constant0._ZN2at6native51_GLOBAL__N__2c613397_18_DepthwiseConv2d_cu_9959487032conv_depthwise2d_backward_kernelILi3ELi1EfiEEvNS_27GenericPackedTensorAccessorIKT1_Lm4ENS_16DefaultPtrTraitsEiEENS3_IS4_Lm4ES6_iEES7_T2_iiiiiiiiiiiiiii)
        /*017c*/ 	.short	0x0210
        /*017e*/ 	.short	0x00b8


	//----- nvinfo : EIATTR_SW_WAR
	.align		4
.L_2335:
        /*0180*/ 	.byte	0x04, 0x36
        /*0182*/ 	.short	(.L_2337 - .L_2336)
.L_2336:
        /*0184*/ 	.word	0x00000008
.L_2337:


//--------------------- .nv.info._ZN2at6native51_GLOBAL__N__2c613397_18_DepthwiseConv2d_cu_9959487032conv_depthwise2d_backward_kernelILi5ELi0EfiEEvNS_27GenericPackedTensorAccessorIKT1_Lm4ENS_16DefaultPtrTraitsEiEENS3_IS4_Lm4ES6_iEES7_T2_iiiiiiiiiiiiiii --------------------------
	.section	.nv.info._ZN2at6native51_GLOBAL__N__2c613397_18_DepthwiseConv2d_cu_9959487032conv_depthwise2d_backward_kernelILi5ELi0EfiEEvNS_27GenericPackedTensorAccessorIKT1_Lm4ENS_16DefaultPtrTraitsEiEENS3_IS4_Lm4ES6_iEES7_T2_iiiiiiiiiiiiiii,"",@"SHT_CUDA_INFO"
	.sectionflags	@""
	.align	4


	//----- nvinfo : EIATTR_CUDA_API_VERSION
	.align		4
        /*0000*/ 	.byte	0x04, 0x37
        /*0002*/ 	.short	(.L_2339 - .L_2338)
.L_2338:
        /*0004*/ 	.word	0x00000082


	//----- nvinfo : EIATTR_KPARAM_INFO
	.align		4
.L_2339:
        /*0008*/ 	.byte	0x04, 0x17
        /*000a*/ 	.short	(.L_2341 - .L_2340)
.L_2340:
        /*000c*/ 	.word	0x00000000
        /*0010*/ 	.short	0x0012
        /*0012*/ 	.short	0x00b4
        /*0014*/ 	.byte	0x00, 0xf0, 0x11, 0x00


	//----- nvinfo : EIATTR_KPARAM_INFO
	.align		4
.L_2341:
        /*0018*/ 	.byte	0x04, 0x17
        /*001a*/ 	.short	(.L_2343 - .L_2342)
.L_2342:
        /*001c*/ 	.word	0x00000000
        /*0020*/ 	.short	0x0011
        /*0022*/ 	.short	0x00b0
        /*0024*/ 	.byte	0x00, 0xf0, 0x11, 0x00


	//----- nvinfo : EIATTR_KPARAM_INFO
	.align		4
.L_2343:
        /*0028*/ 	.byte	0x04, 0x17
        /*002a*/ 	.short	(.L_2345 - .L_2344)
.L_2344:
        /*002c*/ 	.word	0x00000000
        /*0030*/ 	.short	0x0010
        /*0032*/ 	.short	0x00ac
        /*0034*/ 	.byte	0x00, 0xf0, 0x11, 0x00


	//----- nvinfo : EIATTR_KPARAM_INFO
	.align		4
.L_2345:
        /*0038*/ 	.byte	0x04, 0x17
        /*003a*/ 	.short	(.L_2347 - .L_2346)
.L_2346:
        /*003c*/ 	.word	0x00000000
        /*0040*/ 	.short	0x000f
        /*0042*/ 	.short	0x00a8
        /*0044*/ 	.byte	0x00, 0xf0, 0x11, 0x00


	//----- nvinfo : EIATTR_KPARAM_INFO
	.align		4
.L_2347:
        /*0048*/ 	.byte	0x04, 0x17
        /*004a*/ 	.short	(.L_2349 - .L_2348)
.L_2348:
        /*004c*/ 	.word	0x00000000
        /*0050*/ 	.short	0x000e
        /*0052*/ 	.short	0x00a4
        /*0054*/ 	.byte	0x00, 0xf0, 0x11, 0x00


	//----- nvinfo : EIATTR_KPARAM_INFO
	.align		4
.L_2349:
        /*0058*/ 	.byte	0x04, 0x17
        /*005a*/ 	.short	(.L_2351 - .L_2350)
.L_2350:
        /*005c*/ 	.word	0x00000000
        /*0060*/ 	.short	0x000d
        /*0062*/ 	.short	0x00a0
        /*0064*/ 	.byte	0x00, 0xf0, 0x11, 0x00


	//----- nvinfo : EIATTR_KPARAM_INFO
	.align		4
.L_2351:
        /*0068*/ 	.byte	0x04, 0x17
        /*006a*/ 	.short	(.L_2353 - .L_2352)
.L_2352:
        /*006c*/ 	.word	0x00000000
        /*0070*/ 	.short	0x000c
        /*0072*/ 	.short	0x009c
        /*0074*/ 	.byte	0x00, 0xf0, 0x11, 0x00


	//----- nvinfo : EIATTR_KPARAM_INFO
	.align		4
.L_2353:
        /*0078*/ 	.byte	0x04, 0x17
        /*007a*/ 	.short	(.L_2355 - .L_2354)
.L_2354:
        /*007c*/ 	.word	0x00000000
        /*0080*/ 	.short	0x000b
        /*0082*/ 	.short	0x0098
        /*0084*/ 	.byte	0x00, 0xf0, 0x11, 0x00


	//----- nvinfo : EIATTR_KPARAM_INFO
	.align		4
.L_2355:
        /*0088*/ 	.byte	0x04, 0x17
        /*008a*/ 	.short	(.L_2357 - .L_2356)
.L_2356:
        /*008c*/ 	.word	0x00000000
        /*0090*/ 	.short	0x000a
        /*0092*/ 	.short	0x0094
        /*0094*/ 	.byte	0x00, 0xf0, 0x11, 0x00


	//----- nvinfo : EIATTR_KPARAM_INFO
	.align		4
.L_2357:
        /*0098*/ 	.byte	0x04, 0x17
        /*009a*/ 	.short	(.L_2359 - .L_2358)
.L_2358:
        /*009c*/ 	.word	0x00000000
        /*00a0*/ 	.short	0x0009
        /*00a2*/ 	.short	0x0090
        /*00a4*/ 	.byte	0x00, 0xf0, 0x11, 0x00


	//----- nvinfo : EIATTR_KPARAM_INFO
	.align		4
.L_2359:
        /*00a8*/ 	.byte	0x04, 0x17
        /*00aa*/ 	.short	(.L_2361 - .L_2360)
.L_2360:
        /*00ac*/ 	.word	0x00000000
        /*00b0*/ 	.short	0x0008
        /*00b2*/ 	.short	0x008c
        /*00b4*/ 	.byte	0x00, 0xf0, 0x11, 0x00


	//----- nvinfo : EIATTR_KPARAM_INFO
	.align		4
.L_2361:
        /*00b8*/ 	.byte	0x04, 0x17
        /*00ba*/ 	.short	(.L_2363 - .L_2362)
.L_2362:
        /*00bc*/ 	.word	0x00000000
        /*00c0*/ 	.short	0x0007
        /*00c2*/ 	.short	0x0088
        /*00c4*/ 	.byte	0x00, 0xf0, 0x11, 0x00


	//----- nvinfo : EIATTR_KPARAM_INFO
	.align		4
.L_2363:
        /*00c8*/ 	.byte	0x04, 0x17
        /*00ca*/ 	.short	(.L_2365 - .L_2364)
.L_2364:
        /*00cc*/ 	.word	0x00000000
        /*00d0*/ 	.short	0x0006
        /*00d2*/ 	.short	0x0084
        /*00d4*/ 	.byte	0x00, 0xf0, 0x11, 0x00


	//----- nvinfo : EIATTR_KPARAM_INFO
	.align		4
.L_2365:
        /*00d8*/ 	.byte	0x04, 0x17
        /*00da*/ 	.short	(.L_2367 - .L_2366)
.L_2366:
        /*00dc*/ 	.word	0x00000000
        /*00e0*/ 	.short	0x0005
        /*00e2*/ 	.short	0x0080
        /*00e4*/ 	.byte	0x00, 0xf0, 0x11, 0x00


	//----- nvinfo : EIATTR_KPARAM_INFO
	.align		4
.L_2367:
        /*00e8*/ 	.byte	0x04, 0x17
        /*00ea*/ 	.short	(.L_2369 - .L_2368)
.L_2368:
        /*00ec*/ 	.word	0x00000000
        /*00f0*/ 	.short	0x0004
        /*00f2*/ 	.short	0x007c
        /*00f4*/ 	.byte	0x00, 0xf0, 0x11, 0x00


	//----- nvinfo : EIATTR_KPARAM_INFO
	.align		4
.L_2369:
        /*00f8*/ 	.byte	0x04, 0x17
        /*00fa*/ 	.short	(.L_2371 - .L_2370)
.L_2370:
        /*00fc*/ 	.word	0x00000000
        /*0100*/ 	.short	0x0003
        /*0102*/ 	.short	0x0078
        /*0104*/ 	.byte	0x00, 0xf0, 0x11, 0x00


	//----- nvinfo : EIATTR_KPARAM_INFO
	.align		4
.L_2371:
        /*0108*/ 	.byte	0x04, 0x17
        /*010a*/ 	.short	(.L_2373 - .L_2372)
.L_2372:
        /*010c*/ 	.word	0x00000000
        /*0110*/ 	.short	0x0002
        /*0112*/ 	.short	0x0050
        /*0114*/ 	.byte	0x00, 0xf0, 0xa1, 0x00


	//----- nvinfo : EIATTR_KPARAM_INFO
	.align		4
.L_2373:
        /*0118*/ 	.byte	0x04, 0x17
        /*011a*/ 	.short	(.L_2375 - .L_2374)
.L_2374:
        /*011c*/ 	.word	0x00000000
        /*0120*/ 	.short	0x0001
        /*0122*/ 	.short	0x0028
        /*0124*/ 	.byte	0x00, 0xf0, 0xa1, 0x00


	//----- nvinfo : EIATTR_KPARAM_INFO
	.align		4
.L_2375:
        /*0128*/ 	.byte	0x04, 0x17
        /*012a*/ 	.short	(.L_2377 - .L_2376)
.L_2376:
        /*012c*/ 	.word	0x00000000
        /*0130*/ 	.short	0x0000
        /*0132*/ 	.short	0x0000
        /*0134*/ 	.byte	0x00, 0xf0, 0xa1, 0x00


	//----- nvinfo : EIATTR_SPARSE_MMA_MASK
	.align		4
.L_2377:
        /*0138*/ 	.byte	0x03, 0x50
        /*013a*/ 	.short	0x0000


	//----- nvinfo : EIATTR_MAXREG_COUNT
	.align		4
        /*013c*/ 	.byte	0x03, 0x1b
        /*013e*/ 	.short	0x0040


	//----- nvinfo : EIATTR_ANNOTATIONS
	.align		4
        /*0140*/ 	.byte	0x04, 0x55
        /*0142*/ 	.short	(.L_2379 - .L_2378)


	//   ....[0]....
.L_2378:
        /*0144*/ 	.word	0x00000001
        /*0148*/ 	.byte	0x20, 0x01, 0x00, 0x00, 0x01, 0x00, 0x00, 0x00, 0x00, 0x04, 0x00, 0x00, 0x01, 0x00, 0x00, 0x00
        /*0158*/ 	.byte	0xb0, 0x04, 0x00, 0x00, 0x01, 0x00, 0x00, 0x00, 0x00, 0x05, 0x00, 0x00, 0x01, 0x00, 0x00, 0x00
        /*0168*/ 	.byte	0x40, 0x06, 0x00, 0x00, 0x01, 0x00, 0x00, 0x00, 0x90, 0x0c, 0x00, 0x00, 0x01, 0x00, 0x00, 0x00
        /*0178*/ 	.byte	0xa0, 0x0c, 0x00, 0x00, 0x01, 0x00, 0x00, 0x00, 0x90, 0x23, 0x00, 0x00, 0x01, 0x00, 0x00, 0x00
        /*0188*/ 	.byte	0x30, 0x24, 0x00, 0x00


	//----- nvinfo : EIATTR_MERCURY_ISA_VERSION
	.align		4
.L_2379:
        /*018c*/ 	.byte	0x03, 0x5f
        /*018e*/ 	.short	0x0101


	//----- nvinfo : EIATTR_EXIT_INSTR_OFFSETS
	.align		4
        /*0190*/ 	.byte	0x04, 0x1c
        /*0192*/ 	.short	(.L_2381 - .L_2380)


	//   ....[0]....
.L_2380:
        /*0194*/ 	.word	0x000000c0


	//   ....[1]....
        /*0198*/ 	.word	0x000004f0


	//   ....[2]....
        /*019c*/ 	.word	0x00000670


	//   ....[3]....
        /*01a0*/ 	.word	0x00002460


	//----- nvinfo : EIATTR_MAX_THREADS
	.align		4
.L_2381:
        /*01a4*/ 	.byte	0x04, 0x05
        /*01a6*/ 	.short	(.L_2383 - .L_2382)
.L_2382:
        /*01a8*/ 	.word	0x00000400
        /*01ac*/ 	.word	0x00000001
        /*01b0*/ 	.word	0x00000001


	//----- nvinfo : EIATTR_CRS_STACK_SIZE
	.align		4
.L_2383:
        /*01b4*/ 	.byte	0x04, 0x1e
        /*01b6*/ 	.short	(.L_2385 - .L_2384)
.L_2384:
        /*01b8*/ 	.word	0x00000000


	//----- nvinfo : EIATTR_CBANK_PARAM_SIZE
	.align		4
.L_2385:
        /*01bc*/ 	.byte	0x03, 0x19
        /*01be*/ 	.short	0x00b8


	//----- nvinfo : EIATTR_PARAM_CBANK
	.align		4
        /*01c0*/ 	.byte	0x04, 0x0a
        /*01c2*/ 	.short	(.L_2387 - .L_2386)
	.align		4
.L_2386:
        /*01c4*/ 	.word	index@(.nv.constant0._ZN2at6native51_GLOBAL__N__2c613397_18_DepthwiseConv2d_cu_9959487032conv_depthwise2d_backward_kernelILi5ELi0EfiEEvNS_27GenericPackedTensorAccessorIKT1_Lm4ENS_16DefaultPtrTraitsEiEENS3_IS4_Lm4ES6_iEES7_T2_iiiiiiiiiiiiiii)
        /*01c8*/ 	.short	0x0210
        /*01ca*/ 	.short	0x00b8


	//----- nvinfo : EIATTR_SW_WAR
	.align		4
.L_2387:
        /*01cc*/ 	.byte	0x04, 0x36
        /*01ce*/ 	.short	(.L_2389 - .L_2388)
.L_2388:
        /*01d0*/ 	.word	0x00000008
.L_2389:


//--------------------- .nv.info._ZN2at6native51_GLOBAL__N__2c613397_18_DepthwiseConv2d_cu_9959487032conv_depthwise2d_backward_kernelILi5ELi2EfiEEvNS_27GenericPackedTensorAccessorIKT1_Lm4ENS_16DefaultPtrTraitsEiEENS3_IS4_Lm4ES6_iEES7_T2_iiiiiiiiiiiiiii --------------------------
	.section	.nv.info._ZN2at6native51_GLOBAL__N__2c613397_18_DepthwiseConv2d_cu_9959487032conv_depthwise2d_backward_kernelILi5ELi2EfiEEvNS_27GenericPackedTensorAccessorIKT1_Lm4ENS_16DefaultPtrTraitsEiEENS3_IS4_Lm4ES6_iEES7_T2_iiiiiiiiiiiiiii,"",@"SHT_CUDA_INFO"
	.sectionflags	@""
	.align	4


	//----- nvinfo : EIATTR_CUDA_API_VERSION
	.align		4
        /*0000*/ 	.byte	0x04, 0x37
        /*0002*/ 	.short	(.L_2391 - .L_2390)
.L_2390:
        /*0004*/ 	.word	0x00000082


	//----- nvinfo : EIATTR_KPARAM_INFO
	.align		4
.L_2391:
        /*0008*/ 	.byte	0x04, 0x17
        /*000a*/ 	.short	(.L_2393 - .L_2392)
.L_2392:
        /*000c*/ 	.word	0x00000000
        /*0010*/ 	.short	0x0012
        /*0012*/ 	.short	0x00b4
        /*0014*/ 	.byte	0x00, 0xf0, 0x11, 0x00


	//----- nvinfo : EIATTR_KPARAM_INFO
	.align		4
.L_2393:
        /*0018*/ 	.byte	0x04, 0x17
        /*001a*/ 	.short	(.L_2395 - .L_2394)
.L_2394:
        /*001c*/ 	.word	0x00000000
        /*0020*/ 	.short	0x0011
        /*0022*/ 	.short	0x00b0
        /*0024*/ 	.byte	0x00, 0xf0, 0x11, 0x00


	//----- nvinfo : EIATTR_KPARAM_INFO
	.align		4
.L_2395:
        /*0028*/ 	.byte	0x04, 0x17
        /*002a*/ 	.short	(.L_2397 - .L_2396)
.L_2396:
        /*002c*/ 	.word	0x00000000
        /*0030*/ 	.short	0x0010
        /*0032*/ 	.short	0x00ac
        /*0034*/ 	.byte	0x00, 0xf0, 0x11, 0x00


	//----- nvinfo : EIATTR_KPARAM_INFO
	.align		4
.L_2397:
        /*0038*/ 	.byte	0x04, 0x17
        /*003a*/ 	.short	(.L_2399 - .L_2398)
.L_2398:
        /*003c*/ 	.word	0x00000000
        /*0040*/ 	.short	0x000f
        /*0042*/ 	.short	0x00a8
        /*0044*/ 	.byte	0x00, 0xf0, 0x11, 0x00


	//----- nvinfo : EIATTR_KPARAM_INFO
	.align		4
.L_2399:
        /*0048*/ 	.byte	0x04, 0x17
        /*004a*/ 	.short	(.L_2401 - .L_2400)
.L_2400:
        /*004c*/ 	.word	0x00000000
        /*0050*/ 	.short	0x000e
        /*0052*/ 	.short	0x00a4
        /*0054*/ 	.byte	0x00, 0xf0, 0x11, 0x00


	//----- nvinfo : EIATTR_KPARAM_INFO
	.align		4
.L_2401:
        /*0058*/ 	.byte	0x04, 0x17
        /*005a*/ 	.short	(.L_2403 - .L_2402)
.L_2402:
        /*005c*/ 	.word	0x00000000
        /*0060*/ 	.short	0x000d
        /*0062*/ 	.short	0x00a0
        /*0064*/ 	.byte	0x00, 0xf0, 0x11, 0x00


	//----- nvinfo : EIATTR_KPARAM_INFO
	.align		4
.L_2403:
        /*0068*/ 	.byte	0x04, 0x17
        /*006a*/ 	.short	(.L_2405 - .L_2404)
.L_2404:
        /*006c*/ 	.word	0x00000000
        /*0070*/ 	.short	0x000c
        /*0072*/ 	.short	0x009c
        /*0074*/ 	.byte	0x00, 0xf0, 0x11, 0x00


	//----- nvinfo : EIATTR_KPARAM_INFO
	.align		4
.L_2405:
        /*0078*/ 	.byte	0x04, 0x17
        /*007a*/ 	.short	(.L_2407 - .L_2406)
.L_2406:
        /*007c*/ 	.word	0x00000000
        /*0080*/ 	.short	0x000b
        /*0082*/ 	.short	0x0098
        /*0084*/ 	.byte	0x00, 0xf0, 0x11, 0x00


	//----- nvinfo : EIATTR_KPARAM_INFO
	.align		4
.L_2407:
        /*0088*/ 	.byte	0x04, 0x17
        /*008a*/ 	.short	(.L_2409 - .L_2408)
.L_2408:
        /*008c*/ 	.word	0x00000000
        /*0090*/ 	.short	0x000a
        /*0092*/ 	.short	0x0094
        /*0094*/ 	.byte	0x00, 0xf0, 0x11, 0x00


	//----- nvinfo : EIATTR_KPARAM_INFO
	.align		4
.L_2409:
        /*0098*/ 	.byte	0x04, 0x17
        /*009a*/ 	.short	(.L_2411 - .L_2410)
.L_2410:
        /*009c*/ 	.word	0x00000000
        /*00a0*/ 	.short	0x0009
        /*00a2*/ 	.short	0x0090
        /*00a4*/ 	.byte	0x00, 0xf0, 0x11, 0x00


	//----- nvinfo : EIATTR_KPARAM_INFO
	.align		4
.L_2411:
        /*00a8*/ 	.byte	0x04, 0x17
        /*00aa*/ 	.short	(.L_2413 - .L_2412)
.L_2412:
        /*00ac*/ 	.word	0x00000000
        /*00b0*/ 	.short	0x0008
        /*00b2*/ 	.short	0x008c
        /*00b4*/ 	.byte	0x00, 0xf0, 0x11, 0x00


	//----- nvinfo : EIATTR_KPARAM_INFO
	.align		4
.L_2413:
        /*00b8*/ 	.byte	0x04, 0x17
        /*00ba*/ 	.short	(.L_2415 - .L_2414)
.L_2414:
        /*00bc*/ 	.word	0x00000000
        /*00c0*/ 	.short	0x0007
        /*00c2*/ 	.short	0x0088
        /*00c4*/ 	.byte	0x00, 0xf0, 0x11, 0x00


	//----- nvinfo : EIATTR_KPARAM_INFO
	.align		4
.L_2415:
        /*00c8*/ 	.byte	0x04, 0x17
        /*00ca*/ 	.short	(.L_2417 - .L_2416)
.L_2416:
        /*00cc*/ 	.word	0x00000000
        /*00d0*/ 	.short	0x0006
        /*00d2*/ 	.short	0x0084
        /*00d4*/ 	.byte	0x00, 0xf0, 0x11, 0x00


	//----- nvinfo : EIATTR_KPARAM_INFO
	.align		4
.L_2417:
        /*00d8*/ 	.byte	0x04, 0x17
        /*00da*/ 	.short	(.L_2419 - .L_2418)
.L_2418:
        /*00dc*/ 	.word	0x00000000
        /*00e0*/ 	.short	0x0005
        /*00e2*/ 	.short	0x0080
        /*00e4*/ 	.byte	0x00, 0xf0, 0x11, 0x00


	//----- nvinfo : EIATTR_KPARAM_INFO
	.align		4
.L_2419:
        /*00e8*/ 	.byte	0x04, 0x17
        /*00ea*/ 	.short	(.L_2421 - .L_2420)
.L_2420:
        /*00ec*/ 	.word	0x00000000
        /*00f0*/ 	.short	0x0004
        /*00f2*/ 	.short	0x007c
        /*00f4*/ 	.byte	0x00, 0xf0, 0x11, 0x00


	//----- nvinfo : EIATTR_KPARAM_INFO
	.align		4
.L_2421:
        /*00f8*/ 	.byte	0x04, 0x17
        /*00fa*/ 	.short	(.L_2423 - .L_2422)
.L_2422:
        /*00fc*/ 	.word	0x00000000
        /*0100*/ 	.short	0x0003
        /*0102*/ 	.short	0x0078
        /*0104*/ 	.byte	0x00, 0xf0, 0x11, 0x00


	//----- nvinfo : EIATTR_KPARAM_INFO
	.align		4
.L_2423:
        /*0108*/ 	.byte	0x04, 0x17
        /*010a*/ 	.short	(.L_2425 - .L_2424)
.L_2424:
        /*010c*/ 	.word	0x00000000
        /*0110*/ 	.short	0x0002
        /*0112*/ 	.short	0x0050
        /*0114*/ 	.byte	0x00, 0xf0, 0xa1, 0x00


	//----- nvinfo : EIATTR_KPARAM_INFO
	.align		4
.L_2425:
        /*0118*/ 	.byte	0x04, 0x17
        /*011a*/ 	.short	(.L_2427 - .L_2426)
.L_2426:
        /*011c*/ 	.word	0x00000000
        /*0120*/ 	.short	0x0001
        /*0122*/ 	.short	0x0028
        /*0124*/ 	.byte	0x00, 0xf0, 0xa1, 0x00


	//----- nvinfo : EIATTR_KPARAM_INFO
	.align		4
.L_2427:
        /*0128*/ 	.byte	0x04, 0x17
        /*012a*/ 	.short	(.L_2429 - .L_2428)
.L_2428:
        /*012c*/ 	.word	0x00000000
        /*0130*/ 	.short	0x0000
        /*0132*/ 	.short	0x0000
        /*0134*/ 	.byte	0x00, 0xf0, 0xa1, 0x00


	//----- nvinfo : EIATTR_SPARSE_MMA_MASK
	.align		4
.L_2429:
        /*0138*/ 	.byte	0x03, 0x50
        /*013a*/ 	.short	0x0000


	//----- nvinfo : EIATTR_MAXREG_COUNT
	.align		4
        /*013c*/ 	.byte	0x03, 0x1b
        /*013e*/ 	.short	0x0040


	//----- nvinfo : EIATTR_MERCURY_ISA_VERSION
	.align		4
        /*0140*/ 	.byte	0x03, 0x5f
        /*0142*/ 	.short	0x0101


	//----- nvinfo : EIATTR_EXIT_INSTR_OFFSETS
	.align		4
        /*0144*/ 	.byte	0x04, 0x1c
        /*0146*/ 	.short	(.L_2431 - .L_2430)


	//   ....[0]....
.L_2430:
        /*0148*/ 	.word	0x000000a0


	//   ....[1]....
        /*014c*/ 	.word	0x000004c0


	//   ....[2]....
        /*0150*/ 	.word	0x000005e0


	//   ....[3]....
        /*0154*/ 	.word	0x00001240


	//----- nvinfo : EIATTR_MAX_THREADS
	.align		4
.L_2431:
        /*0158*/ 	.byte	0x04, 0x05
        /*015a*/ 	.short	(.L_2433 - .L_2432)
.L_2432:
        /*015c*/ 	.word	0x00000400
        /*0160*/ 	.word	0x00000001
        /*0164*/ 	.word	0x00000001


	//----- nvinfo : EIATTR_CRS_STACK_SIZE
	.align		4
.L_2433:
        /*0168*/ 	.byte	0x04, 0x1e
        /*016a*/ 	.short	(.L_2435 - .L_2434)
.L_2434:
        /*016c*/ 	.word	0x00000000


	//----- nvinfo : EIATTR_CBANK_PARAM_SIZE
	.align		4
.L_2435:
        /*0170*/ 	.byte	0x03, 0x19
        /*0172*/ 	.short	0x00b8


	//----- nvinfo : EIATTR_PARAM_CBANK
	.align		4
        /*0174*/ 	.byte	0x04, 0x0a
        /*0176*/ 	.short	(.L_2437 - .L_2436)
	.align		4
.L_2436:
        /*0178*/ 	.word	index@(.nv.constant0._ZN2at6native51_GLOBAL__N__2c613397_18_DepthwiseConv2d_cu_9959487032conv_depthwise2d_backward_kernelILi5ELi2EfiEEvNS_27GenericPackedTensorAccessorIKT1_Lm4ENS_16DefaultPtrTraitsEiEENS3_IS4_Lm4ES6_iEES7_T2_iiiiiiiiiiiiiii)
        /*017c*/ 	.short	0x0210
        /*017e*/ 	.short	0x00b8


	//----- nvinfo : EIATTR_SW_WAR
	.align		4
.L_2437:
        /*0180*/ 	.byte	0x04, 0x36
        /*0182*/ 	.short	(.L_2439 - .L_2438)
.L_2438:
        /*0184*/ 	.word	0x00000008
.L_2439:


//--------------------- .nv.info._ZN2at6native51_GLOBAL__N__2c613397_18_DepthwiseConv2d_cu_9959487032conv_depthwise2d_backward_kernelILi5ELi1EfiEEvNS_27GenericPackedTensorAccessorIKT1_Lm4ENS_16DefaultPtrTraitsEiEENS3_IS4_Lm4ES6_iEES7_T2_iiiiiiiiiiiiiii --------------------------
	.section	.nv.info._ZN2at6native51_GLOBAL__N__2c613397_18_DepthwiseConv2d_cu_9959487032conv_depthwise2d_backward_kernelILi5ELi1EfiEEvNS_27GenericPackedTensorAccessorIKT1_Lm4ENS_16DefaultPtrTraitsEiEENS3_IS4_Lm4ES6_iEES7_T2_iiiiiiiiiiiiiii,"",@"SHT_CUDA_INFO"
	.sectionflags	@""
	.align	4


	//----- nvinfo : EIATTR_CUDA_API_VERSION
	.align		4
        /*0000*/ 	.byte	0x04, 0x37
        /*0002*/ 	.short	(.L_2441 - .L_2440)
.L_2440:
        /*0004*/ 	.word	0x00000082


	//----- nvinfo : EIATTR_KPARAM_INFO
	.align		4
.L_2441:
        /*0008*/ 	.byte	0x04, 0x17
        /*000a*/ 	.short	(.L_2443 - .L_2442)
.L_2442:
        /*000c*/ 	.word	0x00000000
        /*0010*/ 	.short	0x0012
        /*0012*/ 	.short	0x00b4
        /*0014*/ 	.byte	0x00, 0xf0, 0x11, 0x00


	//----- nvinfo : EIATTR_KPARAM_INFO
	.align		4
.L_2443:
        /*0018*/ 	.byte	0x04, 0x17
        /*001a*/ 	.short	(.L_2445 - .L_2444)
.L_2444:
        /*001c*/ 	.word	0x00000000
        /*0020*/ 	.short	0x0011
        /*0022*/ 	.short	0x00b0
        /*0024*/ 	.byte	0x00, 0xf0, 0x11, 0x00


	//----- nvinfo : EIATTR_KPARAM_INFO
	.align		4
.L_2445:
        /*0028*/ 	.byte	0x04, 0x17
        /*002a*/ 	.short	(.L_2447 - .L_2446)
.L_2446:
        /*002c*/ 	.word	0x00000000
        /*0030*/ 	.short	0x0010
        /*0032*/ 	.short	0x00ac
        /*0034*/ 	.byte	0x00, 0xf0, 0x11, 0x00


	//----- nvinfo : EIATTR_KPARAM_INFO
	.align		4
.L_2447:
        /*0038*/ 	.byte	0x04, 0x17
        /*003a*/ 	.short	(.L_2449 - .L_2448)
.L_2448:
        /*003c*/ 	.word	0x00000000
        /*0040*/ 	.short	0x000f
        /*0042*/ 	.short	0x00a8
        /*0044*/ 	.byte	0x00, 0xf0, 0x11, 0x00


	//----- nvinfo : EIATTR_KPARAM_INFO
	.align		4
.L_2449:
        /*0048*/ 	.byte	0x04, 0x17
        /*004a*/ 	.short	(.L_2451 - .L_2450)
.L_2450:
        /*004c*/ 	.word	0x00000000
        /*0050*/ 	.short	0x000e
        /*0052*/ 	.short	0x00a4
        /*0054*/ 	.byte	0x00, 0xf0, 0x11, 0x00


	//----- nvinfo : EIATTR_KPARAM_INFO
	.align		4
.L_2451:
        /*0058*/ 	.byte	0x04, 0x17
        /*005a*/ 	.short	(.L_2453 - .L_2452)
.L_2452:
        /*005c*/ 	.word	0x00000000
        /*0060*/ 	.short	0x000d
        /*0062*/ 	.short	0x00a0
        /*0064*/ 	.byte	0x00, 0xf0, 0x11, 0x00


	//----- nvinfo : EIATTR_KPARAM_INFO
	.align		4
.L_2453:
        /*0068*/ 	.byte	0x04, 0x17
        /*006a*/ 	.short	(.L_2455 - .L_2454)
.L_2454:
        /*006c*/ 	.word	0x00000000
        /*0070*/ 	.short	0x000c
        /*0072*/ 	.short	0x009c
        /*0074*/ 	.byte	0x00, 0xf0, 0x11, 0x00


	//----- nvinfo : EIATTR_KPARAM_INFO
	.align		4
.L_2455:
        /*0078*/ 	.byte	0x04, 0x17
        /*007a*/ 	.short	(.L_2457 - .L_2456)
.L_2456:
        /*007c*/ 	.word	0x00000000
        /*0080*/ 	.short	0x000b
        /*0082*/ 	.short	0x0098
        /*0084*/ 	.byte	0x00, 0xf0, 0x11, 0x00


	//----- nvinfo : EIATTR_KPARAM_INFO
	.align		4
.L_2457:
        /*0088*/ 	.byte	0x04, 0x17
        /*008a*/ 	.short	(.L_2459 - .L_2458)
.L_2458:
        /*008c*/ 	.word	0x00000000
        /*0090*/ 	.short	0x000a
        /*0092*/ 	.short	0x0094
        /*0094*/ 	.byte	0x00, 0xf0, 0x11, 0x00


	//----- nvinfo : EIATTR_KPARAM_INFO
	.align		4
.L_2459:
        /*0098*/ 	.byte	0x04, 0x17
        /*009a*/ 	.short	(.L_2461 - .L_2460)
.L_2460:
        /*009c*/ 	.word	0x00000000
        /*00a0*/ 	.short	0x0009
        /*00a2*/ 	.short	0x0090
        /*00a4*/ 	.byte	0x00, 0xf0, 0x11, 0x00


	//----- nvinfo : EIATTR_KPARAM_INFO
	.align		4
.L_2461:
        /*00a8*/ 	.byte	0x04, 0x17
        /*00aa*/ 	.short	(.L_2463 - .L_2462)
.L_2462:
        /*00ac*/ 	.word	0x00000000
        /*00b0*/ 	.short	0x0008
        /*00b2*/ 	.short	0x008c
        /*00b4*/ 	.byte	0x00, 0xf0, 0x11, 0x00


	//----- nvinfo : EIATTR_KPARAM_INFO
	.align		4
.L_2463:
        /*00b8*/ 	.byte	0x04, 0x17
        /*00ba*/ 	.short	(.L_2465 - .L_2464)
.L_2464:
        /*00bc*/ 	.word	0x00000000
        /*00c0*/ 	.short	0x0007
        /*00c2*/ 	.short	0x0088
        /*00c4*/ 	.byte	0x00, 0xf0, 0x11, 0x00


	//----- nvinfo : EIATTR_KPARAM_INFO
	.align		4
.L_2465:
        /*00c8*/ 	.byte	0x04, 0x17
        /*00ca*/ 	.short	(.L_2467 - .L_2466)
.L_2466:
        /*00cc*/ 	.word	0x00000000
        /*00d0*/ 	.short	0x0006
        /*00d2*/ 	.short	0x0084
        /*00d4*/ 	.byte	0x00, 0xf0, 0x11, 0x00


	//----- nvinfo : EIATTR_KPARAM_INFO
	.align		4
.L_2467:
        /*00d8*/ 	.byte	0x04, 0x17
        /*00da*/ 	.short	(.L_2469 - .L_2468)
.L_2468:
        /*00dc*/ 	.word	0x00000000
        /*00e0*/ 	.short	0x0005
        /*00e2*/ 	.short	0x0080
        /*00e4*/ 	.byte	0x00, 0xf0, 0x11, 0x00


	//----- nvinfo : EIATTR_KPARAM_INFO
	.align		4
.L_2469:
        /*00e8*/ 	.byte	0x04, 0x17
        /*00ea*/ 	.short	(.L_2471 - .L_2470)
.L_2470:
        /*00ec*/ 	.word	0x00000000
        /*00f0*/ 	.short	0x0004
        /*00f2*/ 	.short	0x007c
        /*00f4*/ 	.byte	0x00, 0xf0, 0x11, 0x00


	//----- nvinfo : EIATTR_KPARAM_INFO
	.align		4
.L_2471:
        /*00f8*/ 	.byte	0x04, 0x17
        /*00fa*/ 	.short	(.L_2473 - .L_2472)
.L_2472:
        /*00fc*/ 	.word	0x00000000
        /*0100*/ 	.short	0x0003
        /*0102*/ 	.short	0x0078
        /*0104*/ 	.byte	0x00, 0xf0, 0x11, 0x00


	//----- nvinfo : EIATTR_KPARAM_INFO
	.align		4
.L_2473:
        /*0108*/ 	.byte	0x04, 0x17
        /*010a*/ 	.short	(.L_2475 - .L_2474)
.L_2474:
        /*010c*/ 	.word	0x00000000
        /*0110*/ 	.short	0x0002
        /*0112*/ 	.short	0x0050
        /*0114*/ 	.byte	0x00, 0xf0, 0xa1, 0x00


	//----- nvinfo : EIATTR_KPARAM_INFO
	.align		4
.L_2475:
        /*0118*/ 	.byte	0x04, 0x17
        /*011a*/ 	.short	(.L_2477 - .L_2476)
.L_2476:
        /*011c*/ 	.word	0x00000000
        /*0120*/ 	.short	0x0001
        /*0122*/ 	.short	0x0028
        /*0124*/ 	.byte	0x00, 0xf0, 0xa1, 0x00


	//----- nvinfo : EIATTR_KPARAM_INFO
	.align		4
.L_2477:
        /*0128*/ 	.byte	0x04, 0x17
        /*012a*/ 	.short	(.L_2479 - .L_2478)
.L_2478:
        /*012c*/ 	.word	0x00000000
        /*0130*/ 	.short	0x0000
        /*0132*/ 	.short	0x0000
        /*0134*/ 	.byte	0x00, 0xf0, 0xa1, 0x00


	//----- nvinfo : EIATTR_SPARSE_MMA_MASK
	.align		4
.L_2479:
        /*0138*/ 	.byte	0x03, 0x50
        /*013a*/ 	.short	0x0000


	//----- nvinfo : EIATTR_MAXREG_COUNT
	.align		4
        /*013c*/ 	.byte	0x03, 0x1b
        /*013e*/ 	.short	0x0040


	//----- nvinfo : EIATTR_MERCURY_ISA_VERSION
	.align		4
        /*0140*/ 	.byte	0x03, 0x5f
        /*0142*/ 	.short	0x0101


	//----- nvinfo : EIATTR_EXIT_INSTR_OFFSETS
	.align		4
        /*0144*/ 	.byte	0x04, 0x1c
        /*0146*/ 	.short	(.L_2481 - .L_2480)


	//   ....[0]....
.L_2480:
        /*0148*/ 	.word	0x000000a0


	//   ....[1]....
        /*014c*/ 	.word	0x000004b0


	//   ....[2]....
        /*0150*/ 	.word	0x000005d0


	//   ....[3]....
        /*0154*/ 	.word	0x00001ce0


	//----- nvinfo : EIATTR_MAX_THREADS
	.align		4
.L_2481:
        /*0158*/ 	.byte	0x04, 0x05
        /*015a*/ 	.short	(.L_2483 - .L_2482)
.L_2482:
        /*015c*/ 	.word	0x00000400
        /*0160*/ 	.word	0x00000001
        /*0164*/ 	.word	0x00000001


	//----- nvinfo : EIATTR_CRS_STACK_SIZE
	.align		4
.L_2483:
        /*0168*/ 	.byte	0x04, 0x1e
        /*016a*/ 	.short	(.L_2485 - .L_2484)
.L_2484:
        /*016c*/ 	.word	0x00000000


	//----- nvinfo : EIATTR_CBANK_PARAM_SIZE
	.align		4
.L_2485:
        /*0170*/ 	.byte	0x03, 0x19
        /*0172*/ 	.short	0x00b8


	//----- nvinfo : EIATTR_PARAM_CBANK
	.align		4
        /*0174*/ 	.byte	0x04, 0x0a
        /*0176*/ 	.short	(.L_2487 - .L_2486)
	.align		4
.L_2486:
        /*0178*/ 	.word	index@(.nv.constant0._ZN2at6native51_GLOBAL__N__2c613397_18_DepthwiseConv2d_cu_9959487032conv_depthwise2d_backward_kernelILi5ELi1EfiEEvNS_27GenericPackedTensorAccessorIKT1_Lm4ENS_16DefaultPtrTraitsEiEENS3_IS4_Lm4ES6_iEES7_T2_iiiiiiiiiiiiiii)
        /*017c*/ 	.short	0x0210
        /*017e*/ 	.short	0x00b8


	//----- nvinfo : EIATTR_SW_WAR
	.align		4
.L_2487:
        /*0180*/ 	.byte	0x04, 0x36
        /*0182*/ 	.short	(.L_2489 - .L_2488)
.L_2488:
        /*0184*/ 	.word	0x00000008
.L_2489:


//--------------------- .nv.info._ZN2at6native51_GLOBAL__N__2c613397_18_DepthwiseConv2d_cu_9959487032conv_depthwise2d_backward_kernelILi0ELi0EdiEEvNS_27GenericPackedTensorAccessorIKT1_Lm4ENS_16DefaultPtrTraitsEiEENS3_IS4_Lm4ES6_iEES7_T2_iiiiiiiiiiiiiii --------------------------
	.section	.nv.info._ZN2at6native51_GLOBAL__N__2c613397_18_DepthwiseConv2d_cu_9959487032conv_depthwise2d_backward_kernelILi0ELi0EdiEEvNS_27GenericPackedTensorAccessorIKT1_Lm4ENS_16DefaultPtrTraitsEiEENS3_IS4_Lm4ES6_iEES7_T2_iiiiiiiiiiiiiii,"",@"SHT_CUDA_INFO"
	.sectionflags	@""
	.align	4


	//----- nvinfo : EIATTR_CUDA_API_VERSION
	.align		4
        /*0000*/ 	.byte	0x04, 0x37
        /*0002*/ 	.short	(.L_2491 - .L_2490)
.L_2490:
        /*0004*/ 	.word	0x00000082


	//----- nvinfo : EIATTR_KPARAM_INFO
	.align		4
.L_2491:
        /*0008*/ 	.byte	0x04, 0x17
        /*000a*/ 	.short	(.L_2493 - .L_2492)
.L_2492:
        /*000c*/ 	.word	0x00000000
        /*0010*/ 	.short	0x0012
        /*0012*/ 	.short	0x00b4
        /*0014*/ 	.byte	0x00, 0xf0, 0x11, 0x00


	//----- nvinfo : EIATTR_KPARAM_INFO
	.align		4
.L_2493:
        /*0018*/ 	.byte	0x04, 0x17
        /*001a*/ 	.short	(.L_2495 - .L_2494)
.L_2494:
        /*001c*/ 	.word	0x00000000
        /*0020*/ 	.short	0x0011
        /*0022*/ 	.short	0x00b0
        /*0024*/ 	.byte	0x00, 0xf0, 0x11, 0x00


	//----- nvinfo : EIATTR_KPARAM_INFO
	.align		4
.L_2495:
        /*0028*/ 	.byte	0x04, 0x17
        /*002a*/ 	.short	(.L_2497 - .L_2496)
.L_2496:
        /*002c*/ 	.word	0x00000000
        /*0030*/ 	.short	0x0010
        /*0032*/ 	.short	0x00ac
        /*0034*/ 	.byte	0x00, 0xf0, 0x11, 0x00


	//----- nvinfo : EIATTR_KPARAM_INFO
	.align		4
.L_2497:
        /*0038*/ 	.byte	0x04, 0x17
        /*003a*/ 	.short	(.L_2499 - .L_2498)
.L_2498:
        /*003c*/ 	.word	0x00000000
        /*0040*/ 	.short	0x000f
        /*0042*/ 	.short	0x00a8
        /*0044*/ 	.byte	0x00, 0xf0, 0x11, 0x00


	//----- nvinfo : EIATTR_KPARAM_INFO
	.align		4
.L_2499:
        /*0048*/ 	.byte	0x04, 0x17
        /*004a*/ 	.short	(.L_2501 - .L_2500)
.L_2500:
        /*004c*/ 	.word	0x00000000
        /*0050*/ 	.short	0x000e
        /*0052*/ 	.short	0x00a4
        /*0054*/ 	.byte	0x00, 0xf0, 0x11, 0x00


	//----- nvinfo : EIATTR_KPARAM_INFO
	.align		4
.L_2501:
        /*0058*/ 	.byte	0x04, 0x17
        /*005a*/ 	.short	(.L_2503 - .L_2502)
.L_2502:
        /*005c*/ 	.word	0x00000000
        /*0060*/ 	.short	0x000d
        /*0062*/ 	.short	0x00a0
        /*0064*/ 	.byte	0x00, 0xf0, 0x11, 0x00


	//----- nvinfo : EIATTR_KPARAM_INFO
	.align		4
.L_2503:
        /*0068*/ 	.byte	0x04, 0x17
        /*006a*/ 	.short	(.L_2505 - .L_2504)
.L_2504:
        /*006c*/ 	.word	0x00000000
        /*0070*/ 	.short	0x000c
        /*0072*/ 	.short	0x009c
        /*0074*/ 	.byte	0x00, 0xf0, 0x11, 0x00


	//----- nvinfo : EIATTR_KPARAM_INFO
	.align		4
.L_2505:
        /*0078*/ 	.byte	0x04, 0x17
        /*007a*/ 	.short	(.L_2507 - .L_2506)
.L_2506:
        /*007c*/ 	.word	0x00000000
        /*0080*/ 	.short	0x000b
        /*0082*/ 	.short	0x0098
        /*0084*/ 	.byte	0x00, 0xf0, 0x11, 0x00


	//----- nvinfo : EIATTR_KPARAM_INFO
	.align		4
.L_2507:
        /*0088*/ 	.byte	0x04, 0x17
        /*008a*/ 	.short	(.L_2509 - .L_2508)
.L_2508:
        /*008c*/ 	.word	0x00000000
        /*0090*/ 	.short	0x000a
        /*0092*/ 	.short	0x0094
        /*0094*/ 	.byte	0x00, 0xf0, 0x11, 0x00


	//----- nvinfo : EIATTR_KPARAM_INFO
	.align		4
.L_2509:
        /*0098*/ 	.byte	0x04, 0x17
        /*009a*/ 	.short	(.L_2511 - .L_2510)
.L_2510:
        /*009c*/ 	.word	0x00000000
        /*00a0*/ 	.short	0x0009
        /*00a2*/ 	.short	0x0090
        /*00a4*/ 	.byte	0x00, 0xf0, 0x11, 0x00


	//----- nvinfo : EIATTR_KPARAM_INFO
	.align		4
.L_2511:
        /*00a8*/ 	.byte	0x04, 0x17
        /*00aa*/ 	.short	(.L_2513 - .L_2512)
.L_2512:
        /*00ac*/ 	.word	0x00000000
        /*00b0*/ 	.short	0x0008
        /*00b2*/ 	.short	0x008c
        /*00b4*/ 	.byte	0x00, 0xf0, 0x11, 0x00


	//----- nvinfo : EIATTR_KPARAM_INFO
	.align		4
.L_2513:
        /*00b8*/ 	.byte	0x04, 0x17
        /*00ba*/ 	.short	(.L_2515 - .L_2514)
.L_2514:
        /*00bc*/ 	.word	0x00000000
        /*00c0*/ 	.short	0x0007
        /*00c2*/ 	.short	0x0088
        /*00c4*/ 	.byte	0x00, 0xf0, 0x11, 0x00


	//----- nvinfo : EIATTR_KPARAM_INFO
	.align		4
.L_2515:
        /*00c8*/ 	.byte	0x04, 0x17
        /*00ca*/ 	.short	(.L_2517 - .L_2516)
.L_2516:
        /*00cc*/ 	.word	0x00000000
        /*00d0*/ 	.short	0x0006
        /*00d2*/ 	.short	0x0084
        /*00d4*/ 	.byte	0x00, 0xf0, 0x11, 0x00


	//----- nvinfo : EIATTR_KPARAM_INFO
	.align		4
.L_2517:
        /*00d8*/ 	.byte	0x04, 0x17
        /*00da*/ 	.short	(.L_2519 - .L_2518)
.L_2518:
        /*00dc*/ 	.word	0x00000000
        /*00e0*/ 	.short	0x0005
        /*00e2*/ 	.short	0x0080
        /*00e4*/ 	.byte	0x00, 0xf0, 0x11, 0x00


	//----- nvinfo : EIATTR_KPARAM_INFO
	.align		4
.L_2519:
        /*00e8*/ 	.byte	0x04, 0x17
        /*00ea*/ 	.short	(.L_2521 - .L_2520)
.L_2520:
        /*00ec*/ 	.word	0x00000000
        /*00f0*/ 	.short	0x0004
        /*00f2*/ 	.short	0x007c
        /*00f4*/ 	.byte	0x00, 0xf0, 0x11, 0x00


	//----- nvinfo : EIATTR_KPARAM_INFO
	.align		4
.L_2521:
        /*00f8*/ 	.byte	0x04, 0x17
        /*00fa*/ 	.short	(.L_2523 - .L_2522)
.L_2522:
        /*00fc*/ 	.word	0x00000000
        /*0100*/ 	.short	0x0003
        /*0102*/ 	.short	0x0078
        /*0104*/ 	.byte	0x00, 0xf0, 0x11, 0x00


	//----- nvinfo : EIATTR_KPARAM_INFO
	.align		4
.L_2523:
        /*0108*/ 	.byte	0x04, 0x17
        /*010a*/ 	.short	(.L_2525 - .L_2524)
.L_2524:
        /*010c*/ 	.word	0x00000000
        /*0110*/ 	.short	0x0002
        /*0112*/ 	.short	0x0050
        /*0114*/ 	.byte	0x00, 0xf0, 0xa1, 0x00


	//----- nvinfo : EIATTR_KPARAM_INFO
	.align		4
.L_2525:
        /*0118*/ 	.byte	0x04, 0x17
        /*011a*/ 	.short	(.L_2527 - .L_2526)
.L_2526:
        /*011c*/ 	.word	0x00000000
        /*0120*/ 	.short	0x0001
        /*0122*/ 	.short	0x0028
        /*0124*/ 	.byte	0x00, 0xf0, 0xa1, 0x00


	//----- nvinfo : EIATTR_KPARAM_INFO
	.align		4
.L_2527:
        /*0128*/ 	.byte	0x04, 0x17
        /*012a*/ 	.short	(.L_2529 - .L_2528)
.L_2528:
        /*012c*/ 	.word	0x00000000
        /*0130*/ 	.short	0x0000
        /*0132*/ 	.short	0x0000
        /*0134*/ 	.byte	0x00, 0xf0, 0xa1, 0x00


	//----- nvinfo : EIATTR_SPARSE_MMA_MASK
	.align		4
.L_2529:
        /*0138*/ 	.byte	0x03, 0x50
        /*013a*/ 	.short	0x0000


	//----- nvinfo : EIATTR_MAXREG_COUNT
	.align		4
        /*013c*/ 	.byte	0x03, 0x1b
        /*013e*/ 	.short	0x0040


	//----- nvinfo : EIATTR_MERCURY_ISA_VERSION
	.align		4
        /*0140*/ 	.byte	0x03, 0x5f
        /*0142*/ 	.short	0x0101


	//----- nvinfo : EIATTR_EXIT_INSTR_OFFSETS
	.align		4
        /*0144*/ 	.byte	0x04, 0x1c
        /*0146*/ 	.short	(.L_2531 - .L_2530)


	//   ....[0]....
.L_2530:
        /*0148*/ 	.word	0x000000a0


	//   ....[1]....
        /*014c*/ 	.word	0x00002de0


	//----- nvinfo : EIATTR_MAX_THREADS
	.align		4
.L_2531:
        /*0150*/ 	.byte	0x04, 0x05
        /*0152*/ 	.short	(.L_2533 - .L_2532)
.L_2532:
        /*0154*/ 	.word	0x00000400
        /*0158*/ 	.word	0x00000001
        /*015c*/ 	.word	0x00000001


	//----- nvinfo : EIATTR_CRS_STACK_SIZE
	.align		4
.L_2533:
        /*0160*/ 	.byte	0x04, 0x1e
        /*0162*/ 	.short	(.L_2535 - .L_2534)
.L_2534:
        /*0164*/ 	.word	0x00000000


	//----- nvinfo : EIATTR_CBANK_PARAM_SIZE
	.align		4
.L_2535:
        /*0168*/ 	.byte	0x03, 0x19
        /*016a*/ 	.short	0x00b8


	//----- nvinfo : EIATTR_PARAM_CBANK
	.align		4
        /*016c*/ 	.byte	0x04, 0x0a
        /*016e*/ 	.short	(.L_2537 - .L_2536)
	.align		4
.L_2536:
        /*0170*/ 	.word	index@(.nv.constant0._ZN2at6native51_GLOBAL__N__2c613397_18_DepthwiseConv2d_cu_9959487032conv_depthwise2d_backward_kernelILi0ELi0EdiEEvNS_27GenericPackedTensorAccessorIKT1_Lm4ENS_16DefaultPtrTraitsEiEENS3_IS4_Lm4ES6_iEES7_T2_iiiiiiiiiiiiiii)
        /*0174*/ 	.short	0x0210
        /*0176*/ 	.short	0x00b8


	//----- nvinfo : EIATTR_SW_WAR
	.align		4
.L_2537:
        /*0178*/ 	.byte	0x04, 0x36
        /*017a*/ 	.short	(.L_2539 - .L_2538)
.L_2538:
        /*017c*/ 	.word	0x00000008
.L_2539:


//--------------------- .nv.info._ZN2at6native51_GLOBAL__N__2c613397_18_DepthwiseConv2d_cu_9959487032conv_depthwise2d_backward_kernelILi0ELi2EdiEEvNS_27GenericPackedTensorAccessorIKT1_Lm4ENS_16DefaultPtrTraitsEiEENS3_IS4_Lm4ES6_iEES7_T2_iiiiiiiiiiiiiii --------------------------
	.section	.nv.info._ZN2at6native51_GLOBAL__N__2c613397_18_DepthwiseConv2d_cu_9959487032conv_depthwise2d_backward_kernelILi0ELi2EdiEEvNS_27GenericPackedTensorAccessorIKT1_Lm4ENS_16DefaultPtrTraitsEiEENS3_IS4_Lm4ES6_iEES7_T2_iiiiiiiiiiiiiii,"",@"SHT_CUDA_INFO"
	.sectionflags	@""
	.align	4


	//----- nvinfo : EIATTR_CUDA_API_VERSION
	.align		4
        /*0000*/ 	.byte	0x04, 0x37
        /*0002*/ 	.short	(.L_2541 - .L_2540)
.L_2540:
        /*0004*/ 	.word	0x00000082


	//----- nvinfo : EIATTR_KPARAM_INFO
	.align		4
.L_2541:
        /*0008*/ 	.byte	0x04, 0x17
        /*000a*/ 	.short	(.L_2543 - .L_2542)
.L_2542:
        /*000c*/ 	.word	0x00000000
        /*0010*/ 	.short	0x0012
        /*0012*/ 	.short	0x00b4
        /*0014*/ 	.byte	0x00, 0xf0, 0x11, 0x00


	//----- nvinfo : EIATTR_KPARAM_INFO
	.align		4
.L_2543:
        /*0018*/ 	.byte	0x04, 0x17
        /*001a*/ 	.short	(.L_2545 - .L_2544)
.L_2544:
        /*001c*/ 	.word	0x00000000
        /*0020*/ 	.short	0x0011
        /*0022*/ 	.short	0x00b0
        /*0024*/ 	.byte	0x00, 0xf0, 0x11, 0x00


	//----- nvinfo : EIATTR_KPARAM_INFO
	.align		4
.L_2545:
        /*0028*/ 	.byte	0x04, 0x17
        /*002a*/ 	.short	(.L_2547 - .L_2546)
.L_2546:
        /*002c*/ 	.word	0x00000000
        /*0030*/ 	.short	0x0010
        /*0032*/ 	.short	0x00ac
        /*0034*/ 	.byte	0x00, 0xf0, 0x11, 0x00


	//----- nvinfo : EIATTR_KPARAM_INFO
	.align		4
.L_2547:
        /*0038*/ 	.byte	0x04, 0x17
        /*003a*/ 	.short	(.L_2549 - .L_2548)
.L_2548:
        /*003c*/ 	.word	0x00000000
        /*0040*/ 	.short	0x000f
        /*0042*/ 	.short	0x00a8
        /*0044*/ 	.byte	0x00, 0xf0, 0x11, 0x00


	//----- nvinfo : EIATTR_KPARAM_INFO
	.align		4
.L_2549:
        /*0048*/ 	.byte	0x04, 0x17
        /*004a*/ 	.short	(.L_2551 - .L_2550)
.L_2550:
        /*004c*/ 	.word	0x00000000
        /*0050*/ 	.short	0x000e
        /*0052*/ 	.short	0x00a4
        /*0054*/ 	.byte	0x00, 0xf0, 0x11, 0x00


	//----- nvinfo : EIATTR_KPARAM_INFO
	.align		4
.L_2551:
        /*0058*/ 	.byte	0x04, 0x17
        /*005a*/ 	.short	(.L_2553 - .L_2552)
.L_2552:
        /*005c*/ 	.word	0x00000000
        /*0060*/ 	.short	0x000d
        /*0062*/ 	.short	0x00a0
        /*0064*/ 	.byte	0x00, 0xf0, 0x11, 0x00


	//----- nvinfo : EIATTR_KPARAM_INFO
	.align		4
.L_2553:
        /*0068*/ 	.byte	0x04, 0x17
        /*006a*/ 	.short	(.L_2555 - .L_2554)
.L_2554:
        /*006c*/ 	.word	0x00000000
        /*0070*/ 	.short	0x000c
        /*0072*/ 	.short	0x009c
        /*0074*/ 	.byte	0x00, 0xf0, 0x11, 0x00


	//----- nvinfo : EIATTR_KPARAM_INFO
	.align		4
.L_2555:
        /*0078*/ 	.byte	0x04, 0x17
        /*007a*/ 	.short	(.L_2557 - .L_2556)
.L_2556:
        /*007c*/ 	.word	0x00000000
        /*0080*/ 	.short	0x000b
        /*0082*/ 	.short	0x0098
        /*0084*/ 	.byte	0x00, 0xf0, 0x11, 0x00


	//----- nvinfo : EIATTR_KPARAM_INFO
	.align		4
.L_2557:
        /*0088*/ 	.byte	0x04, 0x17
        /*008a*/ 	.short	(.L_2559 - .L_2558)
.L_2558:
        /*008c*/ 	.word	0x00000000
        /*0090*/ 	.short	0x000a
        /*0092*/ 	.short	0x0094
        /*0094*/ 	.byte	0x00, 0xf0, 0x11, 0x00


	//----- nvinfo : EIATTR_KPARAM_INFO
	.align		4
.L_2559:
        /*0098*/ 	.byte	0x04, 0x17
        /*009a*/ 	.short	(.L_2561 - .L_2560)
.L_2560:
        /*009c*/ 	.word	0x00000000
        /*00a0*/ 	.short	0x0009
        /*00a2*/ 	.short	0x0090
        /*00a4*/ 	.byte	0x00, 0xf0, 0x11, 0x00


	//----- nvinfo : EIATTR_KPARAM_INFO
	.align		4
.L_2561:
        /*00a8*/ 	.byte	0x04, 0x17
        /*00aa*/ 	.short	(.L_2563 - .L_2562)
.L_2562:
        /*00ac*/ 	.word	0x00000000
        /*00b0*/ 	.short	0x0008
        /*00b2*/ 	.short	0x008c
        /*00b4*/ 	.byte	0x00, 0xf0, 0x11, 0x00


	//----- nvinfo : EIATTR_KPARAM_INFO
	.align		4
.L_2563:
        /*00b8*/ 	.byte	0x04, 0x17
        /*00ba*/ 	.short	(.L_2565 - .L_2564)
.L_2564:
        /*00bc*/ 	.word	0x00000000
        /*00c0*/ 	.short	0x0007
        /*00c2*/ 	.short	0x0088
        /*00c4*/ 	.byte	0x00, 0xf0, 0x11, 0x00


	//----- nvinfo : EIATTR_KPARAM_INFO
	.align		4
.L_2565:
        /*00c8*/ 	.byte	0x04, 0x17
        /*00ca*/ 	.short	(.L_2567 - .L_2566)
.L_2566:
        /*00cc*/ 	.word	0x00000000
        /*00d0*/ 	.short	0x0006
        /*00d2*/ 	.short	0x0084
        /*00d4*/ 	.byte	0x00, 0xf0, 0x11, 0x00


	//----- nvinfo : EIATTR_KPARAM_INFO
	.align		4
.L_2567:
        /*00d8*/ 	.byte	0x04, 0x17
        /*00da*/ 	.short	(.L_2569 - .L_2568)
.L_2568:
        /*00dc*/ 	.word	0x00000000
        /*00e0*/ 	.short	0x0005
        /*00e2*/ 	.short	0x0080
        /*00e4*/ 	.byte	0x00, 0xf0, 0x11, 0x00


	//----- nvinfo : EIATTR_KPARAM_INFO
	.align		4
.L_2569:
        /*00e8*/ 	.byte	0x04, 0x17
        /*00ea*/ 	.short	(.L_2571 - .L_2570)
.L_2570:
        /*00ec*/ 	.word	0x00000000
        /*00f0*/ 	.short	0x0004
        /*00f2*/ 	.short	0x007c
        /*00f4*/ 	.byte	0x00, 0xf0, 0x11, 0x00


	//----- nvinfo : EIATTR_KPARAM_INFO
	.align		4
.L_2571:
        /*00f8*/ 	.byte	0x04, 0x17
        /*00fa*/ 	.short	(.L_2573 - .L_2572)
.L_2572:
        /*00fc*/ 	.word	0x00000000
        /*0100*/ 	.short	0x0003
        /*0102*/ 	.short	0x0078
        /*0104*/ 	.byte	0x00, 0xf0, 0x11, 0x00


	//----- nvinfo : EIATTR_KPARAM_INFO
	.align		4
.L_2573:
        /*0108*/ 	.byte	0x04, 0x17
        /*010a*/ 	.short	(.L_2575 - .L_2574)
.L_2574:
        /*010c*/ 	.word	0x00000000
        /*0110*/ 	.short	0x0002
        /*0112*/ 	.short	0x0050
        /*0114*/ 	.byte	0x00, 0xf0, 0xa1, 0x00


	//----- nvinfo : EIATTR_KPARAM_INFO
	.align		4
.L_2575:
        /*0118*/ 	.byte	0x04, 0x17
        /*011a*/ 	.short	(.L_2577 - .L_2576)
.L_2576:
        /*011c*/ 	.word	0x00000000
        /*0120*/ 	.short	0x0001
        /*0122*/ 	.short	0x0028
        /*0124*/ 	.byte	0x00, 0xf0, 0xa1, 0x00


	//----- nvinfo : EIATTR_KPARAM_INFO
	.align		4
.L_2577:
        /*0128*/ 	.byte	0x04, 0x17
        /*012a*/ 	.short	(.L_2579 - .L_2578)
.L_2578:
        /*012c*/ 	.word	0x00000000
        /*0130*/ 	.short	0x0000
        /*0132*/ 	.short	0x0000
        /*0134*/ 	.byte	0x00, 0xf0, 0xa1, 0x00


	//----- nvinfo : EIATTR_SPARSE_MMA_MASK
	.align		4
.L_2579:
        /*0138*/ 	.byte	0x03, 0x50
        /*013a*/ 	.short	0x0000


	//----- nvinfo : EIATTR_MAXREG_COUNT
	.align		4
        /*013c*/ 	.byte	0x03, 0x1b
        /*013e*/ 	.short	0x0040


	//----- nvinfo : EIATTR_MERCURY_ISA_VERSION
	.align		4
        /*0140*/ 	.byte	0x03, 0x5f
        /*0142*/ 	.short	0x0101


	//----- nvinfo : EIATTR_EXIT_INSTR_OFFSETS
	.align		4
        /*0144*/ 	.byte	0x04, 0x1c
        /*0146*/ 	.short	(.L_2581 - .L_2580)


	//   ....[0]....
.L_2580:
        /*0148*/ 	.word	0x000000a0


	//   ....[1]....
        /*014c*/ 	.word	0x00001410


	//----- nvinfo : EIATTR_MAX_THREADS
	.align		4
.L_2581:
        /*0150*/ 	.byte	0x04, 0x05
        /*0152*/ 	.short	(.L_2583 - .L_2582)
.L_2582:
        /*0154*/ 	.word	0x00000400
        /*0158*/ 	.word	0x00000001
        /*015c*/ 	.word	0x00000001


	//----- nvinfo : EIATTR_CRS_STACK_SIZE
	.align		4
.L_2583:
        /*0160*/ 	.byte	0x04, 0x1e
        /*0162*/ 	.short	(.L_2585 - .L_2584)
.L_2584:
        /*0164*/ 	.word	0x00000000


	//----- nvinfo : EIATTR_CBANK_PARAM_SIZE
	.align		4
.L_2585:
        /*0168*/ 	.byte	0x03, 0x19
        /*016a*/ 	.short	0x00b8


	//----- nvinfo : EIATTR_PARAM_CBANK
	.align		4
        /*016c*/ 	.byte	0x04, 0x0a
        /*016e*/ 	.short	(.L_2587 - .L_2586)
	.align		4
.L_2586:
        /*0170*/ 	.word	index@(.nv.constant0._ZN2at6native51_GLOBAL__N__2c613397_18_DepthwiseConv2d_cu_9959487032conv_depthwise2d_backward_kernelILi0ELi2EdiEEvNS_27GenericPackedTensorAccessorIKT1_Lm4ENS_16DefaultPtrTraitsEiEENS3_IS4_Lm4ES6_iEES7_T2_iiiiiiiiiiiiiii)
        /*0174*/ 	.short	0x0210
        /*0176*/ 	.short	0x00b8


	//----- nvinfo : EIATTR_SW_WAR
	.align		4
.L_2587:
        /*0178*/ 	.byte	0x04, 0x36
        /*017a*/ 	.short	(.L_2589 - .L_2588)
.L_2588:
        /*017c*/ 	.word	0x00000008
.L_2589:


//--------------------- .nv.info._ZN2at6native51_GLOBAL__N__2c613397_18_DepthwiseConv2d_cu_9959487032conv_depthwise2d_backward_kernelILi0ELi1EdiEEvNS_27GenericPackedTensorAccessorIKT1_Lm4ENS_16DefaultPtrTraitsEiEENS3_IS4_Lm4ES6_iEES7_T2_iiiiiiiiiiiiiii --------------------------
	.section	.nv.info._ZN2at6native51_GLOBAL__N__2c613397_18_DepthwiseConv2d_cu_9959487032conv_depthwise2d_backward_kernelILi0ELi1EdiEEvNS_27GenericPackedTensorAccessorIKT1_Lm4ENS_16DefaultPtrTraitsEiEENS3_IS4_Lm4ES6_iEES7_T2_iiiiiiiiiiiiiii,"",@"SHT_CUDA_INFO"
	.sectionflags	@""
	.align	4


	//----- nvinfo : EIATTR_CUDA_API_VERSION
	.align		4
        /*0000*/ 	.byte	0x04, 0x37
        /*0002*/ 	.short	(.L_2591 - .L_2590)
.L_2590:
        /*0004*/ 	.word	0x00000082


	//----- nvinfo : EIATTR_KPARAM_INFO
	.align		4
.L_2591:
        /*0008*/ 	.byte	0x04, 0x17
        /*000a*/ 	.short	(.L_2593 - .L_2592)
.L_2592:
        /*000c*/ 	.word	0x00000000
        /*0010*/ 	.short	0x0012
        /*0012*/ 	.short	0x00b4
        /*0014*/ 	.byte	0x00, 0xf0, 0x11, 0x00


	//----- nvinfo : EIATTR_KPARAM_INFO
	.align		4
.L_2593:
        /*0018*/ 	.byte	0x04, 0x17
        /*001a*/ 	.short	(.L_2595 - .L_2594)
.L_2594:
        /*001c*/ 	.word	0x00000000
        /*0020*/ 	.short	0x0011
        /*0022*/ 	.short	0x00b0
        /*0024*/ 	.byte	0x00, 0xf0, 0x11, 0x00


	//----- nvinfo : EIATTR_KPARAM_INFO
	.align		4
.L_2595:
        /*0028*/ 	.byte	0x04, 0x17
        /*002a*/ 	.short	(.L_2597 - .L_2596)
.L_2596:
        /*002c*/ 	.word	0x00000000
        /*0030*/ 	.short	0x0010
        /*0032*/ 	.short	0x00ac
        /*0034*/ 	.byte	0x00, 0xf0, 0x11, 0x00


	//----- nvinfo : EIATTR_KPARAM_INFO
	.align		4
.L_2597:
        /*0038*/ 	.byte	0x04, 0x17
        /*003a*/ 	.short	(.L_2599 - .L_2598)
.L_2598:
        /*003c*/ 	.word	0x00000000
        /*0040*/ 	.short	0x000f
        /*0042*/ 	.short	0x00a8
        /*0044*/ 	.byte	0x00, 0xf0, 0x11, 0x00


	//----- nvinfo : EIATTR_KPARAM_INFO
	.align		4
.L_2599:
        /*0048*/ 	.byte	0x04, 0x17
        /*004a*/ 	.short	(.L_2601 - .L_2600)
.L_2600:
        /*004c*/ 	.word	0x00000000
        /*0050*/ 	.short	0x000e
        /*0052*/ 	.short	0x00a4
        /*0054*/ 	.byte	0x00, 0xf0, 0x11, 0x00


	//----- nvinfo : EIATTR_KPARAM_INFO
	.align		4
.L_2601:
        /*0058*/ 	.byte	0x04, 0x17
        /*005a*/ 	.short	(.L_2603 - .L_2602)
.L_2602:
        /*005c*/ 	.word	0x00000000
        /*0060*/ 	.short	0x000d
        /*0062*/ 	.short	0x00a0
        /*0064*/ 	.byte	0x00, 0xf0, 0x11, 0x00


	//----- nvinfo : EIATTR_KPARAM_INFO
	.align		4
.L_2603:
        /*0068*/ 	.byte	0x04, 0x17
        /*006a*/ 	.short	(.L_2605 - .L_2604)
.L_2604:
        /*006c*/ 	.word	0x00000000
        /*0070*/ 	.short	0x000c
        /*0072*/ 	.short	0x009c
        /*0074*/ 	.byte	0x00, 0xf0, 0x11, 0x00


	//----- nvinfo : EIATTR_KPARAM_INFO
	.align		4
.L_2605:
        /*0078*/ 	.byte	0x04, 0x17
        /*007a*/ 	.short	(.L_2607 - .L_2606)
.L_2606:
        /*007c*/ 	.word	0x00000000
        /*0080*/ 	.short	0x000b
        /*0082*/ 	.short	0x0098
        /*0084*/ 	.byte	0x00, 0xf0, 0x11, 0x00


	//----- nvinfo : EIATTR_KPARAM_INFO
	.align		4
.L_2607:
        /*0088*/ 	.byte	0x04, 0x17
        /*008a*/ 	.short	(.L_2609 - .L_2608)
.L_2608:
        /*008c*/ 	.word	0x00000000
        /*0090*/ 	.short	0x000a
        /*0092*/ 	.short	0x0094
        /*0094*/ 	.byte	0x00, 0xf0, 0x11, 0x00


	//----- nvinfo : EIATTR_KPARAM_INFO
	.align		4
.L_2609:
        /*0098*/ 	.byte	0x04, 0x17
        /*009a*/ 	.short	(.L_2611 - .L_2610)
.L_2610:
        /*009c*/ 	.word	0x00000000
        /*00a0*/ 	.short	0x0009
        /*00a2*/ 	.short	0x0090
        /*00a4*/ 	.byte	0x00, 0xf0, 0x11, 0x00


	//----- nvinfo : EIATTR_KPARAM_INFO
	.align		4
.L_2611:
        /*00a8*/ 	.byte	0x04, 0x17
        /*00aa*/ 	.short	(.L_2613 - .L_2612)
.L_2612:
        /*00ac*/ 	.word	0x00000000
        /*00b0*/ 	.short	0x0008
        /*00b2*/ 	.short	0x008c
        /*00b4*/ 	.byte	0x00, 0xf0, 0x11, 0x00


	//----- nvinfo : EIATTR_KPARAM_INFO
	.align		4
.L_2613:
        /*00b8*/ 	.byte	0x04, 0x17
        /*00ba*/ 	.short	(.L_2615 - .L_2614)
.L_2614:
        /*00bc*/ 	.word	0x00000000
        /*00c0*/ 	.short	0x0007
        /*00c2*/ 	.short	0x0088
        /*00c4*/ 	.byte	0x00, 0xf0, 0x11, 0x00


	//----- nvinfo : EIATTR_KPARAM_INFO
	.align		4
.L_2615:
        /*00c8*/ 	.byte	0x04, 0x17
        /*00ca*/ 	.short	(.L_2617 - .L_2616)
.L_2616:
        /*00cc*/ 	.word	0x00000000
        /*00d0*/ 	.short	0x0006
        /*00d2*/ 	.short	0x0084
        /*00d4*/ 	.byte	0x00, 0xf0, 0x11, 0x00


	//----- nvinfo : EIATTR_KPARAM_INFO
	.align		4
.L_2617:
        /*00d8*/ 	.byte	0x04, 0x17
        /*00da*/ 	.short	(.L_2619 - .L_2618)
.L_2618:
        /*00dc*/ 	.word	0x00000000
        /*00e0*/ 	.short	0x0005
        /*00e2*/ 	.short	0x0080
        /*00e4*/ 	.byte	0x00, 0xf0, 0x11, 0x00


	//----- nvinfo : EIATTR_KPARAM_INFO
	.align		4
.L_2619:
        /*00e8*/ 	.byte	0x04, 0x17
        /*00ea*/ 	.short	(.L_2621 - .L_2620)
.L_2620:
        /*00ec*/ 	.word	0x00000000
        /*00f0*/ 	.short	0x0004
        /*00f2*/ 	.short	0x007c
        /*00f4*/ 	.byte	0x00, 0xf0, 0x11, 0x00


	//----- nvinfo : EIATTR_KPARAM_INFO
	.align		4
.L_2621:
        /*00f8*/ 	.byte	0x04, 0x17
        /*00fa*/ 	.short	(.L_2623 - .L_2622)
.L_2622:
        /*00fc*/ 	.word	0x00000000
        /*0100*/ 	.short	0x0003
        /*0102*/ 	.short	0x0078
        /*0104*/ 	.byte	0x00, 0xf0, 0x11, 0x00


	//----- nvinfo : EIATTR_KPARAM_INFO
	.align		4
.L_2623:
        /*0108*/ 	.byte	0x04, 0x17
        /*010a*/ 	.short	(.L_2625 - .L_2624)
.L_2624:
        /*010c*/ 	.word	0x00000000
        /*0110*/ 	.short	0x0002
        /*0112*/ 	.short	0x0050
        /*0114*/ 	.byte	0x00, 0xf0, 0xa1, 0x00


	//----- nvinfo : EIATTR_KPARAM_INFO
	.align		4
.L_2625:
        /*0118*/ 	.byte	0x04, 0x17
        /*011a*/ 	.short	(.L_2627 - .L_2626)
.L_2626:
        /*011c*/ 	.word	0x00000000
        /*0120*/ 	.short	0x0001
        /*0122*/ 	.short	0x0028
        /*0124*/ 	.byte	0x00, 0xf0, 0xa1, 0x00


	//----- nvinfo : EIATTR_KPARAM_INFO
	.align		4
.L_2627:
        /*0128*/ 	.byte	0x04, 0x17
        /*012a*/ 	.short	(.L_2629 - .L_2628)
.L_2628:
        /*012c*/ 	.word	0x00000000
        /*0130*/ 	.short	0x0000
        /*0132*/ 	.short	0x0000
        /*0134*/ 	.byte	0x00, 0xf0, 0xa1, 0x00


	//----- nvinfo : EIATTR_SPARSE_MMA_MASK
	.align		4
.L_2629:
        /*0138*/ 	.byte	0x03, 0x50
        /*013a*/ 	.short	0x0000


	//----- nvinfo : EIATTR_MAXREG_COUNT
	.align		4
        /*013c*/ 	.byte	0x03, 0x1b
        /*013e*/ 	.short	0x0040


	//----- nvinfo : EIATTR_ANNOTATIONS
	.align		4
        /*0140*/ 	.byte	0x04, 0x55
        /*0142*/ 	.short	(.L_2631 - .L_2630)


	//   ....[0]....
.L_2630:
        /*0144*/ 	.word	0x00000001
        /*0148*/ 	.byte	0xd0, 0x00, 0x00, 0x00, 0x01, 0x00, 0x00, 0x00, 0x40, 0x06, 0x00, 0x00, 0x01, 0x00, 0x00, 0x00
        /*0158*/ 	.byte	0x90, 0x06, 0x00, 0x00, 0x01, 0x00, 0x00, 0x00, 0x10, 0x07, 0x00, 0x00, 0x01, 0x00, 0x00, 0x00
        /*0168*/ 	.byte	0x20, 0x07, 0x00, 0x00, 0x01, 0x00, 0x00, 0x00, 0x60, 0x07, 0x00, 0x00, 0x01, 0x00, 0x00, 0x00
        /*0178*/ 	.byte	0x90, 0x07, 0x00, 0x00, 0x01, 0x00, 0x00, 0x00, 0xa0, 0x07, 0x00, 0x00, 0x01, 0x00, 0x00, 0x00
        /*0188*/ 	.byte	0xb0, 0x07, 0x00, 0x00, 0x01, 0x00, 0x00, 0x00, 0x40, 0x11, 0x00, 0x00, 0x01, 0x00, 0x00, 0x00
        /*0198*/ 	.byte	0x80, 0x11, 0x00, 0x00, 0x01, 0x00, 0x00, 0x00, 0xa0, 0x11, 0x00, 0x00, 0x01, 0x00, 0x00, 0x00
        /*01a8*/ 	.byte	0x70, 0x12, 0x00, 0x00


	//----- nvinfo : EIATTR_MERCURY_ISA_VERSION
	.align		4
.L_2631:
        /*01ac*/ 	.byte	0x03, 0x5f
        /*01ae*/ 	.short	0x0101


	//----- nvinfo : EIATTR_EXIT_INSTR_OFFSETS
	.align		4
        /*01b0*/ 	.byte	0x04, 0x1c
        /*01b2*/ 	.short	(.L_2633 - .L_2632)


	//   ....[0]....
.L_2632:
        /*01b4*/ 	.word	0x000000b0


	//   ....[1]....
        /*01b8*/ 	.word	0x000012a0


	//----- nvinfo : EIATTR_MAX_THREADS
	.align		4
.L_2633:
        /*01bc*/ 	.byte	0x04, 0x05
        /*01be*/ 	.short	(.L_2635 - .L_2634)
.L_2634:
        /*01c0*/ 	.word	0x00000400
        /*01c4*/ 	.word	0x00000001
        /*01c8*/ 	.word	0x00000001


	//----- nvinfo : EIATTR_CRS_STACK_SIZE
	.align		4
.L_2635:
        /*01cc*/ 	.byte	0x04, 0x1e
        /*01ce*/ 	.short	(.L_2637 - .L_2636)
.L_2636:
        /*01d0*/ 	.word	0x00000000


	//----- nvinfo : EIATTR_CBANK_PARAM_SIZE
	.align		4
.L_2637:
        /*01d4*/ 	.byte	0x03, 0x19
        /*01d6*/ 	.short	0x00b8


	//----- nvinfo : EIATTR_PARAM_CBANK
	.align		4
        /*01d8*/ 	.byte	0x04, 0x0a
        /*01da*/ 	.short	(.L_2639 - .L_2638)
	.align		4
.L_2638:
        /*01dc*/ 	.word	index@(.nv.constant0._ZN2at6native51_GLOBAL__N__2c613397_18_DepthwiseConv2d_cu_9959487032conv_depthwise2d_backward_kernelILi0ELi1EdiEEvNS_27GenericPackedTensorAccessorIKT1_Lm4ENS_16DefaultPtrTraitsEiEENS3_IS4_Lm4ES6_iEES7_T2_iiiiiiiiiiiiiii)
        /*01e0*/ 	.short	0x0210
        /*01e2*/ 	.short	0x00b8


	//----- nvinfo : EIATTR_SW_WAR
	.align		4
.L_2639:
        /*01e4*/ 	.byte	0x04, 0x36
        /*01e6*/ 	.short	(.L_2641 - .L_2640)
.L_2640:
        /*01e8*/ 	.word	0x00000008
.L_2641:


//--------------------- .nv.info._ZN2at6native51_GLOBAL__N__2c613397_18_DepthwiseConv2d_cu_9959487032conv_depthwise2d_backward_kernelILi1ELi0EdiEEvNS_27GenericPackedTensorAccessorIKT1_Lm4ENS_16DefaultPtrTraitsEiEENS3_IS4_Lm4ES6_iEES7_T2_iiiiiiiiiiiiiii --------------------------
	.section	.nv.info._ZN2at6native51_GLOBAL__N__2c613397_18_DepthwiseConv2d_cu_9959487032conv_depthwise2d_backward_kernelILi1ELi0EdiEEvNS_27GenericPackedTensorAccessorIKT1_Lm4ENS_16DefaultPtrTraitsEiEENS3_IS4_Lm4ES6_iEES7_T2_iiiiiiiiiiiiiii,"",@"SHT_CUDA_INFO"
	.sectionflags	@""
	.align	4


	//----- nvinfo : EIATTR_CUDA_API_VERSION
	.align		4
        /*0000*/ 	.byte	0x04, 0x37
        /*0002*/ 	.short	(.L_2643 - .L_2642)
.L_2642:
        /*0004*/ 	.word	0x00000082


	//----- nvinfo : EIATTR_KPARAM_INFO
	.align		4
.L_2643:
        /*0008*/ 	.byte	0x04, 0x17
        /*000a*/ 	.short	(.L_2645 - .L_2644)
.L_2644:
        /*000c*/ 	.word	0x00000000
        /*0010*/ 	.short	0x0012
        /*0012*/ 	.short	0x00b4
        /*0014*/ 	.byte	0x00, 0xf0, 0x11, 0x00


	//----- nvinfo : EIATTR_KPARAM_INFO
	.align		4
.L_2645:
        /*0018*/ 	.byte	0x04, 0x17
        /*001a*/ 	.short	(.L_2647 - .L_2646)
.L_2646:
        /*001c*/ 	.word	0x00000000
        /*0020*/ 	.short	0x0011
        /*0022*/ 	.short	0x00b0
        /*0024*/ 	.byte	0x00, 0xf0, 0x11, 0x00


	//----- nvinfo : EIATTR_KPARAM_INFO
	.align		4
.L_2647:
        /*0028*/ 	.byte	0x04, 0x17
        /*002a*/ 	.short	(.L_2649 - .L_2648)
.L_2648:
        /*002c*/ 	.word	0x00000000
        /*0030*/ 	.short	0x0010
        /*0032*/ 	.short	0x00ac
        /*0034*/ 	.byte	0x00, 0xf0, 0x11, 0x00


	//----- nvinfo : EIATTR_KPARAM_INFO
	.align		4
.L_2649:
        /*0038*/ 	.byte	0x04, 0x17
        /*003a*/ 	.short	(.L_2651 - .L_2650)
.L_2650:
        /*003c*/ 	.word	0x00000000
        /*0040*/ 	.short	0x000f
        /*0042*/ 	.short	0x00a8
        /*0044*/ 	.byte	0x00, 0xf0, 0x11, 0x00


	//----- nvinfo : EIATTR_KPARAM_INFO
	.align		4
.L_2651:
        /*0048*/ 	.byte	0x04, 0x17
        /*004a*/ 	.short	(.L_2653 - .L_2652)
.L_2652:
        /*004c*/ 	.word	0x00000000
        /*0050*/ 	.short	0x000e
        /*0052*/ 	.short	0x00a4
        /*0054*/ 	.byte	0x00, 0xf0, 0x11, 0x00


	//----- nvinfo : EIATTR_KPARAM_INFO
	.align		4
.L_2653:
        /*0058*/ 	.byte	0x04, 0x17
        /*005a*/ 	.short	(.L_2655 - .L_2654)
.L_2654:
        /*005c*/ 	.word	0x00000000
        /*0060*/ 	.short	0x000d
        /*0062*/ 	.short	0x00a0
        /*0064*/ 	.byte	0x00, 0xf0, 0x11, 0x00


	//----- nvinfo : EIATTR_KPARAM_INFO
	.align		4
.L_2655:
        /*0068*/ 	.byte	0x04, 0x17
        /*006a*/ 	.short	(.L_2657 - .L_2656)
.L_2656:
        /*006c*/ 	.word	0x00000000
        /*0070*/ 	.short	0x000c
        /*0072*/ 	.short	0x009c
        /*0074*/ 	.byte	0x00, 0xf0, 0x11, 0x00


	//----- nvinfo : EIATTR_KPARAM_INFO
	.align		4
.L_2657:
        /*0078*/ 	.byte	0x04, 0x17
        /*007a*/ 	.short	(.L_2659 - .L_2658)
.L_2658:
        /*007c*/ 	.word	0x00000000
        /*0080*/ 	.short	0x000b
        /*0082*/ 	.short	0x0098
        /*0084*/ 	.byte	0x00, 0xf0, 0x11, 0x00


	//----- nvinfo : EIATTR_KPARAM_INFO
	.align		4
.L_2659:
        /*0088*/ 	.byte	0x04, 0x17
        /*008a*/ 	.short	(.L_2661 - .L_2660)
.L_2660:
        /*008c*/ 	.word	0x00000000
        /*0090*/ 	.short	0x000a
        /*0092*/ 	.short	0x0094
        /*0094*/ 	.byte	0x00, 0xf0, 0x11, 0x00


	//----- nvinfo : EIATTR_KPARAM_INFO
	.align		4
.L_2661:
        /*0098*/ 	.byte	0x04, 0x17
        /*009a*/ 	.short	(.L_2663 - .L_2662)
.L_2662:
        /*009c*/ 	.word	0x00000000
        /*00a0*/ 	.short	0x0009
        /*00a2*/ 	.short	0x0090
        /*00a4*/ 	.byte	0x00, 0xf0, 0x11, 0x00


	//----- nvinfo : EIATTR_KPARAM_INFO
	.align		4
.L_2663:
        /*00a8*/ 	.byte	0x04, 0x17
        /*00aa*/ 	.short	(.L_2665 - .L_2664)
.L_2664:
        /*00ac*/ 	.word	0x00000000
        /*00b0*/ 	.short	0x0008
        /*00b2*/ 	.short	0x008c
        /*00b4*/ 	.byte	0x00, 0xf0, 0x11, 0x00


	//----- nvinfo : EIATTR_KPARAM_INFO
	.align		4
.L_2665:
        /*00b8*/ 	.byte	0x04, 0x17
        /*00ba*/ 	.short	(.L_2667 - .L_2666)
.L_2666:
        /*00bc*/ 	.word	0x00000000
        /*00c0*/ 	.short	0x0007
        /*00c2*/ 	.short	0x0088
        /*00c4*/ 	.byte	0x00, 0xf0, 0x11, 0x00


	//----- nvinfo : EIATTR_KPARAM_INFO
	.align		4
.L_2667:
        /*00c8*/ 	.byte	0x04, 0x17
        /*00ca*/ 	.short	(.L_2669 - .L_2668)
.L_2668:
        /*00cc*/ 	.word	0x00000000
        /*00d0*/ 	.short	0x0006
        /*00d2*/ 	.short	0x0084
        /*00d4*/ 	.byte	0x00, 0xf0, 0x11, 0x00


	//----- nvinfo : EIATTR_KPARAM_INFO
	.align		4
.L_2669:
        /*00d8*/ 	.byte	0x04, 0x17
        /*00da*/ 	.short	(.L_2671 - .L_2670)
.L_2670:
        /*00dc*/ 	.word	0x00000000
        /*00e0*/ 	.short	0x0005
        /*00e2*/ 	.short	0x0080
        /*00e4*/ 	.byte	0x00, 0xf0, 0x11, 0x00


	//----- nvinfo : EIATTR_KPARAM_INFO
	.align		4
.L_2671:
        /*00e8*/ 	.byte	0x04, 0x17
        /*00ea*/ 	.short	(.L_2673 - .L_2672)
.L_2672:
        /*00ec*/ 	.word	0x00000000
        /*00f0*/ 	.short	0x0004
        /*00f2*/ 	.short	0x007c
        /*00f4*/ 	.byte	0x00, 0xf0, 0x11, 0x00


	//----- nvinfo : EIATTR_KPARAM_INFO
	.align		4
.L_2673:
        /*00f8*/ 	.byte	0x04, 0x17
        /*00fa*/ 	.short	(.L_2675 - .L_2674)
.L_2674:
        /*00fc*/ 	.word	0x00000000
        /*0100*/ 	.short	0x0003
        /*0102*/ 	.short	0x0078
        /*0104*/ 	.byte	0x00, 0xf0, 0x11, 0x00


	//----- nvinfo : EIATTR_KPARAM_INFO
	.align		4
.L_2675:
        /*0108*/ 	.byte	0x04, 0x17
        /*010a*/ 	.short	(.L_2677 - .L_2676)
.L_2676:
        /*010c*/ 	.word	0x00000000
        /*0110*/ 	.short	0x0002
        /*0112*/ 	.short	0x0050
        /*0114*/ 	.byte	0x00, 0xf0, 0xa1, 0x00


	//----- nvinfo : EIATTR_KPARAM_INFO
	.align		4
.L_2677:
        /*0118*/ 	.byte	0x04, 0x17
        /*011a*/ 	.short	(.L_2679 - .L_2678)
.L_2678:
        /*011c*/ 	.word	0x00000000
        /*0120*/ 	.short	0x0001
        /*0122*/ 	.short	0x0028
        /*0124*/ 	.byte	0x00, 0xf0, 0xa1, 0x00


	//----- nvinfo : EIATTR_KPARAM_INFO
	.align		4
.L_2679:
        /*0128*/ 	.byte	0x04, 0x17
        /*012a*/ 	.short	(.L_2681 - .L_2680)
.L_2680:
        /*012c*/ 	.word	0x00000000
        /*0130*/ 	.short	0x0000
        /*0132*/ 	.short	0x0000
        /*0134*/ 	.byte	0x00, 0xf0, 0xa1, 0x00


	//----- nvinfo : EIATTR_SPARSE_MMA_MASK
	.align		4
.L_2681:
        /*0138*/ 	.byte	0x03, 0x50
        /*013a*/ 	.short	0x0000


	//----- nvinfo : EIATTR_MAXREG_COUNT
	.align		4
        /*013c*/ 	.byte	0x03, 0x1b
        /*013e*/ 	.short	0x0040


	//----- nvinfo : EIATTR_MERCURY_ISA_VERSION
	.align		4
        /*0140*/ 	.byte	0x03, 0x5f
        /*0142*/ 	.short	0x0101


	//----- nvinfo : EIATTR_EXIT_INSTR_OFFSETS
	.align		4
        /*0144*/ 	.byte	0x04, 0x1c
        /*0146*/ 	.short	(.L_2683 - .L_2682)


	//   ....[0]....
.L_2682:
        /*0148*/ 	.word	0x000000a0


	//   ....[1]....
        /*014c*/ 	.word	0x000004e0


	//   ....[2]....
        /*0150*/ 	.word	0x00000600


	//   ....[3]....
        /*0154*/ 	.word	0x00003230


	//----- nvinfo : EIATTR_MAX_THREADS
	.align		4
.L_2683:
        /*0158*/ 	.byte	0x04, 0x05
        /*015a*/ 	.short	(.L_2685 - .L_2684)
.L_2684:
        /*015c*/ 	.word	0x00000400
        /*0160*/ 	.word	0x00000001
        /*0164*/ 	.word	0x00000001


	//----- nvinfo : EIATTR_CRS_STACK_SIZE
	.align		4
.L_2685:
        /*0168*/ 	.byte	0x04, 0x1e
        /*016a*/ 	.short	(.L_2687 - .L_2686)
.L_2686:
        /*016c*/ 	.word	0x00000000


	//----- nvinfo : EIATTR_CBANK_PARAM_SIZE
	.align		4
.L_2687:
        /*0170*/ 	.byte	0x03, 0x19
        /*0172*/ 	.short	0x00b8


	//----- nvinfo : EIATTR_PARAM_CBANK
	.align		4
        /*0174*/ 	.byte	0x04, 0x0a
        /*0176*/ 	.short	(.L_2689 - .L_2688)
	.align		4
.L_2688:
        /*0178*/ 	.word	index@(.nv.constant0._ZN2at6native51_GLOBAL__N__2c613397_18_DepthwiseConv2d_cu_9959487032conv_depthwise2d_backward_kernelILi1ELi0EdiEEvNS_27GenericPackedTensorAccessorIKT1_Lm4ENS_16DefaultPtrTraitsEiEENS3_IS4_Lm4ES6_iEES7_T2_iiiiiiiiiiiiiii)
        /*017c*/ 	.short	0x0210
        /*017e*/ 	.short	0x00b8


	//----- nvinfo : EIATTR_SW_WAR
	.align		4
.L_2689:
        /*0180*/ 	.byte	0x04, 0x36
        /*0182*/ 	.short	(.L_2691 - .L_2690)
.L_2690:
        /*0184*/ 	.word	0x00000008
.L_2691:


//--------------------- .nv.info._ZN2at6native51_GLOBAL__N__2c613397_18_DepthwiseConv2d_cu_9959487032conv_depthwise2d_backward_kernelILi1ELi2EdiEEvNS_27GenericPackedTensorAccessorIKT1_Lm4ENS_16DefaultPtrTraitsEiEENS3_IS4_Lm4ES6_iEES7_T2_iiiiiiiiiiiiiii --------------------------
	.section	.nv.info._ZN2at6native51_GLOBAL__N__2c613397_18_DepthwiseConv2d_cu_9959487032conv_depthwise2d_backward_kernelILi1ELi2EdiEEvNS_27GenericPackedTensorAccessorIKT1_Lm4ENS_16DefaultPtrTraitsEiEENS3_IS4_Lm4ES6_iEES7_T2_iiiiiiiiiiiiiii,"",@"SHT_CUDA_INFO"
	.sectionflags	@""
	.align	4


	//----- nvinfo : EIATTR_CUDA_API_VERSION
	.align		4
        /*0000*/ 	.byte	0x04, 0x37
        /*0002*/ 	.short	(.L_2693 - .L_2692)
.L_2692:
        /*0004*/ 	.word	0x00000082


	//----- nvinfo : EIATTR_KPARAM_INFO
	.align		4
.L_2693:
        /*0008*/ 	.byte	0x04, 0x17
        /*000a*/ 	.short	(.L_2695 - .L_2694)
.L_2694:
        /*000c*/ 	.word	0x00000000
        /*0010*/ 	.short	0x0012
        /*0012*/ 	.short	0x00b4
        /*0014*/ 	.byte	0x00, 0xf0, 0x11, 0x00


	//----- nvinfo : EIATTR_KPARAM_INFO
	.align		4
.L_2695:
        /*0018*/ 	.byte	0x04, 0x17
        /*001a*/ 	.short	(.L_2697 - .L_2696)
.L_2696:
        /*001c*/ 	.word	0x00000000
        /*0020*/ 	.short	0x0011
        /*0022*/ 	.short	0x00b0
        /*0024*/ 	.byte	0x00, 0xf0, 0x11, 0x00


	//----- nvinfo : EIATTR_KPARAM_INFO
	.align		4
.L_2697:
        /*0028*/ 	.byte	0x04, 0x17
        /*002a*/ 	.short	(.L_2699 - .L_2698)
.L_2698:
        /*002c*/ 	.word	0x00000000
        /*0030*/ 	.short	0x0010
        /*0032*/ 	.short	0x00ac
        /*0034*/ 	.byte	0x00, 0xf0, 0x11, 0x00


	//----- nvinfo : EIATTR_KPARAM_INFO
	.align		4
.L_2699:
        /*0038*/ 	.byte	0x04, 0x17
        /*003a*/ 	.short	(.L_2701 - .L_2700)
.L_2700:
        /*003c*/ 	.word	0x00000000
        /*0040*/ 	.short	0x000f
        /*0042*/ 	.short	0x00a8
        /*0044*/ 	.byte	0x00, 0xf0, 0x11, 0x00


	//----- nvinfo : EIATTR_KPARAM_INFO
	.align		4
.L_2701:
        /*0048*/ 	.byte	0x04, 0x17
        /*004a*/ 	.short	(.L_2703 - .L_2702)
.L_2702:
        /*004c*/ 	.word	0x00000000
        /*0050*/ 	.short	0x000e
        /*0052*/ 	.short	0x00a4
        /*0054*/ 	.byte	0x00, 0xf0, 0x11, 0x00


	//----- nvinfo : EIATTR_KPARAM_INFO
	.align		4
.L_2703:
        /*0058*/ 	.byte	0x04, 0x17
        /*005a*/ 	.short	(.L_2705 - .L_2704)
.L_2704:
        /*005c*/ 	.word	0x00000000
        /*0060*/ 	.short	0x000d
        /*0062*/ 	.short	0x00a0
        /*0064*/ 	.byte	0x00, 0xf0, 0x11, 0x00


	//----- nvinfo : EIATTR_KPARAM_INFO
	.align		4
.L_2705:
        /*0068*/ 	.byte	0x04, 0x17
        /*006a*/ 	.short	(.L_2707 - .L_2706)
.L_2706:
        /*006c*/ 	.word	0x00000000
        /*0070*/ 	.short	0x000c
        /*0072*/ 	.short	0x009c
        /*0074*/ 	.byte	0x00, 0xf0, 0x11, 0x00


	//----- nvinfo : EIATTR_KPARAM_INFO
	.align		4
.L_2707:
        /*0078*/ 	.byte	0x04, 0x17
        /*007a*/ 	.short	(.L_2709 - .L_2708)
.L_2708:
        /*007c*/ 	.word	0x00000000
        /*0080*/ 	.short	0x000b
        /*0082*/ 	.short	0x0098
        /*0084*/ 	.byte	0x00, 0xf0, 0x11, 0x00


	//----- nvinfo : EIATTR_KPARAM_INFO
	.align		4
.L_2709:
        /*0088*/ 	.byte	0x04, 0x17
        /*008a*/ 	.short	(.L_2711 - .L_2710)
.L_2710:
        /*008c*/ 	.word	0x00000000
        /*0090*/ 	.short	0x000a
        /*0092*/ 	.short	0x0094
        /*0094*/ 	.byte	0x00, 0xf0, 0x11, 0x00


	//----- nvinfo : EIATTR_KPARAM_INFO
	.align		4
.L_2711:
        /*0098*/ 	.byte	0x04, 0x17
        /*009a*/ 	.short	(.L_2713 - .L_2712)
.L_2712:
        /*009c*/ 	.word	0x00000000
        /*00a0*/ 	.short	0x0009
        /*00a2*/ 	.short	0x0090
        /*00a4*/ 	.byte	0x00, 0xf0, 0x11, 0x00


	//----- nvinfo : EIATTR_KPARAM_INFO
	.align		4
.L_2713:
        /*00a8*/ 	.byte	0x04, 0x17
        /*00aa*/ 	.short	(.L_2715 - .L_2714)
.L_2714:
        /*00ac*/ 	.word	0x00000000
        /*00b0*/ 	.short	0x0008
        /*00b2*/ 	.short	0x008c
        /*00b4*/ 	.byte	0x00, 0xf0, 0x11, 0x00


	//----- nvinfo : EIATTR_KPARAM_INFO
	.align		4
.L_2715:
        /*00b8*/ 	.byte	0x04, 0x17
        /*00ba*/ 	.short	(.L_2717 - .L_2716)
.L_2716:
        /*00bc*/ 	.word	0x00000000
        /*00c0*/ 	.short	0x0007
        /*00c2*/ 	.short	0x0088
        /*00c4*/ 	.byte	0x00, 0xf0, 0x11, 0x00


	//----- nvinfo : EIATTR_KPARAM_INFO
	.align		4
.L_2717:
        /*00c8*/ 	.byte	0x04, 0x17
        /*00ca*/ 	.short	(.L_2719 - .L_2718)
.L_2718:
        /*00cc*/ 	.word	0x00000000
        /*00d0*/ 	.short	0x0006
        /*00d2*/ 	.short	0x0084
        /*00d4*/ 	.byte	0x00, 0xf0, 0x11, 0x00


	//----- nvinfo : EIATTR_KPARAM_INFO
	.align		4
.L_2719:
        /*00d8*/ 	.byte	0x04, 0x17
        /*00da*/ 	.short	(.L_2721 - .L_2720)
.L_2720:
        /*00dc*/ 	.word	0x00000000
        /*00e0*/ 	.short	0x0005
        /*00e2*/ 	.short	0x0080
        /*00e4*/ 	.byte	0x00, 0xf0, 0x11, 0x00


	//----- nvinfo : EIATTR_KPARAM_INFO
	.align		4
.L_2721:
        /*00e8*/ 	.byte	0x04, 0x17
        /*00ea*/ 	.short	(.L_2723 - .L_2722)
.L_2722:
        /*00ec*/ 	.word	0x00000000
        /*00f0*/ 	.short	0x0004
        /*00f2*/ 	.short	0x007c
        /*00f4*/ 	.byte	0x00, 0xf0, 0x11, 0x00


	//----- nvinfo : EIATTR_KPARAM_INFO
	.align		4
.L_2723:
        /*00f8*/ 	.byte	0x04, 0x17
        /*00fa*/ 	.short	(.L_2725 - .L_2724)
.L_2724:
        /*00fc*/ 	.word	0x00000000
        /*0100*/ 	.short	0x0003
        /*0102*/ 	.short	0x0078
        /*0104*/ 	.byte	0x00, 0xf0, 0x11, 0x00


	//----- nvinfo : EIATTR_KPARAM_INFO
	.align		4
.L_2725:
        /*0108*/ 	.byte	0x04, 0x17
        /*010a*/ 	.short	(.L_2727 - .L_2726)
.L_2726:
        /*010c*/ 	.word	0x00000000
        /*0110*/ 	.short	0x0002
        /*0112*/ 	.short	0x0050
        /*0114*/ 	.byte	0x00, 0xf0, 0xa1, 0x00


	//----- nvinfo : EIATTR_KPARAM_INFO
	.align		4
.L_2727:
        /*0118*/ 	.byte	0x04, 0x17
        /*011a*/ 	.short	(.L_2729 - .L_2728)
.L_2728:
        /*011c*/ 	.word	0x00000000
        /*0120*/ 	.short	0x0001
        /*0122*/ 	.short	0x0028
        /*0124*/ 	.byte	0x00, 0xf0, 0xa1, 0x00


	//----- nvinfo : EIATTR_KPARAM_INFO
	.align		4
.L_2729:
        /*0128*/ 	.byte	0x04, 0x17
        /*012a*/ 	.short	(.L_2731 - .L_2730)
.L_2730:
        /*012c*/ 	.word	0x00000000
        /*0130*/ 	.short	0x0000
        /*0132*/ 	.short	0x0000
        /*0134*/ 	.byte	0x00, 0xf0, 0xa1, 0x00


	//----- nvinfo : EIATTR_SPARSE_MMA_MASK
	.align		4
.L_2731:
        /*0138*/ 	.byte	0x03, 0x50
        /*013a*/ 	.short	0x0000


	//----- nvinfo : EIATTR_MAXREG_COUNT
	.align		4
        /*013c*/ 	.byte	0x03, 0x1b
        /*013e*/ 	.short	0x0040


	//----- nvinfo : EIATTR_MERCURY_ISA_VERSION
	.align		4
        /*0140*/ 	.byte	0x03, 0x5f
        /*0142*/ 	.short	0x0101


	//----- nvinfo : EIATTR_EXIT_INSTR_OFFSETS
	.align		4
        /*0144*/ 	.byte	0x04, 0x1c
        /*0146*/ 	.short	(.L_2733 - .L_2732)


	//   ....[0]....
.L_2732:
        /*0148*/ 	.word	0x000000a0


	//   ....[1]....
        /*014c*/ 	.word	0x000004e0


	//   ....[2]....
        /*0150*/ 	.word	0x00000600


	//   ....[3]....
        /*0154*/ 	.word	0x00001490


	//----- nvinfo : EIATTR_MAX_THREADS
	.align		4
.L_2733:
        /*0158*/ 	.byte	0x04, 0x05
        /*015a*/ 	.short	(.L_2735 - .L_2734)
.L_2734:
        /*015c*/ 	.word	0x00000400
        /*0160*/ 	.word	0x00000001
        /*0164*/ 	.word	0x00000001


	//----- nvinfo : EIATTR_CRS_STACK_SIZE
	.align		4
.L_2735:
        /*0168*/ 	.byte	0x04, 0x1e
        /*016a*/ 	.short	(.L_2737 - .L_2736)
.L_2736:
        /*016c*/ 	.word	0x00000000


	//----- nvinfo : EIATTR_CBANK_PARAM_SIZE
	.align		4
.L_2737:
        /*0170*/ 	.byte	0x03, 0x19
        /*0172*/ 	.short	0x00b8


	//----- nvinfo : EIATTR_PARAM_CBANK
	.align		4
        /*0174*/ 	.byte	0x04, 0x0a
        /*0176*/ 	.short	(.L_2739 - .L_2738)
	.align		4
.L_2738:
        /*0178*/ 	.word	index@(.nv.constant0._ZN2at6native51_GLOBAL__N__2c613397_18_DepthwiseConv2d_cu_9959487032conv_depthwise2d_backward_kernelILi1ELi2EdiEEvNS_27GenericPackedTensorAccessorIKT1_Lm4ENS_16DefaultPtrTraitsEiEENS3_IS4_Lm4ES6_iEES7_T2_iiiiiiiiiiiiiii)
        /*017c*/ 	.short	0x0210
        /*017e*/ 	.short	0x00b8


	//----- nvinfo : EIATTR_SW_WAR
	.align		4
.L_2739:
        /*0180*/ 	.byte	0x04, 0x36
        /*0182*/ 	.short	(.L_2741 - .L_2740)
.L_2740:
        /*0184*/ 	.word	0x00000008
.L_2741:


//--------------------- .nv.info._ZN2at6native51_GLOBAL__N__2c613397_18_DepthwiseConv2d_cu_9959487032conv_depthwise2d_backward_kernelILi1ELi1EdiEEvNS_27GenericPackedTensorAccessorIKT1_Lm4ENS_16DefaultPtrTraitsEiEENS3_IS4_Lm4ES6_iEES7_T2_iiiiiiiiiiiiiii --------------------------
	.section	.nv.info._ZN2at6native51_GLOBAL__N__2c613397_18_DepthwiseConv2d_cu_9959487032conv_depthwise2d_backward_kernelILi1ELi1EdiEEvNS_27GenericPackedTensorAccessorIKT1_Lm4ENS_16DefaultPtrTraitsEiEENS3_IS4_Lm4ES6_iEES7_T2_iiiiiiiiiiiiiii,"",@"SHT_CUDA_INFO"
	.sectionflags	@""
	.align	4


	//----- nvinfo : EIATTR_CUDA_API_VERSION
	.align		4
        /*0000*/ 	.byte	0x04, 0x37
        /*0002*/ 	.short	(.L_2743 - .L_2742)
.L_2742:
        /*0004*/ 	.word	0x00000082


	//----- nvinfo : EIATTR_KPARAM_INFO
	.align		4
.L_2743:
        /*0008*/ 	.byte	0x04, 0x17
        /*000a*/ 	.short	(.L_2745 - .L_2744)
.L_2744:
        /*000c*/ 	.word	0x00000000
        /*0010*/ 	.short	0x0012
        /*0012*/ 	.short	0x00b4
        /*0014*/ 	.byte	0x00, 0xf0, 0x11, 0x00


	//----- nvinfo : EIATTR_KPARAM_INFO
	.align		4
.L_2745:
        /*0018*/ 	.byte	0x04, 0x17
        /*001a*/ 	.short	(.L_2747 - .L_2746)
.L_2746:
        /*001c*/ 	.word	0x00000000
        /*0020*/ 	.short	0x0011
        /*0022*/ 	.short	0x00b0
        /*0024*/ 	.byte	0x00, 0xf0, 0x11, 0x00


	//----- nvinfo : EIATTR_KPARAM_INFO
	.align		4
.L_2747:
        /*0028*/ 	.byte	0x04, 0x17
        /*002a*/ 	.short	(.L_2749 - .L_2748)
.L_2748:
        /*002c*/ 	.word	0x00000000
        /*0030*/ 	.short	0x0010
        /*0032*/ 	.short	0x00ac
        /*0034*/ 	.byte	0x00, 0xf0, 0x11, 0x00


	//----- nvinfo : EIATTR_KPARAM_INFO
	.align		4
.L_2749:
        /*0038*/ 	.byte	0x04, 0x17
        /*003a*/ 	.short	(.L_2751 - .L_2750)
.L_2750:
        /*003c*/ 	.word	0x00000000
        /*0040*/ 	.short	0x000f
        /*0042*/ 	.short	0x00a8
        /*0044*/ 	.byte	0x00, 0xf0, 0x11, 0x00


	//----- nvinfo : EIATTR_KPARAM_INFO
	.align		4
.L_2751:
        /*0048*/ 	.byte	0x04, 0x17
        /*004a*/ 	.short	(.L_2753 - .L_2752)
.L_2752:
        /*004c*/ 	.word	0x00000000
        /*0050*/ 	.short	0x000e
        /*0052*/ 	.short	0x00a4
        /*0054*/ 	.byte	0x00, 0xf0, 0x11, 0x00


	//----- nvinfo : EIATTR_KPARAM_INFO
	.align		4
.L_2753:
        /*0058*/ 	.byte	0x04, 0x17
        /*005a*/ 	.short	(.L_2755 - .L_2754)
.L_2754:
        /*005c*/ 	.word	0x00000000
        /*0060*/ 	.short	0x000d
        /*0062*/ 	.short	0x00a0
        /*0064*/ 	.byte	0x00, 0xf0, 0x11, 0x00


	//----- nvinfo : EIATTR_KPARAM_INFO
	.align		4
.L_2755:
        /*0068*/ 	.byte	0x04, 0x17
        /*006a*/ 	.short	(.L_2757 - .L_2756)
.L_2756:
        /*006c*/ 	.word	0x00000000
        /*0070*/ 	.short	0x000c
        /*0072*/ 	.short	0x009c
        /*0074*/ 	.byte	0x00, 0xf0, 0x11, 0x00


	//----- nvinfo : EIATTR_KPARAM_INFO
	.align		4
.L_2757:
        /*0078*/ 	.byte	0x04, 0x17
        /*007a*/ 	.short	(.L_2759 - .L_2758)
.L_2758:
        /*007c*/ 	.word	0x00000000
        /*0080*/ 	.short	0x000b
        /*0082*/ 	.short	0x0098
        /*0084*/ 	.byte	0x00, 0xf0, 0x11, 0x00


	//----- nvinfo : EIATTR_KPARAM_INFO
	.align		4
.L_2759:
        /*0088*/ 	.byte	0x04, 0x17
        /*008a*/ 	.short	(.L_2761 - .L_2760)
.L_2760:
        /*008c*/ 	.word	0x00000000
        /*0090*/ 	.short	0x000a
        /*0092*/ 	.short	0x0094
        /*0094*/ 	.byte	0x00, 0xf0, 0x11, 0x00


	//----- nvinfo : EIATTR_KPARAM_INFO
	.align		4
.L_2761:
        /*0098*/ 	.byte	0x04, 0x17
        /*009a*/ 	.short	(.L_2763 - .L_2762)
.L_2762:
        /*009c*/ 	.word	0x00000000
        /*00a0*/ 	.short	0x0009
        /*00a2*/ 	.short	0x0090
        /*00a4*/ 	.byte	0x00, 0xf0, 0x11, 0x00


	//----- nvinfo : EIATTR_KPARAM_INFO
	.align		4
.L_2763:
        /*00a8*/ 	.byte	0x04, 0x17
        /*00aa*/ 	.short	(.L_2765 - .L_2764)
.L_2764:
        /*00ac*/ 	.word	0x00000000
        /*00b0*/ 	.short	0x0008
        /*00b2*/ 	.short	0x008c
        /*00b4*/ 	.byte	0x00, 0xf0, 0x11, 0x00


	//----- nvinfo : EIATTR_KPARAM_INFO
	.align		4
.L_2765:
        /*00b8*/ 	.byte	0x04, 0x17
        /*00ba*/ 	.short	(.L_2767 - .L_2766)
.L_2766:
        /*00bc*/ 	.word	0x00000000
        /*00c0*/ 	.short	0x0007
        /*00c2*/ 	.short	0x0088
        /*00c4*/ 	.byte	0x00, 0xf0, 0x11, 0x00


	//----- nvinfo : EIATTR_KPARAM_INFO
	.align		4
.L_2767:
        /*00c8*/ 	.byte	0x04, 0x17
        /*00ca*/ 	.short	(.L_2769 - .L_2768)
.L_2768:
        /*00cc*/ 	.word	0x00000000
        /*00d0*/ 	.short	0x0006
        /*00d2*/ 	.short	0x0084
        /*00d4*/ 	.byte	0x00, 0xf0, 0x11, 0x00


	//----- nvinfo : EIATTR_KPARAM_INFO
	.align		4
.L_2769:
        /*00d8*/ 	.byte	0x04, 0x17
        /*00da*/ 	.short	(.L_2771 - .L_2770)
.L_2770:
        /*00dc*/ 	.word	0x00000000
        /*00e0*/ 	.short	0x0005
        /*00e2*/ 	.short	0x0080
        /*00e4*/ 	.byte	0x00, 0xf0, 0x11, 0x00


	//----- nvinfo : EIATTR_KPARAM_INFO
	.align		4
.L_2771:
        /*00e8*/ 	.byte	0x04, 0x17
        /*00ea*/ 	.short	(.L_2773 - .L_2772)
.L_2772:
        /*00ec*/ 	.word	0x00000000
        /*00f0*/ 	.short	0x0004
        /*00f2*/ 	.short	0x007c
        /*00f4*/ 	.byte	0x00, 0xf0, 0x11, 0x00


	//----- nvinfo : EIATTR_KPARAM_INFO
	.align		4
.L_2773:
        /*00f8*/ 	.byte	0x04, 0x17
        /*00fa*/ 	.short	(.L_2775 - .L_2774)
.L_2774:
        /*00fc*/ 	.word	0x00000000
        /*0100*/ 	.short	0x0003
        /*0102*/ 	.short	0x0078
        /*0104*/ 	.byte	0x00, 0xf0, 0x11, 0x00


	//----- nvinfo : EIATTR_KPARAM_INFO
	.align		4
.L_2775:
        /*0108*/ 	.byte	0x04, 0x17
        /*010a*/ 	.short	(.L_2777 - .L_2776)
.L_2776:
        /*010c*/ 	.word	0x00000000
        /*0110*/ 	.short	0x0002
        /*0112*/ 	.short	0x0050
        /*0114*/ 	.byte	0x00, 0xf0, 0xa1, 0x00


	//----- nvinfo : EIATTR_KPARAM_INFO
	.align		4
.L_2777:
        /*0118*/ 	.byte	0x04, 0x17
        /*011a*/ 	.short	(.L_2779 - .L_2778)
.L_2778:
        /*011c*/ 	.word	0x00000000
        /*0120*/ 	.short	0x0001
        /*0122*/ 	.short	0x0028
        /*0124*/ 	.byte	0x00, 0xf0, 0xa1, 0x00


	//----- nvinfo : EIATTR_KPARAM_INFO
	.align		4
.L_2779:
        /*0128*/ 	.byte	0x04, 0x17
        /*012a*/ 	.short	(.L_2781 - .L_2780)
.L_2780:
        /*012c*/ 	.word	0x00000000
        /*0130*/ 	.short	0x0000
        /*0132*/ 	.short	0x0000
        /*0134*/ 	.byte	0x00, 0xf0, 0xa1, 0x00


	//----- nvinfo : EIATTR_SPARSE_MMA_MASK
	.align		4
.L_2781:
        /*0138*/ 	.byte	0x03, 0x50
        /*013a*/ 	.short	0x0000


	//----- nvinfo : EIATTR_MAXREG_COUNT
	.align		4
        /*013c*/ 	.byte	0x03, 0x1b
        /*013e*/ 	.short	0x0040


	//----- nvinfo : EIATTR_MERCURY_ISA_VERSION
	.align		4
        /*0140*/ 	.byte	0x03, 0x5f
        /*0142*/ 	.short	0x0101


	//----- nvinfo : EIATTR_EXIT_INSTR_OFFSETS
	.align		4
        /*0144*/ 	.byte	0x04, 0x1c
        /*0146*/ 	.short	(.L_2783 - .L_2782)


	//   ....[0]....
.L_2782:
        /*0148*/ 	.word	0x000000a0


	//   ....[1]....
        /*014c*/ 	.word	0x000004e0


	//   ....[2]....
        /*0150*/ 	.word	0x00000600


	//   ....[3]....
        /*0154*/ 	.word	0x00001420


	//----- nvinfo : EIATTR_MAX_THREADS
	.align		4
.L_2783:
        /*0158*/ 	.byte	0x04, 0x05
        /*015a*/ 	.short	(.L_2785 - .L_2784)
.L_2784:
        /*015c*/ 	.word	0x00000400
        /*0160*/ 	.word	0x00000001
        /*0164*/ 	.word	0x00000001


	//----- nvinfo : EIATTR_CRS_STACK_SIZE
	.align		4
.L_2785:
        /*0168*/ 	.byte	0x04, 0x1e
        /*016a*/ 	.short	(.L_2787 - .L_2786)
.L_2786:
        /*016c*/ 	.word	0x00000000


	//----- nvinfo : EIATTR_CBANK_PARAM_SIZE
	.align		4
.L_2787:
        /*0170*/ 	.byte	0x03, 0x19
        /*0172*/ 	.short	0x00b8


	//----- nvinfo : EIATTR_PARAM_CBANK
	.align		4
        /*0174*/ 	.byte	0x04, 0x0a
        /*0176*/ 	.short	(.L_2789 - .L_2788)
	.align		4
.L_2788:
        /*0178*/ 	.word	index@(.nv.constant0._ZN2at6native51_GLOBAL__N__2c613397_18_DepthwiseConv2d_cu_9959487032conv_depthwise2d_backward_kernelILi1ELi1EdiEEvNS_27GenericPackedTensorAccessorIKT1_Lm4ENS_16DefaultPtrTraitsEiEENS3_IS4_Lm4ES6_iEES7_T2_iiiiiiiiiiiiiii)
        /*017c*/ 	.short	0x0210
        /*017e*/ 	.short	0x00b8


	//----- nvinfo : EIATTR_SW_WAR
	.align		4
.L_2789:
        /*0180*/ 	.byte	0x04, 0x36
        /*0182*/ 	.short	(.L_2791 - .L_2790)
.L_2790:
        /*0184*/ 	.word	0x00000008
.L_2791:


//--------------------- .nv.info._ZN2at6native51_GLOBAL__N__2c613397_18_DepthwiseConv2d_cu_9959487032conv_depthwise2d_backward_kernelILi3ELi0EdiEEvNS_27GenericPackedTensorAccessorIKT1_Lm4ENS_16DefaultPtrTraitsEiEENS3_IS4_Lm4ES6_iEES7_T2_iiiiiiiiiiiiiii --------------------------
	.section	.nv.info._ZN2at6native51_GLOBAL__N__2c613397_18_DepthwiseConv2d_cu_9959487032conv_depthwise2d_backward_kernelILi3ELi0EdiEEvNS_27GenericPackedTensorAccessorIKT1_Lm4ENS_16DefaultPtrTraitsEiEENS3_IS4_Lm4ES6_iEES7_T2_iiiiiiiiiiiiiii,"",@"SHT_CUDA_INFO"
	.sectionflags	@""
	.align	4


	//----- nvinfo : EIATTR_CUDA_API_VERSION
	.align		4
        /*0000*/ 	.byte	0x04, 0x37
        /*0002*/ 	.short	(.L_2793 - .L_2792)
.L_2792:
        /*0004*/ 	.word	0x00000082


	//----- nvinfo : EIATTR_KPARAM_INFO
	.align		4
.L_2793:
        /*0008*/ 	.byte	0x04, 0x17
        /*000a*/ 	.short	(.L_2795 - .L_2794)
.L_2794:
        /*000c*/ 	.word	0x00000000
        /*0010*/ 	.short	0x0012
        /*0012*/ 	.short	0x00b4
        /*0014*/ 	.byte	0x00, 0xf0, 0x11, 0x00


	//----- nvinfo : EIATTR_KPARAM_INFO
	.align		4
.L_2795:
        /*0018*/ 	.byte	0x04, 0x17
        /*001a*/ 	.short	(.L_2797 - .L_2796)
.L_2796:
        /*001c*/ 	.word	0x00000000
        /*0020*/ 	.short	0x0011
        /*0022*/ 	.short	0x00b0
        /*0024*/ 	.byte	0x00, 0xf0, 0x11, 0x00


	//----- nvinfo : EIATTR_KPARAM_INFO
	.align		4
.L_2797:
        /*0028*/ 	.byte	0x04, 0x17
        /*002a*/ 	.short	(.L_2799 - .L_2798)
.L_2798:
        /*002c*/ 	.word	0x00000000
        /*0030*/ 	.short	0x0010
        /*0032*/ 	.short	0x00ac
        /*0034*/ 	.byte	0x00, 0xf0, 0x11, 0x00


	//----- nvinfo : EIATTR_KPARAM_INFO
	.align		4
.L_2799:
        /*0038*/ 	.byte	0x04, 0x17
        /*003a*/ 	.short	(.L_2801 - .L_2800)
.L_2800:
        /*003c*/ 	.word	0x00000000
        /*0040*/ 	.short	0x000f
        /*0042*/ 	.short	0x00a8
        /*0044*/ 	.byte	0x00, 0xf0, 0x11, 0x00


	//----- nvinfo : EIATTR_KPARAM_INFO
	.align		4
.L_2801:
        /*0048*/ 	.byte	0x04, 0x17
        /*004a*/ 	.short	(.L_2803 - .L_2802)
.L_2802:
        /*004c*/ 	.word	0x00000000
        /*0050*/ 	.short	0x000e
        /*0052*/ 	.short	0x00a4
        /*0054*/ 	.byte	0x00, 0xf0, 0x11, 0x00


	//----- nvinfo : EIATTR_KPARAM_INFO
	.align		4
.L_2803:
        /*0058*/ 	.byte	0x04, 0x17
        /*005a*/ 	.short	(.L_2805 - .L_2804)
.L_2804:
        /*005c*/ 	.word	0x00000000
        /*0060*/ 	.short	0x000d
        /*0062*/ 	.short	0x00a0
        /*0064*/ 	.byte	0x00, 0xf0, 0x11, 0x00


	//----- nvinfo : EIATTR_KPARAM_INFO
	.align		4
.L_2805:
        /*0068*/ 	.byte	0x04, 0x17
        /*006a*/ 	.short	(.L_2807 - .L_2806)
.L_2806:
        /*006c*/ 	.word	0x00000000
        /*0070*/ 	.short	0x000c
        /*0072*/ 	.short	0x009c
        /*0074*/ 	.byte	0x00, 0xf0, 0x11, 0x00


	//----- nvinfo : EIATTR_KPARAM_INFO
	.align		4
.L_2807:
        /*0078*/ 	.byte	0x04, 0x17
        /*007a*/ 	.short	(.L_2809 - .L_2808)
.L_2808:
        /*007c*/ 	.word	0x00000000
        /*0080*/ 	.short	0x000b
        /*0082*/ 	.short	0x0098
        /*0084*/ 	.byte	0x00, 0xf0, 0x11, 0x00


	//----- nvinfo : EIATTR_KPARAM_INFO
	.align		4
.L_2809:
        /*0088*/ 	.byte	0x04, 0x17
        /*008a*/ 	.short	(.L_2811 - .L_2810)
.L_2810:
        /*008c*/ 	.word	0x00000000
        /*0090*/ 	.short	0x000a
        /*0092*/ 	.short	0x0094
        /*0094*/ 	.byte	0x00, 0xf0, 0x11, 0x00


	//----- nvinfo : EIATTR_KPARAM_INFO
	.align		4
.L_2811:
        /*0098*/ 	.byte	0x04, 0x17
        /*009a*/ 	.short	(.L_2813 - .L_2812)
.L_2812:
        /*009c*/ 	.word	0x00000000
        /*00a0*/ 	.short	0x0009
        /*00a2*/ 	.short	0x0090
        /*00a4*/ 	.byte	0x00, 0xf0, 0x11, 0x00


	//----- nvinfo : EIATTR_KPARAM_INFO
	.align		4
.L_2813:
        /*00a8*/ 	.byte	0x04, 0x17
        /*00aa*/ 	.short	(.L_2815 - .L_2814)
.L_2814:
        /*00ac*/ 	.word	0x00000000
        /*00b0*/ 	.short	0x0008
        /*00b2*/ 	.short	0x008c
        /*00b4*/ 	.byte	0x00, 0xf0, 0x11, 0x00


	//----- nvinfo : EIATTR_KPARAM_INFO
	.align		4
.L_2815:
        /*00b8*/ 	.byte	0x04, 0x17
        /*00ba*/ 	.short	(.L_2817 - .L_2816)
.L_2816:
        /*00bc*/ 	.word	0x00000000
        /*00c0*/ 	.short	0x0007
        /*00c2*/ 	.short	0x0088
        /*00c4*/ 	.byte	0x00, 0xf0, 0x11, 0x00


	//----- nvinfo : EIATTR_KPARAM_INFO
	.align		4
.L_2817:
        /*00c8*/ 	.byte	0x04, 0x17
        /*00ca*/ 	.short	(.L_2819 - .L_2818)
.L_2818:
        /*00cc*/ 	.word	0x00000000
        /*00d0*/ 	.short	0x0006
        /*00d2*/ 	.short	0x0084
        /*00d4*/ 	.byte	0x00, 0xf0, 0x11, 0x00


	//----- nvinfo : EIATTR_KPARAM_INFO
	.align		4
.L_2819:
        /*00d8*/ 	.byte	0x04, 0x17
        /*00da*/ 	.short	(.L_2821 - .L_2820)
.L_2820:
        /*00dc*/ 	.word	0x00000000
        /*00e0*/ 	.short	0x0005
        /*00e2*/ 	.short	0x0080
        /*00e4*/ 	.byte	0x00, 0xf0, 0x11, 0x00


	//----- nvinfo : EIATTR_KPARAM_INFO
	.align		4
.L_2821:
        /*00e8*/ 	.byte	0x04, 0x17
        /*00ea*/ 	.short	(.L_2823 - .L_2822)
.L_2822:
        /*00ec*/ 	.word	0x00000000
        /*00f0*/ 	.short	0x0004
        /*00f2*/ 	.short	0x007c
        /*00f4*/ 	.byte	0x00, 0xf0, 0x11, 0x00


	//----- nvinfo : EIATTR_KPARAM_INFO
	.align		4
.L_2823:
        /*00f8*/ 	.byte	0x04, 0x17
        /*00fa*/ 	.short	(.L_2825 - .L_2824)
.L_2824:
        /*00fc*/ 	.word	0x00000000
        /*0100*/ 	.short	0x0003
        /*0102*/ 	.short	0x0078
        /*0104*/ 	.byte	0x00, 0xf0, 0x11, 0x00


	//----- nvinfo : EIATTR_KPARAM_INFO
	.align		4
.L_2825:
        /*0108*/ 	.byte	0x04, 0x17
        /*010a*/ 	.short	(.L_2827 - .L_2826)
.L_2826:
        /*010c*/ 	.word	0x00000000
        /*0110*/ 	.short	0x0002
        /*0112*/ 	.short	0x0050
        /*0114*/ 	.byte	0x00, 0xf0, 0xa1, 0x00


	//----- nvinfo : EIATTR_KPARAM_INFO
	.align		4
.L_2827:
        /*0118*/ 	.byte	0x04, 0x17
        /*011a*/ 	.short	(.L_2829 - .L_2828)
.L_2828:
        /*011c*/ 	.word	0x00000000
        /*0120*/ 	.short	0x0001
        /*0122*/ 	.short	0x0028
        /*0124*/ 	.byte	0x00, 0xf0, 0xa1, 0x00


	//----- nvinfo : EIATTR_KPARAM_INFO
	.align		4
.L_2829:
        /*0128*/ 	.byte	0x04, 0x17
        /*012a*/ 	.short	(.L_2831 - .L_2830)
.L_2830:
        /*012c*/ 	.word	0x00000000
        /*0130*/ 	.short	0x0000
        /*0132*/ 	.short	0x0000
        /*0134*/ 	.byte	0x00, 0xf0, 0xa1, 0x00


	//----- nvinfo : EIATTR_SPARSE_MMA_MASK
	.align		4
.L_2831:
        /*0138*/ 	.byte	0x03, 0x50
        /*013a*/ 	.short	0x0000


	//----- nvinfo : EIATTR_MAXREG_COUNT
	.align		4
        /*013c*/ 	.byte	0x03, 0x1b
        /*013e*/ 	.short	0x0040


	//----- nvinfo : EIATTR_MERCURY_ISA_VERSION
	.align		4
        /*0140*/ 	.byte	0x03, 0x5f
        /*0142*/ 	.short	0x0101


	//----- nvinfo : EIATTR_EXIT_INSTR_OFFSETS
	.align		4
        /*0144*/ 	.byte	0x04, 0x1c
        /*0146*/ 	.short	(.L_2833 - .L_2832)


	//   ....[0]....
.L_2832:
        /*0148*/ 	.word	0x000000a0


	//   ....[1]....
        /*014c*/ 	.word	0x000004f0


	//   ....[2]....
        /*0150*/ 	.word	0x00000610


	//   ....[3]....
        /*0154*/ 	.word	0x00003cc0


	//----- nvinfo : EIATTR_MAX_THREADS
	.align		4
.L_2833:
        /*0158*/ 	.byte	0x04, 0x05
        /*015a*/ 	.short	(.L_2835 - .L_2834)
.L_2834:
        /*015c*/ 	.word	0x00000400
        /*0160*/ 	.word	0x00000001
        /*0164*/ 	.word	0x00000001


	//----- nvinfo : EIATTR_CRS_STACK_SIZE
	.align		4
.L_2835:
        /*0168*/ 	.byte	0x04, 0x1e
        /*016a*/ 	.short	(.L_2837 - .L_2836)
.L_2836:
        /*016c*/ 	.word	0x00000000


	//----- nvinfo : EIATTR_CBANK_PARAM_SIZE
	.align		4
.L_2837:
        /*0170*/ 	.byte	0x03, 0x19
        /*0172*/ 	.short	0x00b8


	//----- nvinfo : EIATTR_PARAM_CBANK
	.align		4
        /*0174*/ 	.byte	0x04, 0x0a
        /*0176*/ 	.short	(.L_2839 - .L_2838)
	.align		4
.L_2838:
        /*0178*/ 	.word	index@(.nv.constant0._ZN2at6native51_GLOBAL__N__2c613397_18_DepthwiseConv2d_cu_9959487032conv_depthwise2d_backward_kernelILi3ELi0EdiEEvNS_27GenericPackedTensorAccessorIKT1_Lm4ENS_16DefaultPtrTraitsEiEENS3_IS4_Lm4ES6_iEES7_T2_iiiiiiiiiiiiiii)
        /*017c*/ 	.short	0x0210
        /*017e*/ 	.short	0x00b8


	//----- nvinfo : EIATTR_SW_WAR
	.align		4
.L_2839:
        /*0180*/ 	.byte	0x04, 0x36
        /*0182*/ 	.short	(.L_2841 - .L_2840)
.L_2840:
        /*0184*/ 	.word	0x00000008
.L_2841:


//--------------------- .nv.info._ZN2at6native51_GLOBAL__N__2c613397_18_DepthwiseConv2d_cu_9959487032conv_depthwise2d_backward_kernelILi3ELi2EdiEEvNS_27GenericPackedTensorAccessorIKT1_Lm4ENS_16DefaultPtrTraitsEiEENS3_IS4_Lm4ES6_iEES7_T2_iiiiiiiiiiiiiii --------------------------
	.section	.nv.info._ZN2at6native51_GLOBAL__N__2c613397_18_DepthwiseConv2d_cu_9959487032conv_depthwise2d_backward_kernelILi3ELi2EdiEEvNS_27GenericPackedTensorAccessorIKT1_Lm4ENS_16DefaultPtrTraitsEiEENS3_IS4_Lm4ES6_iEES7_T2_iiiiiiiiiiiiiii,"",@"SHT_CUDA_INFO"
	.sectionflags	@""
	.align	4


	//----- nvinfo : EIATTR_CUDA_API_VERSION
	.align		4
        /*0000*/ 	.byte	0x04, 0x37
        /*0002*/ 	.short	(.L_2843 - .L_2842)
.L_2842:
        /*0004*/ 	.word	0x00000082


	//----- nvinfo : EIATTR_KPARAM_INFO
	.align		4
.L_2843:
        /*0008*/ 	.byte	0x04, 0x17
        /*000a*/ 	.short	(.L_2845 - .L_2844)
.L_2844:
        /*000c*/ 	.word	0x00000000
        /*0010*/ 	.short	0x0012
        /*0012*/ 	.short	0x00b4
        /*0014*/ 	.byte	0x00, 0xf0, 0x11, 0x00


	//----- nvinfo : EIATTR_KPARAM_INFO
	.align		4
.L_2845:
        /*0018*/ 	.byte	0x04, 0x17
        /*001a*/ 	.short	(.L_2847 - .L_2846)
.L_2846:
        /*001c*/ 	.word	0x00000000
        /*0020*/ 	.short	0x0011
        /*0022*/ 	.short	0x00b0
        /*0024*/ 	.byte	0x00, 0xf0, 0x11, 0x00


	//----- nvinfo : EIATTR_KPARAM_INFO
	.align		4
.L_2847:
        /*0028*/ 	.byte	0x04, 0x17
        /*002a*/ 	.short	(.L_2849 - .L_2848)
.L_2848:
        /*002c*/ 	.word	0x00000000
        /*0030*/ 	.short	0x0010
        /*0032*/ 	.short	0x00ac
        /*0034*/ 	.byte	0x00, 0xf0, 0x11, 0x00


	//----- nvinfo : EIATTR_KPARAM_INFO
	.align		4
.L_2849:
        /*0038*/ 	.byte	0x04, 0x17
        /*003a*/ 	.short	(.L_2851 - .L_2850)
.L_2850:
        /*003c*/ 	.word	0x00000000
        /*0040*/ 	.short	0x000f
        /*0042*/ 	.short	0x00a8
        /*0044*/ 	.byte	0x00, 0xf0, 0x11, 0x00


	//----- nvinfo : EIATTR_KPARAM_INFO
	.align		4
.L_2851:
        /*0048*/ 	.byte	0x04, 0x17
        /*004a*/ 	.short	(.L_2853 - .L_2852)
.L_2852:
        /*004c*/ 	.word	0x00000000
        /*0050*/ 	.short	0x000e
        /*0052*/ 	.short	0x00a4
        /*0054*/ 	.byte	0x00, 0xf0, 0x11, 0x00


	//----- nvinfo : EIATTR_KPARAM_INFO
	.align		4
.L_2853:
        /*0058*/ 	.byte	0x04, 0x17
        /*005a*/ 	.short	(.L_2855 - .L_2854)
.L_2854:
        /*005c*/ 	.word	0x00000000
        /*0060*/ 	.short	0x000d
        /*0062*/ 	.short	0x00a0
        /*0064*/ 	.byte	0x00, 0xf0, 0x11, 0x00


	//----- nvinfo : EIATTR_KPARAM_INFO
	.align		4
.L_2855:
        /*0068*/ 	.byte	0x04, 0x17
        /*006a*/ 	.short	(.L_2857 - .L_2856)
.L_2856:
        /*006c*/ 	.word	0x00000000
        /*0070*/ 	.short	0x000c
        /*0072*/ 	.short	0x009c
        /*0074*/ 	.byte	0x00, 0xf0, 0x11, 0x00


	//----- nvinfo : EIATTR_KPARAM_INFO
	.align		4
.L_2857:
        /*0078*/ 	.byte	0x04, 0x17
        /*007a*/ 	.short	(.L_2859 - .L_2858)
.L_2858:
        /*007c*/ 	.word	0x00000000
        /*0080*/ 	.short	0x000b
        /*0082*/ 	.short	0x0098
        /*0084*/ 	.byte	0x00, 0xf0, 0x11, 0x00


	//----- nvinfo : EIATTR_KPARAM_INFO
	.align		4
.L_2859:
        /*0088*/ 	.byte	0x04, 0x17
        /*008a*/ 	.short	(.L_2861 - .L_2860)
.L_2860:
        /*008c*/ 	.word	0x00000000
        /*0090*/ 	.short	0x000a
        /*0092*/ 	.short	0x0094
        /*0094*/ 	.byte	0x00, 0xf0, 0x11, 0x00


	//----- nvinfo : EIATTR_KPARAM_INFO
	.align		4
.L_2861:
        /*0098*/ 	.byte	0x04, 0x17
        /*009a*/ 	.short	(.L_2863 - .L_2862)
.L_2862:
        /*009c*/ 	.word	0x00000000
        /*00a0*/ 	.short	0x0009
        /*00a2*/ 	.short	0x0090
        /*00a4*/ 	.byte	0x00, 0xf0, 0x11, 0x00


	//----- nvinfo : EIATTR_KPARAM_INFO
	.align		4
.L_2863:
        /*00a8*/ 	.byte	0x04, 0x17
        /*00aa*/ 	.short	(.L_2865 - .L_2864)
.L_2864:
        /*00ac*/ 	.word	0x00000000
        /*00b0*/ 	.short	0x0008
        /*00b2*/ 	.short	0x008c
        /*00b4*/ 	.byte	0x00, 0xf0, 0x11, 0x00


	//----- nvinfo : EIATTR_KPARAM_INFO
	.align		4
.L_2865:
        /*00b8*/ 	.byte	0x04, 0x17
        /*00ba*/ 	.short	(.L_2867 - .L_2866)
.L_2866:
        /*00bc*/ 	.word	0x00000000
        /*00c0*/ 	.short	0x0007
        /*00c2*/ 	.short	0x0088
        /*00c4*/ 	.byte	0x00, 0xf0, 0x11, 0x00


	//----- nvinfo : EIATTR_KPARAM_INFO
	.align		4
.L_2867:
        /*00c8*/ 	.byte	0x04, 0x17
        /*00ca*/ 	.short	(.L_2869 - .L_2868)
.L_2868:
        /*00cc*/ 	.word	0x00000000
        /*00d0*/ 	.short	0x0006
        /*00d2*/ 	.short	0x0084
        /*00d4*/ 	.byte	0x00, 0xf0, 0x11, 0x00


	//----- nvinfo : EIATTR_KPARAM_INFO
	.align		4
.L_2869:
        /*00d8*/ 	.byte	0x04, 0x17
        /*00da*/ 	.short	(.L_2871 - .L_2870)
.L_2870:
        /*00dc*/ 	.word	0x00000000
        /*00e0*/ 	.short	0x0005
        /*00e2*/ 	.short	0x0080
        /*00e4*/ 	.byte	0x00, 0xf0, 0x11, 0x00


	//----- nvinfo : EIATTR_KPARAM_INFO
	.align		4
.L_2871:
        /*00e8*/ 	.byte	0x04, 0x17
        /*00ea*/ 	.short	(.L_2873 - .L_2872)
.L_2872:
        /*00ec*/ 	.word	0x00000000
        /*00f0*/ 	.short	0x0004
        /*00f2*/ 	.short	0x007c
        /*00f4*/ 	.byte	0x00, 0xf0, 0x11, 0x00


	//----- nvinfo : EIATTR_KPARAM_INFO
	.align		4
.L_2873:
        /*00f8*/ 	.byte	0x04, 0x17
        /*00fa*/ 	.short	(.L_2875 - .L_2874)
.L_2874:
        /*00fc*/ 	.word	0x00000000
        /*0100*/ 	.short	0x0003
        /*0102*/ 	.short	0x0078
        /*0104*/ 	.byte	0x00, 0xf0, 0x11, 0x00


	//----- nvinfo : EIATTR_KPARAM_INFO
	.align		4
.L_2875:
        /*0108*/ 	.byte	0x04, 0x17
        /*010a*/ 	.short	(.L_2877 - .L_2876)
.L_2876:
        /*010c*/ 	.word	0x00000000
        /*0110*/ 	.short	0x0002
        /*0112*/ 	.short	0x0050
        /*0114*/ 	.byte	0x00, 0xf0, 0xa1, 0x00


	//----- nvinfo : EIATTR_KPARAM_INFO
	.align		4
.L_2877:
        /*0118*/ 	.byte	0x04, 0x17
        /*011a*/ 	.short	(.L_2879 - .L_2878)
.L_2878:
        /*011c*/ 	.word	0x00000000
        /*0120*/ 	.short	0x0001
        /*0122*/ 	.short	0x0028
        /*0124*/ 	.byte	0x00, 0xf0, 0xa1, 0x00


	//----- nvinfo : EIATTR_KPARAM_INFO
	.align		4
.L_2879:
        /*0128*/ 	.byte	0x04, 0x17
        /*012a*/ 	.short	(.L_2881 - .L_2880)
.L_2880:
        /*012c*/ 	.word	0x00000000
        /*0130*/ 	.short	0x0000
        /*0132*/ 	.short	0x0000
        /*0134*/ 	.byte	0x00, 0xf0, 0xa1, 0x00


	//----- nvinfo : EIATTR_SPARSE_MMA_MASK
	.align		4
.L_2881:
        /*0138*/ 	.byte	0x03, 0x50
        /*013a*/ 	.short	0x0000


	//----- nvinfo : EIATTR_MAXREG_COUNT
	.align		4
        /*013c*/ 	.byte	0x03, 0x1b
        /*013e*/ 	.short	0x0040


	//----- nvinfo : EIATTR_MERCURY_ISA_VERSION
	.align		4
        /*0140*/ 	.byte	0x03, 0x5f
        /*0142*/ 	.short	0x0101


	//----- nvinfo : EIATTR_EXIT_INSTR_OFFSETS
	.align		4
        /*0144*/ 	.byte	0x04, 0x1c
        /*0146*/ 	.short	(.L_2883 - .L_2882)


	//   ....[0]....
.L_2882:
        /*0148*/ 	.word	0x000000a0


	//   ....[1]....
        /*014c*/ 	.word	0x000004a0


	//   ....[2]....
        /*0150*/ 	.word	0x000005c0


	//   ....[3]....
        /*0154*/ 	.word	0x00001680


	//----- nvinfo : EIATTR_MAX_THREADS
	.align		4
.L_2883:
        /*0158*/ 	.byte	0x04, 0x05
        /*015a*/ 	.short	(.L_2885 - .L_2884)
.L_2884:
        /*015c*/ 	.word	0x00000400
        /*0160*/ 	.word	0x00000001
        /*0164*/ 	.word	0x00000001


	//----- nvinfo : EIATTR_CRS_STACK_SIZE
	.align		4
.L_2885:
        /*0168*/ 	.byte	0x04, 0x1e
        /*016a*/ 	.short	(.L_2887 - .L_2886)
.L_2886:
        /*016c*/ 	.word	0x00000000


	//----- nvinfo : EIATTR_CBANK_PARAM_SIZE
	.align		4
.L_2887:
        /*0170*/ 	.byte	0x03, 0x19
        /*0172*/ 	.short	0x00b8


	//----- nvinfo : EIATTR_PARAM_CBANK
	.align		4
        /*0174*/ 	.byte	0x04, 0x0a
        /*0176*/ 	.short	(.L_2889 - .L_2888)
	.align		4
.L_2888:
        /*0178*/ 	.word	index@(.nv.constant0._ZN2at6native51_GLOBAL__N__2c613397_18_DepthwiseConv2d_cu_9959487032conv_depthwise2d_backward_kernelILi3ELi2EdiEEvNS_27GenericPackedTensorAccessorIKT1_Lm4ENS_16DefaultPtrTraitsEiEENS3_IS4_Lm4ES6_iEES7_T2_iiiiiiiiiiiiiii)
        /*017c*/ 	.short	0x0210
        /*017e*/ 	.short	0x00b8


	//----- nvinfo : EIATTR_SW_WAR
	.align		4
.L_2889:
        /*0180*/ 	.byte	0x04, 0x36
        /*0182*/ 	.short	(.L_2891 - .L_2890)
.L_2890:
        /*0184*/ 	.word	0x00000008
.L_2891:


//--------------------- .nv.info._ZN2at6native51_GLOBAL__N__2c613397_18_DepthwiseConv2d_cu_9959487032conv_depthwise2d_backward_kernelILi3ELi1EdiEEvNS_27GenericPackedTensorAccessorIKT1_Lm4ENS_16DefaultPtrTraitsEiEENS3_IS4_Lm4ES6_iEES7_T2_iiiiiiiiiiiiiii --------------------------
	.section	.nv.info._ZN2at6native51_GLOBAL__N__2c613397_18_DepthwiseConv2d_cu_9959487032conv_depthwise2d_backward_kernelILi3ELi1EdiEEvNS_27GenericPackedTensorAccessorIKT1_Lm4ENS_16DefaultPtrTraitsEiEENS3_IS4_Lm4ES6_iEES7_T2_iiiiiiiiiiiiiii,"",@"SHT_CUDA_INFO"
	.sectionflags	@""
	.align	4


	//----- nvinfo : EIATTR_CUDA_API_VERSION
	.align		4
        /*0000*/ 	.byte	0x04, 0x37
        /*0002*/ 	.short	(.L_2893 - .L_2892)
.L_2892:
        /*0004*/ 	.word	0x00000082


	//----- nvinfo : EIATTR_KPARAM_INFO
	.align		4
.L_2893:
        /*0008*/ 	.byte	0x04, 0x17
        /*000a*/ 	.short	(.L_2895 - .L_2894)
.L_2894:
        /*000c*/ 	.word	0x00000000
        /*0010*/ 	.short	0x0012
        /*0012*/ 	.short	0x00b4
        /*0014*/ 	.byte	0x00, 0xf0, 0x11, 0x00


	//----- nvinfo : EIATTR_KPARAM_INFO
	.align		4
.L_2895:
        /*0018*/ 	.byte	0x04, 0x17
        /*001a*/ 	.short	(.L_2897 - .L_2896)
.L_2896:
        /*001c*/ 	.word	0x00000000
        /*0020*/ 	.short	0x0011
        /*0022*/ 	.short	0x00b0
        /*0024*/ 	.byte	0x00, 0xf0, 0x11, 0x00


	//----- nvinfo : EIATTR_KPARAM_INFO
	.align		4
.L_2897:
        /*0028*/ 	.byte	0x04, 0x17
        /*002a*/ 	.short	(.L_2899 - .L_2898)
.L_2898:
        /*002c*/ 	.word	0x00000000
        /*0030*/ 	.short	0x0010
        /*0032*/ 	.short	0x00ac
        /*0034*/ 	.byte	0x00, 0xf0, 0x11, 0x00


	//----- nvinfo : EIATTR_KPARAM_INFO
	.align		4
.L_2899:
        /*0038*/ 	.byte	0x04, 0x17
        /*003a*/ 	.short	(.L_2901 - .L_2900)
.L_2900:
        /*003c*/ 	.word	0x00000000
        /*0040*/ 	.short	0x000f
        /*0042*/ 	.short	0x00a8
        /*0044*/ 	.byte	0x00, 0xf0, 0x11, 0x00


	//----- nvinfo : EIATTR_KPARAM_INFO
	.align		4
.L_2901:
        /*0048*/ 	.byte	0x04, 0x17
        /*004a*/ 	.short	(.L_2903 - .L_2902)
.L_2902:
        /*004c*/ 	.word	0x00000000
        /*0050*/ 	.short	0x000e
        /*0052*/ 	.short	0x00a4
        /*0054*/ 	.byte	0x00, 0xf0, 0x11, 0x00


	//----- nvinfo : EIATTR_KPARAM_INFO
	.align		4
.L_2903:
        /*0058*/ 	.byte	0x04, 0x17
        /*005a*/ 	.short	(.L_2905 - .L_2904)
.L_2904:
        /*005c*/ 	.word	0x00000000
        /*0060*/ 	.short	0x000d
        /*0062*/ 	.short	0x00a0
        /*0064*/ 	.byte	0x00, 0xf0, 0x11, 0x00


	//----- nvinfo : EIATTR_KPARAM_INFO
	.align		4
.L_2905:
        /*0068*/ 	.byte	0x04, 0x17
        /*006a*/ 	.short	(.L_2907 - .L_2906)
.L_2906:
        /*006c*/ 	.word	0x00000000
        /*0070*/ 	.short	0x000c
        /*0072*/ 	.short	0x009c
        /*0074*/ 	.byte	0x00, 0xf0, 0x11, 0x00


	//----- nvinfo : EIATTR_KPARAM_INFO
	.align		4
.L_2907:
        /*0078*/ 	.byte	0x04, 0x17
        /*007a*/ 	.short	(.L_2909 - .L_2908)
.L_2908:
        /*007c*/ 	.word	0x00000000
        /*0080*/ 	.short	0x000b
        /*0082*/ 	.short	0x0098
        /*0084*/ 	.byte	0x00, 0xf0, 0x11, 0x00


	//----- nvinfo : EIATTR_KPARAM_INFO
	.align		4
.L_2909:
        /*0088*/ 	.byte	0x04, 0x17
        /*008a*/ 	.short	(.L_2911 - .L_2910)
.L_2910:
        /*008c*/ 	.word	0x00000000
        /*0090*/ 	.short	0x000a
        /*0092*/ 	.short	0x0094
        /*0094*/ 	.byte	0x00, 0xf0, 0x11, 0x00


	//----- nvinfo : EIATTR_KPARAM_INFO
	.align		4
.L_2911:
        /*0098*/ 	.byte	0x04, 0x17
        /*009a*/ 	.short	(.L_2913 - .L_2912)
.L_2912:
        /*009c*/ 	.word	0x00000000
        /*00a0*/ 	.short	0x0009
        /*00a2*/ 	.short	0x0090
        /*00a4*/ 	.byte	0x00, 0xf0, 0x11, 0x00


	//----- nvinfo : EIATTR_KPARAM_INFO
	.align		4
.L_2913:
        /*00a8*/ 	.byte	0x04, 0x17
        /*00aa*/ 	.short	(.L_2915 - .L_2914)
.L_2914:
        /*00ac*/ 	.word	0x00000000
        /*00b0*/ 	.short	0x0008
        /*00b2*/ 	.short	0x008c
        /*00b4*/ 	.byte	0x00, 0xf0, 0x11, 0x00


	//----- nvinfo : EIATTR_KPARAM_INFO
	.align		4
.L_2915:
        /*00b8*/ 	.byte	0x04, 0x17
        /*00ba*/ 	.short	(.L_2917 - .L_2916)
.L_2916:
        /*00bc*/ 	.word	0x00000000
        /*00c0*/ 	.short	0x0007
        /*00c2*/ 	.short	0x0088
        /*00c4*/ 	.byte	0x00, 0xf0, 0x11, 0x00


	//----- nvinfo : EIATTR_KPARAM_INFO
	.align		4
.L_2917:
        /*00c8*/ 	.byte	0x04, 0x17
        /*00ca*/ 	.short	(.L_2919 - .L_2918)
.L_2918:
        /*00cc*/ 	.word	0x00000000
        /*00d0*/ 	.short	0x0006
        /*00d2*/ 	.short	0x0084
        /*00d4*/ 	.byte	0x00, 0xf0, 0x11, 0x00


	//----- nvinfo : EIATTR_KPARAM_INFO
	.align		4
.L_2919:
        /*00d8*/ 	.byte	0x04, 0x17
        /*00da*/ 	.short	(.L_2921 - .L_2920)
.L_2920:
        /*00dc*/ 	.word	0x00000000
        /*00e0*/ 	.short	0x0005
        /*00e2*/ 	.short	0x0080
        /*00e4*/ 	.byte	0x00, 0xf0, 0x11, 0x00


	//----- nvinfo : EIATTR_KPARAM_INFO
	.align		4
.L_2921:
        /*00e8*/ 	.byte	0x04, 0x17
        /*00ea*/ 	.short	(.L_2923 - .L_2922)
.L_2922:
        /*00ec*/ 	.word	0x00000000
        /*00f0*/ 	.short	0x0004
        /*00f2*/ 	.short	0x007c
        /*00f4*/ 	.byte	0x00, 0xf0, 0x11, 0x00


	//----- nvinfo : EIATTR_KPARAM_INFO
	.align		4
.L_2923:
        /*00f8*/ 	.byte	0x04, 0x17
        /*00fa*/ 	.short	(.L_2925 - .L_2924)
.L_2924:
        /*00fc*/ 	.word	0x00000000
        /*0100*/ 	.short	0x0003
        /*0102*/ 	.short	0x0078
        /*0104*/ 	.byte	0x00, 0xf0, 0x11, 0x00


	//----- nvinfo : EIATTR_KPARAM_INFO
	.align		4
.L_2925:
        /*0108*/ 	.byte	0x04, 0x17
        /*010a*/ 	.short	(.L_2927 - .L_2926)
.L_2926:
        /*010c*/ 	.word	0x00000000
        /*0110*/ 	.short	0x0002
        /*0112*/ 	.short	0x0050
        /*0114*/ 	.byte	0x00, 0xf0, 0xa1, 0x00


	//----- nvinfo : EIATTR_KPARAM_INFO
	.align		4
.L_2927:
        /*0118*/ 	.byte	0x04, 0x17
        /*011a*/ 	.short	(.L_2929 - .L_2928)
.L_2928:
        /*011c*/ 	.word	0x00000000
        /*0120*/ 	.short	0x0001
        /*0122*/ 	.short	0x0028
        /*0124*/ 	.byte	0x00, 0xf0, 0xa1, 0x00


	//----- nvinfo : EIATTR_KPARAM_INFO
	.align		4
.L_2929:
        /*0128*/ 	.byte	0x04, 0x17
        /*012a*/ 	.short	(.L_2931 - .L_2930)
.L_2930:
        /*012c*/ 	.word	0x00000000
        /*0130*/ 	.short	0x0000
        /*0132*/ 	.short	0x0000
        /*0134*/ 	.byte	0x00, 0xf0, 0xa1, 0x00


	//----- nvinfo : EIATTR_SPARSE_MMA_MASK
	.align		4
.L_2931:
        /*0138*/ 	.byte	0x03, 0x50
        /*013a*/ 	.short	0x0000


	//----- nvinfo : EIATTR_MAXREG_COUNT
	.align		4
        /*013c*/ 	.byte	0x03, 0x1b
        /*013e*/ 	.short	0x0040


	//----- nvinfo : EIATTR_MERCURY_ISA_VERSION
	.align		4
        /*0140*/ 	.byte	0x03, 0x5f
        /*0142*/ 	.short	0x0101


	//----- nvinfo : EIATTR_EXIT_INSTR_OFFSETS
	.align		4
        /*0144*/ 	.byte	0x04, 0x1c
        /*0146*/ 	.short	(.L_2933 - .L_2932)


	//   ....[0]....
.L_2932:
        /*0148*/ 	.word	0x000000a0


	//   ....[1]....
        /*014c*/ 	.word	0x000004b0


	//   ....[2]....
        /*0150*/ 	.word	0x000005d0


	//   ....[3]....
        /*0154*/ 	.word	0x00001710


	//----- nvinfo : EIATTR_MAX_THREADS
	.align		4
.L_2933:
        /*0158*/ 	.byte	0x04, 0x05
        /*015a*/ 	.short	(.L_2935 - .L_2934)
.L_2934:
        /*015c*/ 	.word	0x00000400
        /*0160*/ 	.word	0x00000001
        /*0164*/ 	.word	0x00000001


	//----- nvinfo : EIATTR_CRS_STACK_SIZE
	.align		4
.L_2935:
        /*0168*/ 	.byte	0x04, 0x1e
        /*016a*/ 	.short	(.L_2937 - .L_2936)
.L_2936:
        /*016c*/ 	.word	0x00000000


	//----- nvinfo : EIATTR_CBANK_PARAM_SIZE
	.align		4
.L_2937:
        /*0170*/ 	.byte	0x03, 0x19
        /*0172*/ 	.short	0x00b8


	//----- nvinfo : EIATTR_PARAM_CBANK
	.align		4
        /*0174*/ 	.byte	0x04, 0x0a
        /*0176*/ 	.short	(.L_2939 - .L_2938)
	.align		4
.L_2938:
        /*0178*/ 	.word	index@(.nv.constant0._ZN2at6native51_GLOBAL__N__2c613397_18_DepthwiseConv2d_cu_9959487032conv_depthwise2d_backward_kernelILi3ELi1EdiEEvNS_27GenericPackedTensorAccessorIKT1_Lm4ENS_16DefaultPtrTraitsEiEENS3_IS4_Lm4ES6_iEES7_T2_iiiiiiiiiiiiiii)
        /*017c*/ 	.short	0x0210
        /*017e*/ 	.short	0x00b8


	//----- nvinfo : EIATTR_SW_WAR
	.align		4
.L_2939:
        /*0180*/ 	.byte	0x04, 0x36
        /*0182*/ 	.short	(.L_2941 - .L_2940)
.L_2940:
        /*0184*/ 	.word	0x00000008
.L_2941:


//--------------------- .nv.info._ZN2at6native51_GLOBAL__N__2c613397_18_DepthwiseConv2d_cu_9959487032conv_depthwise2d_backward_kernelILi5ELi0EdiEEvNS_27GenericPackedTensorAccessorIKT1_Lm4ENS_16DefaultPtrTraitsEiEENS3_IS4_Lm4ES6_iEES7_T2_iiiiiiiiiiiiiii --------------------------
	.section	.nv.info._ZN2at6native51_GLOBAL__N__2c613397_18_DepthwiseConv2d_cu_9959487032conv_depthwise2d_backward_kernelILi5ELi0EdiEEvNS_27GenericPackedTensorAccessorIKT1_Lm4ENS_16DefaultPtrTraitsEiEENS3_IS4_Lm4ES6_iEES7_T2_iiiiiiiiiiiiiii,"",@"SHT_CUDA_INFO"
	.sectionflags	@""
	.align	4


	//----- nvinfo : EIATTR_CUDA_API_VERSION
	.align		4
        /*0000*/ 	.byte	0x04, 0x37
        /*0002*/ 	.short	(.L_2943 - .L_2942)
.L_2942:
        /*0004*/ 	.word	0x00000082


	//----- nvinfo : EIATTR_KPARAM_INFO
	.align		4
.L_2943:
        /*0008*/ 	.byte	0x04, 0x17
        /*000a*/ 	.short	(.L_2945 - .L_2944)
.L_2944:
        /*000c*/ 	.word	0x00000000
        /*0010*/ 	.short	0x0012
        /*0012*/ 	.short	0x00b4
        /*0014*/ 	.byte	0x00, 0xf0, 0x11, 0x00


	//----- nvinfo : EIATTR_KPARAM_INFO
	.align		4
.L_2945:
        /*0018*/ 	.byte	0x04, 0x17
        /*001a*/ 	.short	(.L_2947 - .L_2946)
.L_2946:
        /*001c*/ 	.word	0x00000000
        /*0020*/ 	.short	0x0011
        /*0022*/ 	.short	0x00b0
        /*0024*/ 	.byte	0x00, 0xf0, 0x11, 0x00


	//----- nvinfo : EIATTR_KPARAM_INFO
	.align		4
.L_2947:
        /*0028*/ 	.byte	0x04, 0x17
        /*002a*/ 	.short	(.L_2949 - .L_2948)
.L_2948:
        /*002c*/ 	.word	0x00000000
        /*0030*/ 	.short	0x0010
        /*0032*/ 	.short	0x00ac
        /*0034*/ 	.byte	0x00, 0xf0, 0x11, 0x00


	//----- nvinfo : EIATTR_KPARAM_INFO
	.align		4
.L_2949:
        /*0038*/ 	.byte	0x04, 0x17
        /*003a*/ 	.short	(.L_2951 - .L_2950)
.L_2950:
        /*003c*/ 	.word	0x00000000
        /*0040*/ 	.short	0x000f
        /*0042*/ 	.short	0x00a8
        /*0044*/ 	.byte	0x00, 0xf0, 0x11, 0x00


	//----- nvinfo : EIATTR_KPARAM_INFO
	.align		4
.L_2951:
        /*0048*/ 	.byte	0x04, 0x17
        /*004a*/ 	.short	(.L_2953 - .L_2952)
.L_2952:
        /*004c*/ 	.word	0x00000000
        /*0050*/ 	.short	0x000e
        /*0052*/ 	.short	0x00a4
        /*0054*/ 	.byte	0x00, 0xf0, 0x11, 0x00


	//----- nvinfo : EIATTR_KPARAM_INFO
	.align		4
.L_2953:
        /*0058*/ 	.byte	0x04, 0x17
        /*005a*/ 	.short	(.L_2955 - .L_2954)
.L_2954:
        /*005c*/ 	.word	0x00000000
        /*0060*/ 	.short	0x000d
        /*0062*/ 	.short	0x00a0
        /*0064*/ 	.byte	0x00, 0xf0, 0x11, 0x00


	//----- nvinfo : EIATTR_KPARAM_INFO
	.align		4
.L_2955:
        /*0068*/ 	.byte	0x04, 0x17
        /*006a*/ 	.short	(.L_2957 - .L_2956)
.L_2956:
        /*006c*/ 	.word	0x00000000
        /*0070*/ 	.short	0x000c
        /*0072*/ 	.short	0x009c
        /*0074*/ 	.byte	0x00, 0xf0, 0x11, 0x00


	//----- nvinfo : EIATTR_KPARAM_INFO
	.align		4
.L_2957:
        /*0078*/ 	.byte	0x04, 0x17
        /*007a*/ 	.short	(.L_2959 - .L_2958)
.L_2958:
        /*007c*/ 	.word	0x00000000
        /*0080*/ 	.short	0x000b
        /*0082*/ 	.short	0x0098
        /*0084*/ 	.byte	0x00, 0xf0, 0x11, 0x00


	//----- nvinfo : EIATTR_KPARAM_INFO
	.align		4
.L_2959:
        /*0088*/ 	.byte	0x04, 0x17
        /*008a*/ 	.short	(.L_2961 - .L_2960)
.L_2960:
        /*008c*/ 	.word	0x00000000
        /*0090*/ 	.short	0x000a
        /*0092*/ 	.short	0x0094
        /*0094*/ 	.byte	0x00, 0xf0, 0x11, 0x00


	//----- nvinfo : EIATTR_KPARAM_INFO
	.align		4
.L_2961:
        /*0098*/ 	.byte	0x04, 0x17
        /*009a*/ 	.short	(.L_2963 - .L_2962)
.L_2962:
        /*009c*/ 	.word	0x00000000
        /*00a0*/ 	.short	0x0009
        /*00a2*/ 	.short	0x0090
        /*00a4*/ 	.byte	0x00, 0xf0, 0x11, 0x00


	//----- nvinfo : EIATTR_KPARAM_INFO
	.align		4
.L_2963:
        /*00a8*/ 	.byte	0x04, 0x17
        /*00aa*/ 	.short	(.L_2965 - .L_2964)
.L_2964:
        /*00ac*/ 	.word	0x00000000
        /*00b0*/ 	.short	0x0008
        /*00b2*/ 	.short	0x008c
        /*00b4*/ 	.byte	0x00, 0xf0, 0x11, 0x00


	//----- nvinfo : EIATTR_KPARAM_INFO
	.align		4
.L_2965:
        /*00b8*/ 	.byte	0x04, 0x17
        /*00ba*/ 	.short	(.L_2967 - .L_2966)
.L_2966:
        /*00bc*/ 	.word	0x00000000
        /*00c0*/ 	.short	0x0007
        /*00c2*/ 	.short	0x0088
        /*00c4*/ 	.byte	0x00, 0xf0, 0x11, 0x00


	//----- nvinfo : EIATTR_KPARAM_INFO
	.align		4
.L_2967:
        /*00c8*/ 	.byte	0x04, 0x17
        /*00ca*/ 	.short	(.L_2969 - .L_2968)
.L_2968:
        /*00cc*/ 	.word	0x00000000
        /*00d0*/ 	.short	0x0006
        /*00d2*/ 	.short	0x0084
        /*00d4*/ 	.byte	0x00, 0xf0, 0x11, 0x00


	//----- nvinfo : EIATTR_KPARAM_INFO
	.align		4
.L_2969:
        /*00d8*/ 	.byte	0x04, 0x17
        /*00da*/ 	.short	(.L_2971 - .L_2970)
.L_2970:
        /*00dc*/ 	.word	0x00000000
        /*00e0*/ 	.short	0x0005
        /*00e2*/ 	.short	0x0080
        /*00e4*/ 	.byte	0x00, 0xf0, 0x11, 0x00


	//----- nvinfo : EIATTR_KPARAM_INFO
	.align		4
.L_2971:
        /*00e8*/ 	.byte	0x04, 0x17
        /*00ea*/ 	.short	(.L_2973 - .L_2972)
.L_2972:
        /*00ec*/ 	.word	0x00000000
        /*00f0*/ 	.short	0x0004
        /*00f2*/ 	.short	0x007c
        /*00f4*/ 	.byte	0x00, 0xf0, 0x11, 0x00


	//----- nvinfo : EIATTR_KPARAM_INFO
	.align		4
.L_2973:
        /*00f8*/ 	.byte	0x04, 0x17
        /*00fa*/ 	.short	(.L_2975 - .L_2974)
.L_2974:
        /*00fc*/ 	.word	0x00000000
        /*0100*/ 	.short	0x0003
        /*0102*/ 	.short	0x0078
        /*0104*/ 	.byte	0x00, 0xf0, 0x11, 0x00


	//----- nvinfo : EIATTR_KPARAM_INFO
	.align		4
.L_2975:
        /*0108*/ 	.byte	0x04, 0x17
        /*010a*/ 	.short	(.L_2977 - .L_2976)
.L_2976:
        /*010c*/ 	.word	0x00000000
        /*0110*/ 	.short	0x0002
        /*0112*/ 	.short	0x0050
        /*0114*/ 	.byte	0x00, 0xf0, 0xa1, 0x00


	//----- nvinfo : EIATTR_KPARAM_INFO
	.align		4
.L_2977:
        /*0118*/ 	.byte	0x04, 0x17
        /*011a*/ 	.short	(.L_2979 - .L_2978)
.L_2978:
        /*011c*/ 	.word	0x00000000
        /*0120*/ 	.short	0x0001
        /*0122*/ 	.short	0x0028
        /*0124*/ 	.byte	0x00, 0xf0, 0xa1, 0x00


	//----- nvinfo : EIATTR_KPARAM_INFO
	.align		4
.L_2979:
        /*0128*/ 	.byte	0x04, 0x17
        /*012a*/ 	.short	(.L_2981 - .L_2980)
.L_2980:
        /*012c*/ 	.word	0x00000000
        /*0130*/ 	.short	0x0000
        /*0132*/ 	.short	0x0000
        /*0134*/ 	.byte	0x00, 0xf0, 0xa1, 0x00


	//----- nvinfo : EIATTR_SPARSE_MMA_MASK
	.align		4
.L_2981:
        /*0138*/ 	.byte	0x03, 0x50
        /*013a*/ 	.short	0x0000


	//----- nvinfo : EIATTR_MAXREG_COUNT
	.align		4
        /*013c*/ 	.byte	0x03, 0x1b
        /*013e*/ 	.short	0x0040


	//----- nvinfo : EIATTR_ANNOTATIONS
	.align		4
        /*0140*/ 	.byte	0x04, 0x55
        /*0142*/ 	.short	(.L_2983 - .L_2982)


	//   ....[0]....
.L_2982:
        /*0144*/ 	.word	0x00000001
        /*0148*/ 	.byte	0x20, 0x01, 0x00, 0x00, 0x01, 0x00, 0x00, 0x00, 0x00, 0x04, 0x00, 0x00, 0x01, 0x00, 0x00, 0x00
        /*0158*/ 	.byte	0xb0, 0x04, 0x00, 0x00, 0x01, 0x00, 0x00, 0x00, 0x00, 0x05, 0x00, 0x00, 0x01, 0x00, 0x00, 0x00
        /*0168*/ 	.byte	0x40, 0x06, 0x00, 0x00, 0x01, 0x00, 0x00, 0x00, 0x40, 0x0c, 0x00, 0x00, 0x01, 0x00, 0x00, 0x00
        /*0178*/ 	.byte	0xa0, 0x0c, 0x00, 0x00, 0x01, 0x00, 0x00, 0x00, 0xc0, 0x0c, 0x00, 0x00, 0x01, 0x00, 0x00, 0x00
        /*0188*/ 	.byte	0x80, 0x0d, 0x00, 0x00, 0x01, 0x00, 0x00, 0x00, 0x60, 0x23, 0x00, 0x00, 0x01, 0x00, 0x00, 0x00
        /*0198*/ 	.byte	0x00, 0x24, 0x00, 0x00


	//----- nvinfo : EIATTR_MERCURY_ISA_VERSION
	.align		4
.L_2983:
        /*019c*/ 	.byte	0x03, 0x5f
        /*019e*/ 	.short	0x0101


	//----- nvinfo : EIATTR_EXIT_INSTR_OFFSETS
	.align		4
        /*01a0*/ 	.byte	0x04, 0x1c
        /*01a2*/ 	.short	(.L_2985 - .L_2984)


	//   ....[0]....
.L_2984:
        /*01a4*/ 	.word	0x000000c0


	//   ....[1]....
        /*01a8*/ 	.word	0x000004f0


	//   ....[2]....
        /*01ac*/ 	.word	0x00000670


	//   ....[3]....
        /*01b0*/ 	.word	0x00002430


	//----- nvinfo : EIATTR_MAX_THREADS
	.align		4
.L_2985:
        /*01b4*/ 	.byte	0x04, 0x05
        /*01b6*/ 	.short	(.L_2987 - .L_2986)
.L_2986:
        /*01b8*/ 	.word	0x00000400
        /*01bc*/ 	.word	0x00000001
        /*01c0*/ 	.word	0x00000001


	//----- nvinfo : EIATTR_CRS_STACK_SIZE
	.align		4
.L_2987:
        /*01c4*/ 	.byte	0x04, 0x1e
        /*01c6*/ 	.short	(.L_2989 - .L_2988)
.L_2988:
        /*01c8*/ 	.word	0x00000000


	//----- nvinfo : EIATTR_CBANK_PARAM_SIZE
	.align		4
.L_2989:
        /*01cc*/ 	.byte	0x03, 0x19
        /*01ce*/ 	.short	0x00b8


	//----- nvinfo : EIATTR_PARAM_CBANK
	.align		4
        /*01d0*/ 	.byte	0x04, 0x0a
        /*01d2*/ 	.short	(.L_2991 - .L_2990)
	.align		4
.L_2990:
        /*01d4*/ 	.word	index@(.nv.constant0._ZN2at6native51_GLOBAL__N__2c613397_18_DepthwiseConv2d_cu_9959487032conv_depthwise2d_backward_kernelILi5ELi0EdiEEvNS_27GenericPackedTensorAccessorIKT1_Lm4ENS_16DefaultPtrTraitsEiEENS3_IS4_Lm4ES6_iEES7_T2_iiiiiiiiiiiiiii)
        /*01d8*/ 	.short	0x0210
        /*01da*/ 	.short	0x00b8


	//----- nvinfo : EIATTR_SW_WAR
	.align		4
.L_2991:
        /*01dc*/ 	.byte	0x04, 0x36
        /*01de*/ 	.short	(.L_2993 - .L_2992)
.L_2992:
        /*01e0*/ 	.word	0x00000008
.L_2993:


//--------------------- .nv.info._ZN2at6native51_GLOBAL__N__2c613397_18_DepthwiseConv2d_cu_9959487032conv_depthwise2d_backward_kernelILi5ELi2EdiEEvNS_27GenericPackedTensorAccessorIKT1_Lm4ENS_16DefaultPtrTraitsEiEENS3_IS4_Lm4ES6_iEES7_T2_iiiiiiiiiiiiiii --------------------------
	.section	.nv.info._ZN2at6native51_GLOBAL__N__2c613397_18_DepthwiseConv2d_cu_9959487032conv_depthwise2d_backward_kernelILi5ELi2EdiEEvNS_27GenericPackedTensorAccessorIKT1_Lm4ENS_16DefaultPtrTraitsEiEENS3_IS4_Lm4ES6_iEES7_T2_iiiiiiiiiiiiiii,"",@"SHT_CUDA_INFO"
	.sectionflags	@""
	.align	4


	//----- nvinfo : EIATTR_CUDA_API_VERSION
	.align		4
        /*0000*/ 	.byte	0x04, 0x37
        /*0002*/ 	.short	(.L_2995 - .L_2994)
.L_2994:
        /*0004*/ 	.word	0x00000082


	//----- nvinfo : EIATTR_KPARAM_INFO
	.align		4
.L_2995:
        /*0008*/ 	.byte	0x04, 0x17
        /*000a*/ 	.short	(.L_2997 - .L_2996)
.L_2996:
        /*000c*/ 	.word	0x00000000
        /*0010*/ 	.short	0x0012
        /*0012*/ 	.short	0x00b4
        /*0014*/ 	.byte	0x00, 0xf0, 0x11, 0x00


	//----- nvinfo : EIATTR_KPARAM_INFO
	.align		4
.L_2997:
        /*0018*/ 	.byte	0x04, 0x17
        /*001a*/ 	.short	(.L_2999 - .L_2998)
.L_2998:
        /*001c*/ 	.word	0x00000000
        /*0020*/ 	.short	0x0011
        /*0022*/ 	.short	0x00b0
        /*0024*/ 	.byte	0x00, 0xf0, 0x11, 0x00


	//----- nvinfo : EIATTR_KPARAM_INFO
	.align		4
.L_2999:
        /*0028*/ 	.byte	0x04, 0x17
        /*002a*/ 	.short	(.L_3001 - .L_3000)
.L_3000:
        /*002c*/ 	.word	0x00000000
        /*0030*/ 	.short	0x0010
        /*0032*/ 	.short	0x00ac
        /*0034*/ 	.byte	0x00, 0xf0, 0x11, 0x00


	//----- nvinfo : EIATTR_KPARAM_INFO
	.align		4
.L_3001:
        /*0038*/ 	.byte	0x04, 0x17
        /*003a*/ 	.short	(.L_3003 - .L_3002)
.L_3002:
        /*003c*/ 	.word	0x00000000
        /*0040*/ 	.short	0x000f
        /*0042*/ 	.short	0x00a8
        /*0044*/ 	.byte	0x00, 0xf0, 0x11, 0x00


	//----- nvinfo : EIATTR_KPARAM_INFO
	.align		4
.L_3003:
        /*0048*/ 	.byte	0x04, 0x17
        /*004a*/ 	.short	(.L_3005 - .L_3004)
.L_3004:
        /*004c*/ 	.word	0x00000000
        /*0050*/ 	.short	0x000e
        /*0052*/ 	.short	0x00a4
        /*0054*/ 	.byte	0x00, 0xf0, 0x11, 0x00


	//----- nvinfo : EIATTR_KPARAM_INFO
	.align		4
.L_3005:
        /*0058*/ 	.byte	0x04, 0x17
        /*005a*/ 	.short	(.L_3007 - .L_3006)
.L_3006:
        /*005c*/ 	.word	0x00000000
        /*0060*/ 	.short	0x000d
        /*0062*/ 	.short	0x00a0
        /*0064*/ 	.byte	0x00, 0xf0, 0x11, 0x00


	//----- nvinfo : EIATTR_KPARAM_INFO
	.align		4
.L_3007:
        /*0068*/ 	.byte	0x04, 0x17
        /*006a*/ 	.short	(.L_3009 - .L_3008)
.L_3008:
        /*006c*/ 	.word	0x00000000
        /*0070*/ 	.short	0x000c
        /*0072*/ 	.short	0x009c
        /*0074*/ 	.byte	0x00, 0xf0, 0x11, 0x00


	//----- nvinfo : EIATTR_KPARAM_INFO
	.align		4
.L_3009:
        /*0078*/ 	.byte	0x04, 0x17
        /*007a*/ 	.short	(.L_3011 - .L_3010)
.L_3010:
        /*007c*/ 	.word	0x00000000
        /*0080*/ 	.short	0x000b
        /*0082*/ 	.short	0x0098
        /*0084*/ 	.byte	0x00, 0xf0, 0x11, 0x00


	//----- nvinfo : EIATTR_KPARAM_INFO
	.align		4
.L_3011:
        /*0088*/ 	.byte	0x04, 0x17
        /*008a*/ 	.short	(.L_3013 - .L_3012)
.L_3012:
        /*008c*/ 	.word	0x00000000
        /*0090*/ 	.short	0x000a
        /*0092*/ 	.short	0x0094
        /*0094*/ 	.byte	0x00, 0xf0, 0x11, 0x00


	//----- nvinfo : EIATTR_KPARAM_INFO
	.align		4
.L_3013:
        /*0098*/ 	.byte	0x04, 0x17
        /*009a*/ 	.short	(.L_3015 - .L_3014)
.L_3014:
        /*009c*/ 	.word	0x00000000
        /*00a0*/ 	.short	0x0009
        /*00a2*/ 	.short	0x0090
        /*00a4*/ 	.byte	0x00, 0xf0, 0x11, 0x00


	//----- nvinfo : EIATTR_KPARAM_INFO
	.align		4
.L_3015:
        /*00a8*/ 	.byte	0x04, 0x17
        /*00aa*/ 	.short	(.L_3017 - .L_3016)
.L_3016:
        /*00ac*/ 	.word	0x00000000
        /*00b0*/ 	.short	0x0008
        /*00b2*/ 	.short	0x008c
        /*00b4*/ 	.byte	0x00, 0xf0, 0x11, 0x00


	//----- nvinfo : EIATTR_KPARAM_INFO
	.align		4
.L_3017:
        /*00b8*/ 	.byte	0x04, 0x17
        /*00ba*/ 	.short	(.L_3019 - .L_3018)
.L_3018:
        /*00bc*/ 	.word	0x00000000
        /*00c0*/ 	.short	0x0007
        /*00c2*/ 	.short	0x0088
        /*00c4*/ 	.byte	0x00, 0xf0, 0x11, 0x00


	//----- nvinfo : EIATTR_KPARAM_INFO
	.align		4
.L_3019:
        /*00c8*/ 	.byte	0x04, 0x17
        /*00ca*/ 	.short	(.L_3021 - .L_3020)
.L_3020:
        /*00cc*/ 	.word	0x00000000
        /*00d0*/ 	.short	0x0006
        /*00d2*/ 	.short	0x0084
        /*00d4*/ 	.byte	0x00, 0xf0, 0x11, 0x00


	//----- nvinfo : EIATTR_KPARAM_INFO
	.align		4
.L_3021:
        /*00d8*/ 	.byte	0x04, 0x17
        /*00da*/ 	.short	(.L_3023 - .L_3022)
.L_3022:
        /*00dc*/ 	.word	0x00000000
        /*00e0*/ 	.short	0x0005
        /*00e2*/ 	.short	0x0080
        /*00e4*/ 	.byte	0x00, 0xf0, 0x11, 0x00


	//----- nvinfo : EIATTR_KPARAM_INFO
	.align		4
.L_3023:
        /*00e8*/ 	.byte	0x04, 0x17
        /*00ea*/ 	.short	(.L_3025 - .L_3024)
.L_3024:
        /*00ec*/ 	.word	0x00000000
        /*00f0*/ 	.short	0x0004
        /*00f2*/ 	.short	0x007c
        /*00f4*/ 	.byte	0x00, 0xf0, 0x11, 0x00


	//----- nvinfo : EIATTR_KPARAM_INFO
	.align		4
.L_3025:
        /*00f8*/ 	.byte	0x04, 0x17
        /*00fa*/ 	.short	(.L_3027 - .L_3026)
.L_3026:
        /*00fc*/ 	.word	0x00000000
        /*0100*/ 	.short	0x0003
        /*0102*/ 	.short	0x0078
        /*0104*/ 	.byte	0x00, 0xf0, 0x11, 0x00


	//----- nvinfo : EIATTR_KPARAM_INFO
	.align		4
.L_3027:
        /*0108*/ 	.byte	0x04, 0x17
        /*010a*/ 	.short	(.L_3029 - .L_3028)
.L_3028:
        /*010c*/ 	.word	0x00000000
        /*0110*/ 	.short	0x0002
        /*0112*/ 	.short	0x0050
        /*0114*/ 	.byte	0x00, 0xf0, 0xa1, 0x00


	//----- nvinfo : EIATTR_KPARAM_INFO
	.align		4
.L_3029:
        /*0118*/ 	.byte	0x04, 0x17
        /*011a*/ 	.short	(.L_3031 - .L_3030)
.L_3030:
        /*011c*/ 	.word	0x00000000
        /*0120*/ 	.short	0x0001
        /*0122*/ 	.short	0x0028
        /*0124*/ 	.byte	0x00, 0xf0, 0xa1, 0x00


	//----- nvinfo : EIATTR_KPARAM_INFO
	.align		4
.L_3031:
        /*0128*/ 	.byte	0x04, 0x17
        /*012a*/ 	.short	(.L_3033 - .L_3032)
.L_3032:
        /*012c*/ 	.word	0x00000000
        /*0130*/ 	.short	0x0000
        /*0132*/ 	.short	0x0000
        /*0134*/ 	.byte	0x00, 0xf0, 0xa1, 0x00


	//----- nvinfo : EIATTR_SPARSE_MMA_MASK
	.align		4
.L_3033:
        /*0138*/ 	.byte	0x03, 0x50
        /*013a*/ 	.short	0x0000


	//----- nvinfo : EIATTR_MAXREG_COUNT
	.align		4
        /*013c*/ 	.byte	0x03, 0x1b
        /*013e*/ 	.short	0x0040


	//----- nvinfo : EIATTR_MERCURY_ISA_VERSION
	.align		4
        /*0140*/ 	.byte	0x03, 0x5f
        /*0142*/ 	.short	0x0101


	//----- nvinfo : EIATTR_EXIT_INSTR_OFFSETS
	.align		4
        /*0144*/ 	.byte	0x04, 0x1c
        /*0146*/ 	.short	(.L_3035 - .L_3034)


	//   ....[0]....
.L_3034:
        /*0148*/ 	.word	0x000000a0


	//   ....[1]....
        /*014c*/ 	.word	0x000004c0


	//   ....[2]....
        /*0150*/ 	.word	0x000005e0


	//   ....[3]....
        /*0154*/ 	.word	0x00001240


	//----- nvinfo : EIATTR_MAX_THREADS
	.align		4
.L_3035:
        /*0158*/ 	.byte	0x04, 0x05
        /*015a*/ 	.short	(.L_3037 - .L_3036)
.L_3036:
        /*015c*/ 	.word	0x00000400
        /*0160*/ 	.word	0x00000001
        /*0164*/ 	.word	0x00000001


	//----- nvinfo : EIATTR_CRS_STACK_SIZE
	.align		4
.L_3037:
        /*0168*/ 	.byte	0x04, 0x1e
        /*016a*/ 	.short	(.L_3039 - .L_3038)
.L_3038:
        /*016c*/ 	.word	0x00000000


	//----- nvinfo : EIATTR_CBANK_PARAM_SIZE
	.align		4
.L_3039:
        /*0170*/ 	.byte	0x03, 0x19
        /*0172*/ 	.short	0x00b8


	//----- nvinfo : EIATTR_PARAM_CBANK
	.align		4
        /*0174*/ 	.byte	0x04, 0x0a
        /*0176*/ 	.short	(.L_3041 - .L_3040)
	.align		4
.L_3040:
        /*0178*/ 	.word	index@(.nv.constant0._ZN2at6native51_GLOBAL__N__2c613397_18_DepthwiseConv2d_cu_9959487032conv_depthwise2d_backward_kernelILi5ELi2EdiEEvNS_27GenericPackedTensorAccessorIKT1_Lm4ENS_16DefaultPtrTraitsEiEENS3_IS4_Lm4ES6_iEES7_T2_iiiiiiiiiiiiiii)
        /*017c*/ 	.short	0x0210
        /*017e*/ 	.short	0x00b8


	//----- nvinfo : EIATTR_SW_WAR
	.align		4
.L_3041:
        /*0180*/ 	.byte	0x04, 0x36
        /*0182*/ 	.short	(.L_3043 - .L_3042)
.L_3042:
        /*0184*/ 	.word	0x00000008
.L_3043:


//--------------------- .nv.info._ZN2at6native51_GLOBAL__N__2c613397_18_DepthwiseConv2d_cu_9959487032conv_depthwise2d_backward_kernelILi5ELi1EdiEEvNS_27GenericPackedTensorAccessorIKT1_Lm4ENS_16DefaultPtrTraitsEiEENS3_IS4_Lm4ES6_iEES7_T2_iiiiiiiiiiiiiii --------------------------
	.section	.nv.info._ZN2at6native51_GLOBAL__N__2c613397_18_DepthwiseConv2d_cu_9959487032conv_depthwise2d_backward_kernelILi5ELi1EdiEEvNS_27GenericPackedTensorAccessorIKT1_Lm4ENS_16DefaultPtrTraitsEiEENS3_IS4_Lm4ES6_iEES7_T2_iiiiiiiiiiiiiii,"",@"SHT_CUDA_INFO"
	.sectionflags	@""
	.align	4


	//----- nvinfo : EIATTR_CUDA_API_VERSION
	.align		4
        /*0000*/ 	.byte	0x04, 0x37
        /*0002*/ 	.short	(.L_3045 - .L_3044)
.L_3044:
        /*0004*/ 	.word	0x00000082


	//----- nvinfo : EIATTR_KPARAM_INFO
	.align		4
.L_3045:
        /*0008*/ 	.byte	0x04, 0x17
        /*000a*/ 	.short	(.L_3047 - .L_3046)
.L_3046:
        /*000c*/ 	.word	0x00000000
        /*0010*/ 	.short	0x0012
        /*0012*/ 	.short	0x00b4
        /*0014*/ 	.byte	0x00, 0xf0, 0x11, 0x00


	//----- nvinfo : EIATTR_KPARAM_INFO
	.align		4
.L_3047:
        /*0018*/ 	.byte	0x04, 0x17
        /*001a*/ 	.short	(.L_3049 - .L_3048)
.L_3048:
        /*001c*/ 	.word	0x00000000
        /*0020*/ 	.short	0x0011
        /*0022*/ 	.short	0x00b0
        /*0024*/ 	.byte	0x00, 0xf0, 0x11, 0x00


	//----- nvinfo : EIATTR_KPARAM_INFO
	.align		4
.L_3049:
        /*0028*/ 	.byte	0x04, 0x17
        /*002a*/ 	.short	(.L_3051 - .L_3050)
.L_3050:
        /*002c*/ 	.word	0x00000000
        /*0030*/ 	.short	0x0010
        /*0032*/ 	.short	0x00ac
        /*0034*/ 	.byte	0x00, 0xf0, 0x11, 0x00


	//----- nvinfo : EIATTR_KPARAM_INFO
	.align		4
.L_3051:
        /*0038*/ 	.byte	0x04, 0x17
        /*003a*/ 	.short	(.L_3053 - .L_3052)
.L_3052:
        /*003c*/ 	.word	0x00000000
        /*0040*/ 	.short	0x000f
        /*0042*/ 	.short	0x00a8
        /*0044*/ 	.byte	0x00, 0xf0, 0x11, 0x00


	//----- nvinfo : EIATTR_KPARAM_INFO
	.align		4
.L_3053:
        /*0048*/ 	.byte	0x04, 0x17
        /*004a*/ 	.short	(.L_3055 - .L_3054)
.L_3054:
        /*004c*/ 	.word	0x00000000
        /*0050*/ 	.short	0x000e
        /*0052*/ 	.short	0x00a4
        /*0054*/ 	.byte	0x00, 0xf0, 0x11, 0x00


	//----- nvinfo : EIATTR_KPARAM_INFO
	.align		4
.L_3055:
        /*0058*/ 	.byte	0x04, 0x17
        /*005a*/ 	.short	(.L_3057 - .L_3056)
.L_3056:
        /*005c*/ 	.word	0x00000000
        /*0060*/ 	.short	0x000d
        /*0062*/ 	.short	0x00a0
        /*0064*/ 	.byte	0x00, 0xf0, 0x11, 0x00


	//----- nvinfo : EIATTR_KPARAM_INFO
	.align		4
.L_3057:
        /*0068*/ 	.byte	0x04, 0x17
        /*006a*/ 	.short	(.L_3059 - .L_3058)
.L_3058:
        /*006c*/ 	.word	0x00000000
        /*0070*/ 	.short	0x000c
        /*0072*/ 	.short	0x009c
        /*0074*/ 	.byte	0x00, 0xf0, 0x11, 0x00


	//----- nvinfo : EIATTR_KPARAM_INFO
	.align		4
.L_3059:
        /*0078*/ 	.byte	0x04, 0x17
        /*007a*/ 	.short	(.L_3061 - .L_3060)
.L_3060:
        /*007c*/ 	.word	0x00000000
        /*0080*/ 	.short	0x000b
        /*0082*/ 	.short	0x0098
        /*0084*/ 	.byte	0x00, 0xf0, 0x11, 0x00


	//----- nvinfo : EIATTR_KPARAM_INFO
	.align		4
.L_3061:
        /*0088*/ 	.byte	0x04, 0x17
        /*008a*/ 	.short	(.L_3063 - .L_3062)
.L_3062:
        /*008c*/ 	.word	0x00000000
        /*0090*/ 	.short	0x000a
        /*0092*/ 	.short	0x0094
        /*0094*/ 	.byte	0x00, 0xf0, 0x11, 0x00


	//----- nvinfo : EIATTR_KPARAM_INFO
	.align		4
.L_3063:
        /*0098*/ 	.byte	0x04, 0x17
        /*009a*/ 	.short	(.L_3065 - .L_3064)
.L_3064:
        /*009c*/ 	.word	0x00000000
        /*00a0*/ 	.short	0x0009
        /*00a2*/ 	.short	0x0090
        /*00a4*/ 	.byte	0x00, 0xf0, 0x11, 0x00


	//----- nvinfo : EIATTR_KPARAM_INFO
	.align		4
.L_3065:
        /*00a8*/ 	.byte	0x04, 0x17
        /*00aa*/ 	.short	(.L_3067 - .L_3066)
.L_3066:
        /*00ac*/ 	.word	0x00000000
        /*00b0*/ 	.short	0x0008
        /*00b2*/ 	.short	0x008c
        /*00b4*/ 	.byte	0x00, 0xf0, 0x11, 0x00


	//----- nvinfo : EIATTR_KPARAM_INFO
	.align		4
.L_3067:
        /*00b8*/ 	.byte	0x04, 0x17
        /*00ba*/ 	.short	(.L_3069 - .L_3068)
.L_3068:
        /*00bc*/ 	.word	0x00000000
        /*00c0*/ 	.short	0x0007
        /*00c2*/ 	.short	0x0088
        /*00c4*/ 	.byte	0x00, 0xf0, 0x11, 0x00


	//----- nvinfo : EIATTR_KPARAM_INFO
	.align		4
.L_3069:
        /*00c8*/ 	.byte	0x04, 0x17
        /*00ca*/ 	.short	(.L_3071 - .L_3070)
.L_3070:
        /*00cc*/ 	.word	0x00000000
        /*00d0*/ 	.short	0x0006
        /*00d2*/ 	.short	0x0084
        /*00d4*/ 	.byte	0x00, 0xf0, 0x11, 0x00


	//----- nvinfo : EIATTR_KPARAM_INFO
	.align		4
.L_3071:
        /*00d8*/ 	.byte	0x04, 0x17
        /*00da*/ 	.short	(.L_3073 - .L_3072)
.L_3072:
        /*00dc*/ 	.word	0x00000000
        /*00e0*/ 	.short	0x0005
        /*00e2*/ 	.short	0x0080
        /*00e4*/ 	.byte	0x00, 0xf0, 0x11, 0x00


	//----- nvinfo : EIATTR_KPARAM_INFO
	.align		4
.L_3073:
        /*00e8*/ 	.byte	0x04, 0x17
        /*00ea*/ 	.short	(.L_3075 - .L_3074)
.L_3074:
        /*00ec*/ 	.word	0x00000000
        /*00f0*/ 	.short	0x0004
        /*00f2*/ 	.short	0x007c
        /*00f4*/ 	.byte	0x00, 0xf0, 0x11, 0x00


	//----- nvinfo : EIATTR_KPARAM_INFO
	.align		4
.L_3075:
        /*00f8*/ 	.byte	0x04, 0x17
        /*00fa*/ 	.short	(.L_3077 - .L_3076)
.L_3076:
        /*00fc*/ 	.word	0x00000000
        /*0100*/ 	.short	0x0003
        /*0102*/ 	.short	0x0078
        /*0104*/ 	.byte	0x00, 0xf0, 0x11, 0x00


	//----- nvinfo : EIATTR_KPARAM_INFO
	.align		4
.L_3077:
        /*0108*/ 	.byte	0x04, 0x17
        /*010a*/ 	.short	(.L_3079 - .L_3078)
.L_3078:
        /*010c*/ 	.word	0x00000000
        /*0110*/ 	.short	0x0002
        /*0112*/ 	.short	0x0050
        /*0114*/ 	.byte	0x00, 0xf0, 0xa1, 0x00


	//----- nvinfo : EIATTR_KPARAM_INFO
	.align		4
.L_3079:
        /*0118*/ 	.byte	0x04, 0x17
        /*011a*/ 	.short	(.L_3081 - .L_3080)
.L_3080:
        /*011c*/ 	.word	0x00000000
        /*0120*/ 	.short	0x0001
        /*0122*/ 	.short	0x0028
        /*0124*/ 	.byte	0x00, 0xf0, 0xa1, 0x00


	//----- nvinfo : EIATTR_KPARAM_INFO
	.align		4
.L_3081:
        /*0128*/ 	.byte	0x04, 0x17
        /*012a*/ 	.short	(.L_3083 - .L_3082)
.L_3082:
        /*012c*/ 	.word	0x00000000
        /*0130*/ 	.short	0x0000
        /*0132*/ 	.short	0x0000
        /*0134*/ 	.byte	0x00, 0xf0, 0xa1, 0x00


	//----- nvinfo : EIATTR_SPARSE_MMA_MASK
	.align		4
.L_3083:
        /*0138*/ 	.byte	0x03, 0x50
        /*013a*/ 	.short	0x0000


	//----- nvinfo : EIATTR_MAXREG_COUNT
	.align		4
        /*013c*/ 	.byte	0x03, 0x1b
        /*013e*/ 	.short	0x0040


	//----- nvinfo : EIATTR_MERCURY_ISA_VERSION
	.align		4
        /*0140*/ 	.byte	0x03, 0x5f
        /*0142*/ 	.short	0x0101


	//----- nvinfo : EIATTR_EXIT_INSTR_OFFSETS
	.align		4
        /*0144*/ 	.byte	0x04, 0x1c
        /*0146*/ 	.short	(.L_3085 - .L_3084)


	//   ....[0]....
.L_3084:
        /*0148*/ 	.word	0x000000a0


	//   ....[1]....
        /*014c*/ 	.word	0x000004b0


	//   ....[2]....
        /*0150*/ 	.word	0x000005d0


	//   ....[3]....
        /*0154*/ 	.word	0x00001cd0


	//----- nvinfo : EIATTR_MAX_THREADS
	.align		4
.L_3085:
        /*0158*/ 	.byte	0x04, 0x05
        /*015a*/ 	.short	(.L_3087 - .L_3086)
.L_3086:
        /*015c*/ 	.word	0x00000400
        /*0160*/ 	.word	0x00000001
        /*0164*/ 	.word	0x00000001


	//----- nvinfo : EIATTR_CRS_STACK_SIZE
	.align		4
.L_3087:
        /*0168*/ 	.byte	0x04, 0x1e
        /*016a*/ 	.short	(.L_3089 - .L_3088)
.L_3088:
        /*016c*/ 	.word	0x00000000


	//----- nvinfo : EIATTR_CBANK_PARAM_SIZE
	.align		4
.L_3089:
        /*0170*/ 	.byte	0x03, 0x19
        /*0172*/ 	.short	0x00b8


	//----- nvinfo : EIATTR_PARAM_CBANK
	.align		4
        /*0174*/ 	.byte	0x04, 0x0a
        /*0176*/ 	.short	(.L_3091 - .L_3090)
	.align		4
.L_3090:
        /*0178*/ 	.word	index@(.nv.constant0._ZN2at6native51_GLOBAL__N__2c613397_18_DepthwiseConv2d_cu_9959487032conv_depthwise2d_backward_kernelILi5ELi1EdiEEvNS_27GenericPackedTensorAccessorIKT1_Lm4ENS_16DefaultPtrTraitsEiEENS3_IS4_Lm4ES6_iEES7_T2_iiiiiiiiiiiiiii)
        /*017c*/ 	.short	0x0210
        /*017e*/ 	.short	0x00b8


	//----- nvinfo : EIATTR_SW_WAR
	.align		4
.L_3091:
        /*0180*/ 	.byte	0x04, 0x36
        /*0182*/ 	.short	(.L_3093 - .L_3092)
.L_3092:
        /*0184*/ 	.word	0x00000008
.L_3093:


//--------------------- .nv.info._ZN2at6native51_GLOBAL__N__2c613397_18_DepthwiseConv2d_cu_9959487039conv_depthwise2d_forward_kernel_genericIN3c108BFloat16EiEEvNS_27GenericPackedTensorAccessorIKT_Lm4ENS_16DefaultPtrTraitsEiEENS5_IS6_Lm4ES8_iEES9_NS5_IS7_Lm1ES8_iEEbT0_iiiiiiiiiiiiii --------------------------
	.section	.nv.info._ZN2at6native51_GLOBAL__N__2c613397_18_DepthwiseConv2d_cu_9959487039conv_depthwise2d_forward_kernel_genericIN3c108BFloat16EiEEvNS_27GenericPackedTensorAccessorIKT_Lm4ENS_16DefaultPtrTraitsEiEENS5_IS6_Lm4ES8_iEES9_NS5_IS7_Lm1ES8_iEEbT0_iiiiiiiiiiiiii,"",@"SHT_CUDA_INFO"
	.sectionflags	@""
	.align	4


	//----- nvinfo : EIATTR_CUDA_API_VERSION
	.align		4
        /*0000*/ 	.byte	0x04, 0x37
        /*0002*/ 	.short	(.L_3095 - .L_3094)
.L_3094:
        /*0004*/ 	.word	0x00000082


	//----- nvinfo : EIATTR_KPARAM_INFO
	.align		4
.L_3095:
        /*0008*/ 	.byte	0x04, 0x17
        /*000a*/ 	.short	(.L_3097 - .L_3096)
.L_3096:
        /*000c*/ 	.word	0x00000000
        /*0010*/ 	.short	0x0013
        /*0012*/ 	.short	0x00c4
        /*0014*/ 	.byte	0x00, 0xf0, 0x11, 0x00


	//----- nvinfo : EIATTR_KPARAM_INFO
	.align		4
.L_3097:
        /*0018*/ 	.byte	0x04, 0x17
        /*001a*/ 	.short	(.L_3099 - .L_3098)
.L_3098:
        /*001c*/ 	.word	0x00000000
        /*0020*/ 	.short	0x0012
        /*0022*/ 	.short	0x00c0
        /*0024*/ 	.byte	0x00, 0xf0, 0x11, 0x00


	//----- nvinfo : EIATTR_KPARAM_INFO
	.align		4
.L_3099:
        /*0028*/ 	.byte	0x04, 0x17
        /*002a*/ 	.short	(.L_3101 - .L_3100)
.L_3100:
        /*002c*/ 	.word	0x00000000
        /*0030*/ 	.short	0x0011
        /*0032*/ 	.short	0x00bc
        /*0034*/ 	.byte	0x00, 0xf0, 0x11, 0x00


	//----- nvinfo : EIATTR_KPARAM_INFO
	.align		4
.L_3101:
        /*0038*/ 	.byte	0x04, 0x17
        /*003a*/ 	.short	(.L_3103 - .L_3102)
.L_3102:
        /*003c*/ 	.word	0x00000000
        /*0040*/ 	.short	0x0010
        /*0042*/ 	.short	0x00b8
        /*0044*/ 	.byte	0x00, 0xf0, 0x11, 0x00


	//----- nvinfo : EIATTR_KPARAM_INFO
	.align		4
.L_3103:
        /*0048*/ 	.byte	0x04, 0x17
        /*004a*/ 	.short	(.L_3105 - .L_3104)
.L_3104:
        /*004c*/ 	.word	0x00000000
        /*0050*/ 	.short	0x000f
        /*0052*/ 	.short	0x00b4
        /*0054*/ 	.byte	0x00, 0xf0, 0x11, 0x00


	//----- nvinfo : EIATTR_KPARAM_INFO
	.align		4
.L_3105:
        /*0058*/ 	.byte	0x04, 0x17
        /*005a*/ 	.short	(.L_3107 - .L_3106)
.L_3106:
        /*005c*/ 	.word	0x00000000
        /*0060*/ 	.short	0x000e
        /*0062*/ 	.short	0x00b0
        /*0064*/ 	.byte	0x00, 0xf0, 0x11, 0x00


	//----- nvinfo : EIATTR_KPARAM_INFO
	.align		4
.L_3107:
        /*0068*/ 	.byte	0x04, 0x17
        /*006a*/ 	.short	(.L_3109 - .L_3108)
.L_3108:
        /*006c*/ 	.word	0x00000000
        /*0070*/ 	.short	0x000d
        /*0072*/ 	.short	0x00ac
        /*0074*/ 	.byte	0x00, 0xf0, 0x11, 0x00


	//----- nvinfo : EIATTR_KPARAM_INFO
	.align		4
.L_3109:
        /*0078*/ 	.byte	0x04, 0x17
        /*007a*/ 	.short	(.L_3111 - .L_3110)
.L_3110:
        /*007c*/ 	.word	0x00000000
        /*0080*/ 	.short	0x000c
        /*0082*/ 	.short	0x00a8
        /*0084*/ 	.byte	0x00, 0xf0, 0x11, 0x00


	//----- nvinfo : EIATTR_KPARAM_INFO
	.align		4
.L_3111:
        /*0088*/ 	.byte	0x04, 0x17
        /*008a*/ 	.short	(.L_3113 - .L_3112)
.L_3112:
        /*008c*/ 	.word	0x00000000
        /*0090*/ 	.short	0x000b
        /*0092*/ 	.short	0x00a4
        /*0094*/ 	.byte	0x00, 0xf0, 0x11, 0x00


	//----- nvinfo : EIATTR_KPARAM_INFO
	.align		4
.L_3113:
        /*0098*/ 	.byte	0x04, 0x17
        /*009a*/ 	.short	(.L_3115 - .L_3114)
.L_3114:
        /*009c*/ 	.word	0x00000000
        /*00a0*/ 	.short	0x000a
        /*00a2*/ 	.short	0x00a0
        /*00a4*/ 	.byte	0x00, 0xf0, 0x11, 0x00


	//----- nvinfo : EIATTR_KPARAM_INFO
	.align		4
.L_3115:
        /*00a8*/ 	.byte	0x04, 0x17
        /*00aa*/ 	.short	(.L_3117 - .L_3116)
.L_3116:
        /*00ac*/ 	.word	0x00000000
        /*00b0*/ 	.short	0x0009
        /*00b2*/ 	.short	0x009c
        /*00b4*/ 	.byte	0x00, 0xf0, 0x11, 0x00


	//----- nvinfo : EIATTR_KPARAM_INFO
	.align		4
.L_3117:
        /*00b8*/ 	.byte	0x04, 0x17
        /*00ba*/ 	.short	(.L_3119 - .L_3118)
.L_3118:
        /*00bc*/ 	.word	0x00000000
        /*00c0*/ 	.short	0x0008
        /*00c2*/ 	.short	0x0098
        /*00c4*/ 	.byte	0x00, 0xf0, 0x11, 0x00


	//----- nvinfo : EIATTR_KPARAM_INFO
	.align		4
.L_3119:
        /*00c8*/ 	.byte	0x04, 0x17
        /*00ca*/ 	.short	(.L_3121 - .L_3120)
.L_3120:
        /*00cc*/ 	.word	0x00000000
        /*00d0*/ 	.short	0x0007
        /*00d2*/ 	.short	0x0094
        /*00d4*/ 	.byte	0x00, 0xf0, 0x11, 0x00


	//----- nvinfo : EIATTR_KPARAM_INFO
	.align		4
.L_3121:
        /*00d8*/ 	.byte	0x04, 0x17
        /*00da*/ 	.short	(.L_3123 - .L_3122)
.L_3122:
        /*00dc*/ 	.word	0x00000000
        /*00e0*/ 	.short	0x0006
        /*00e2*/ 	.short	0x0090
        /*00e4*/ 	.byte	0x00, 0xf0, 0x11, 0x00


	//----- nvinfo : EIATTR_KPARAM_INFO
	.align		4
.L_3123:
        /*00e8*/ 	.byte	0x04, 0x17
        /*00ea*/ 	.short	(.L_3125 - .L_3124)
.L_3124:
        /*00ec*/ 	.word	0x00000000
        /*00f0*/ 	.short	0x0005
        /*00f2*/ 	.short	0x008c
        /*00f4*/ 	.byte	0x00, 0xf0, 0x11, 0x00


	//----- nvinfo : EIATTR_KPARAM_INFO
	.align		4
.L_3125:
        /*00f8*/ 	.byte	0x04, 0x17
        /*00fa*/ 	.short	(.L_3127 - .L_3126)
.L_3126:
        /*00fc*/ 	.word	0x00000000
        /*0100*/ 	.short	0x0004
        /*0102*/ 	.short	0x0088
        /*0104*/ 	.byte	0x00, 0xf0, 0x05, 0x00


	//----- nvinfo : EIATTR_KPARAM_INFO
	.align		4
.L_3127:
        /*0108*/ 	.byte	0x04, 0x17
        /*010a*/ 	.short	(.L_3129 - .L_3128)
.L_3128:
        /*010c*/ 	.word	0x00000000
        /*0110*/ 	.short	0x0003
        /*0112*/ 	.short	0x0078
        /*0114*/ 	.byte	0x00, 0xf0, 0x41, 0x00


	//----- nvinfo : EIATTR_KPARAM_INFO
	.align		4
.L_3129:
        /*0118*/ 	.byte	0x04, 0x17
        /*011a*/ 	.short	(.L_3131 - .L_3130)
.L_3130:
        /*011c*/ 	.word	0x00000000
        /*0120*/ 	.short	0x0002
        /*0122*/ 	.short	0x0050
        /*0124*/ 	.byte	0x00, 0xf0, 0xa1, 0x00


	//----- nvinfo : EIATTR_KPARAM_INFO
	.align		4
.L_3131:
        /*0128*/ 	.byte	0x04, 0x17
        /*012a*/ 	.short	(.L_3133 - .L_3132)
.L_3132:
        /*012c*/ 	.word	0x00000000
        /*0130*/ 	.short	0x0001
        /*0132*/ 	.short	0x0028
        /*0134*/ 	.byte	0x00, 0xf0, 0xa1, 0x00


	//----- nvinfo : EIATTR_KPARAM_INFO
	.align		4
.L_3133:
        /*0138*/ 	.byte	0x04, 0x17
        /*013a*/ 	.short	(.L_3135 - .L_3134)
.L_3134:
        /*013c*/ 	.word	0x00000000
        /*0140*/ 	.short	0x0000
        /*0142*/ 	.short	0x0000
        /*0144*/ 	.byte	0x00, 0xf0, 0xa1, 0x00


	//----- nvinfo : EIATTR_SPARSE_MMA_MASK
	.align		4
.L_3135:
        /*0148*/ 	.byte	0x03, 0x50
        /*014a*/ 	.short	0x0000


	//----- nvinfo : EIATTR_MAXREG_COUNT
	.align		4
        /*014c*/ 	.byte	0x03, 0x1b
        /*014e*/ 	.short	0x0040


	//----- nvinfo : EIATTR_MERCURY_ISA_VERSION
	.align		4
        /*0150*/ 	.byte	0x03, 0x5f
        /*0152*/ 	.short	0x0101


	//----- nvinfo : EIATTR_EXIT_INSTR_OFFSETS
	.align		4
        /*0154*/ 	.byte	0x04, 0x1c
        /*0156*/ 	.short	(.L_3137 - .L_3136)


	//   ....[0]....
.L_3136:
        /*0158*/ 	.word	0x000000a0


	//   ....[1]....
        /*015c*/ 	.word	0x00002670


	//   ....[2]....
        /*0160*/ 	.word	0x000047f0


	//----- nvinfo : EIATTR_MAX_THREADS
	.align		4
.L_3137:
        /*0164*/ 	.byte	0x04, 0x05
        /*0166*/ 	.short	(.L_3139 - .L_3138)
.L_3138:
        /*0168*/ 	.word	0x00000400
        /*016c*/ 	.word	0x00000001
        /*0170*/ 	.word	0x00000001


	//----- nvinfo : EIATTR_CRS_STACK_SIZE
	.align		4
.L_3139:
        /*0174*/ 	.byte	0x04, 0x1e
        /*0176*/ 	.short	(.L_3141 - .L_3140)
.L_3140:
        /*0178*/ 	.word	0x00000000


	//----- nvinfo : EIATTR_CBANK_PARAM_SIZE
	.align		4
.L_3141:
        /*017c*/ 	.byte	0x03, 0x19
        /*017e*/ 	.short	0x00c8


	//----- nvinfo : EIATTR_PARAM_CBANK
	.align		4
        /*0180*/ 	.byte	0x04, 0x0a
        /*0182*/ 	.short	(.L_3143 - .L_3142)
	.align		4
.L_3142:
        /*0184*/ 	.word	index@(.nv.constant0._ZN2at6native51_GLOBAL__N__2c613397_18_DepthwiseConv2d_cu_9959487039conv_depthwise2d_forward_kernel_genericIN3c108BFloat16EiEEvNS_27GenericPackedTensorAccessorIKT_Lm4ENS_16DefaultPtrTraitsEiEENS5_IS6_Lm4ES8_iEES9_NS5_IS7_Lm1ES8_iEEbT0_iiiiiiiiiiiiii)
        /*0188*/ 	.short	0x0210
        /*018a*/ 	.short	0x00c8


	//----- nvinfo : EIATTR_SW_WAR
	.align		4
.L_3143:
        /*018c*/ 	.byte	0x04, 0x36
        /*018e*/ 	.short	(.L_3145 - .L_3144)
.L_3144:
        /*0190*/ 	.word	0x00000008
.L_3145:


//--------------------- .nv.info._ZN2at6native51_GLOBAL__N__2c613397_18_DepthwiseConv2d_cu_9959487031conv_depthwise2d_forward_kernelILi1EN3c108BFloat16EiEEvNS_27GenericPackedTensorAccessorIKT0_Lm4ENS_16DefaultPtrTraitsEiEENS5_IS6_Lm4ES8_iEES9_NS5_IS7_Lm1ES8_iEEbT1_iiiiiiiiiiiiii --------------------------
	.section	.nv.info._ZN2at6native51_GLOBAL__N__2c613397_18_DepthwiseConv2d_cu_9959487031conv_depthwise2d_forward_kernelILi1EN3c108BFloat16EiEEvNS_27GenericPackedTensorAccessorIKT0_Lm4ENS_16DefaultPtrTraitsEiEENS5_IS6_Lm4ES8_iEES9_NS5_IS7_Lm1ES8_iEEbT1_iiiiiiiiiiiiii,"",@"SHT_CUDA_INFO"
	.sectionflags	@""
	.align	4


	//----- nvinfo : EIATTR_CUDA_API_VERSION
	.align		4
        /*0000*/ 	.byte	0x04, 0x37
        /*0002*/ 	.short	(.L_3147 - .L_3146)
.L_3146:
        /*0004*/ 	.word	0x00000082


	//----- nvinfo : EIATTR_KPARAM_INFO
	.align		4
.L_3147:
        /*0008*/ 	.byte	0x04, 0x17
        /*000a*/ 	.short	(.L_3149 - .L_3148)
.L_3148:
        /*000c*/ 	.word	0x00000000
        /*0010*/ 	.short	0x0013
        /*0012*/ 	.short	0x00c4
        /*0014*/ 	.byte	0x00, 0xf0, 0x11, 0x00


	//----- nvinfo : EIATTR_KPARAM_INFO
	.align		4
.L_3149:
        /*0018*/ 	.byte	0x04, 0x17
        /*001a*/ 	.short	(.L_3151 - .L_3150)
.L_3150:
        /*001c*/ 	.word	0x00000000
        /*0020*/ 	.short	0x0012
        /*0022*/ 	.short	0x00c0
        /*0024*/ 	.byte	0x00, 0xf0, 0x11, 0x00


	//----- nvinfo : EIATTR_KPARAM_INFO
	.align		4
.L_3151:
        /*0028*/ 	.byte	0x04, 0x17
        /*002a*/ 	.short	(.L_3153 - .L_3152)
.L_3152:
        /*002c*/ 	.word	0x00000000
        /*0030*/ 	.short	0x0011
        /*0032*/ 	.short	0x00bc
        /*0034*/ 	.byte	0x00, 0xf0, 0x11, 0x00


	//----- nvinfo : EIATTR_KPARAM_INFO
	.align		4
.L_3153:
        /*0038*/ 	.byte	0x04, 0x17
        /*003a*/ 	.short	(.L_3155 - .L_3154)
.L_3154:
        /*003c*/ 	.word	0x00000000
        /*0040*/ 	.short	0x0010
        /*0042*/ 	.short	0x00b8
        /*0044*/ 	.byte	0x00, 0xf0, 0x11, 0x00


	//----- nvinfo : EIATTR_KPARAM_INFO
	.align		4
.L_3155:
        /*0048*/ 	.byte	0x04, 0x17
        /*004a*/ 	.short	(.L_3157 - .L_3156)
.L_3156:
        /*004c*/ 	.word	0x00000000
        /*0050*/ 	.short	0x000f
        /*0052*/ 	.short	0x00b4
        /*0054*/ 	.byte	0x00, 0xf0, 0x11, 0x00


	//----- nvinfo : EIATTR_KPARAM_INFO
	.align		4
.L_3157:
        /*0058*/ 	.byte	0x04, 0x17
        /*005a*/ 	.short	(.L_3159 - .L_3158)
.L_3158:
        /*005c*/ 	.word	0x00000000
        /*0060*/ 	.short	0x000e
        /*0062*/ 	.short	0x00b0
        /*0064*/ 	.byte	0x00, 0xf0, 0x11, 0x00


	//----- nvinfo : EIATTR_KPARAM_INFO
	.align		4
.L_3159:
        /*0068*/ 	.byte	0x04, 0x17
        /*006a*/ 	.short	(.L_3161 - .L_3160)
.L_3160:
        /*006c*/ 	.word	0x00000000
        /*0070*/ 	.short	0x000d
        /*0072*/ 	.short	0x00ac
        /*0074*/ 	.byte	0x00, 0xf0, 0x11, 0x00


	//----- nvinfo : EIATTR_KPARAM_INFO
	.align		4
.L_3161:
        /*0078*/ 	.byte	0x04, 0x17
        /*007a*/ 	.short	(.L_3163 - .L_3162)
.L_3162:
        /*007c*/ 	.word	0x00000000
        /*0080*/ 	.short	0x000c
        /*0082*/ 	.short	0x00a8
        /*0084*/ 	.byte	0x00, 0xf0, 0x11, 0x00


	//----- nvinfo : EIATTR_KPARAM_INFO
	.align		4
.L_3163:
        /*0088*/ 	.byte	0x04, 0x17
        /*008a*/ 	.short	(.L_3165 - .L_3164)
.L_3164:
        /*008c*/ 	.word	0x00000000
        /*0090*/ 	.short	0x000b
        /*0092*/ 	.short	0x00a4
        /*0094*/ 	.byte	0x00, 0xf0, 0x11, 0x00


	//----- nvinfo : EIATTR_KPARAM_INFO
	.align		4
.L_3165:
        /*0098*/ 	.byte	0x04, 0x17
        /*009a*/ 	.short	(.L_3167 - .L_3166)
.L_3166:
        /*009c*/ 	.word	0x00000000
        /*00a0*/ 	.short	0x000a
        /*00a2*/ 	.short	0x00a0
        /*00a4*/ 	.byte	0x00, 0xf0, 0x11, 0x00


	//----- nvinfo : EIATTR_KPARAM_INFO
	.align		4
.L_3167:
        /*00a8*/ 	.byte	0x04, 0x17
        /*00aa*/ 	.short	(.L_3169 - .L_3168)
.L_3168:
        /*00ac*/ 	.word	0x00000000
        /*00b0*/ 	.short	0x0009
        /*00b2*/ 	.short	0x009c
        /*00b4*/ 	.byte	0x00, 0xf0, 0x11, 0x00


	//----- nvinfo : EIATTR_KPARAM_INFO
	.align		4
.L_3169:
        /*00b8*/ 	.byte	0x04, 0x17
        /*00ba*/ 	.short	(.L_3171 - .L_3170)
.L_3170:
        /*00bc*/ 	.word	0x00000000
        /*00c0*/ 	.short	0x0008
        /*00c2*/ 	.short	0x0098
        /*00c4*/ 	.byte	0x00, 0xf0, 0x11, 0x00


	//----- nvinfo : EIATTR_KPARAM_INFO
	.align		4
.L_3171:
        /*00c8*/ 	.byte	0x04, 0x17
        /*00ca*/ 	.short	(.L_3173 - .L_3172)
.L_3172:
        /*00cc*/ 	.word	0x00000000
        /*00d0*/ 	.short	0x0007
        /*00d2*/ 	.short	0x0094
        /*00d4*/ 	.byte	0x00, 0xf0, 0x11, 0x00


	//----- nvinfo : EIATTR_KPARAM_INFO
	.align		4
.L_3173:
        /*00d8*/ 	.byte	0x04, 0x17
        /*00da*/ 	.short	(.L_3175 - .L_3174)
.L_3174:
        /*00dc*/ 	.word	0x00000000
        /*00e0*/ 	.short	0x0006
        /*00e2*/ 	.short	0x0090
        /*00e4*/ 	.byte	0x00, 0xf0, 0x11, 0x00


	//----- nvinfo : EIATTR_KPARAM_INFO
	.align		4
.L_3175:
        /*00e8*/ 	.byte	0x04, 0x17
        /*00ea*/ 	.short	(.L_3177 - .L_3176)
.L_3176:
        /*00ec*/ 	.word	0x00000000
        /*00f0*/ 	.short	0x0005
        /*00f2*/ 	.short	0x008c
        /*00f4*/ 	.byte	0x00, 0xf0, 0x11, 0x00


	//----- nvinfo : EIATTR_KPARAM_INFO
	.align		4
.L_3177:
        /*00f8*/ 	.byte	0x04, 0x17
        /*00fa*/ 	.short	(.L_3179 - .L_3178)
.L_3178:
        /*00fc*/ 	.word	0x00000000
        /*0100*/ 	.short	0x0004
        /*0102*/ 	.short	0x0088
        /*0104*/ 	.byte	0x00, 0xf0, 0x05, 0x00


	//----- nvinfo : EIATTR_KPARAM_INFO
	.align		4
.L_3179:
        /*0108*/ 	.byte	0x04, 0x17
        /*010a*/ 	.short	(.L_3181 - .L_3180)
.L_3180:
        /*010c*/ 	.word	0x00000000
        /*0110*/ 	.short	0x0003
        /*0112*/ 	.short	0x0078
        /*0114*/ 	.byte	0x00, 0xf0, 0x41, 0x00


	//----- nvinfo : EIATTR_KPARAM_INFO
	.align		4
.L_3181:
        /*0118*/ 	.byte	0x04, 0x17
        /*011a*/ 	.short	(.L_3183 - .L_3182)
.L_3182:
        /*011c*/ 	.word	0x00000000
        /*0120*/ 	.short	0x0002
        /*0122*/ 	.short	0x0050
        /*0124*/ 	.byte	0x00, 0xf0, 0xa1, 0x00


	//----- nvinfo : EIATTR_KPARAM_INFO
	.align		4
.L_3183:
        /*0128*/ 	.byte	0x04, 0x17
        /*012a*/ 	.short	(.L_3185 - .L_3184)
.L_3184:
        /*012c*/ 	.word	0x00000000
        /*0130*/ 	.short	0x0001
        /*0132*/ 	.short	0x0028
        /*0134*/ 	.byte	0x00, 0xf0, 0xa1, 0x00


	//----- nvinfo : EIATTR_KPARAM_INFO
	.align		4
.L_3185:
        /*0138*/ 	.byte	0x04, 0x17
        /*013a*/ 	.short	(.L_3187 - .L_3186)
.L_3186:
        /*013c*/ 	.word	0x00000000
        /*0140*/ 	.short	0x0000
        /*0142*/ 	.short	0x0000
        /*0144*/ 	.byte	0x00, 0xf0, 0xa1, 0x00


	//----- nvinfo : EIATTR_SPARSE_MMA_MASK
	.align		4
.L_3187:
        /*0148*/ 	.byte	0x03, 0x50
        /*014a*/ 	.short	0x0000


	//----- nvinfo : EIATTR_MAXREG_COUNT
	.align		4
        /*014c*/ 	.byte	0x03, 0x1b
        /*014e*/ 	.short	0x0040


	//----- nvinfo : EIATTR_MERCURY_ISA_VERSION
	.align		4
        /*0150*/ 	.byte	0x03, 0x5f
        /*0152*/ 	.short	0x0101


	//----- nvinfo : EIATTR_EXIT_INSTR_OFFSETS
	.align		4
        /*0154*/ 	.byte	0x04, 0x1c
        /*0156*/ 	.short	(.L_3189 - .L_3188)


	//   ....[0]....
.L_3188:
        /*0158*/ 	.word	0x000000a0


	//   ....[1]....
        /*015c*/ 	.word	0x00000c60


	//   ....[2]....
        /*0160*/ 	.word	0x00001410


	//----- nvinfo : EIATTR_MAX_THREADS
	.align		4
.L_3189:
        /*0164*/ 	.byte	0x04, 0x05
        /*0166*/ 	.short	(.L_3191 - .L_3190)
.L_3190:
        /*0168*/ 	.word	0x00000400
        /*016c*/ 	.word	0x00000001
        /*0170*/ 	.word	0x00000001


	//----- nvinfo : EIATTR_CRS_STACK_SIZE
	.align		4
.L_3191:
        /*0174*/ 	.byte	0x04, 0x1e
        /*0176*/ 	.short	(.L_3193 - .L_3192)
.L_3192:
        /*0178*/ 	.word	0x00000000


	//----- nvinfo : EIATTR_CBANK_PARAM_SIZE
	.align		4
.L_3193:
        /*017c*/ 	.byte	0x03, 0x19
        /*017e*/ 	.short	0x00c8


	//----- nvinfo : EIATTR_PARAM_CBANK
	.align		4
        /*0180*/ 	.byte	0x04, 0x0a
        /*0182*/ 	.short	(.L_3195 - .L_3194)
	.align		4
.L_3194:
        /*0184*/ 	.word	index@(.nv.constant0._ZN2at6native51_GLOBAL__N__2c613397_18_DepthwiseConv2d_cu_9959487031conv_depthwise2d_forward_kernelILi1EN3c108BFloat16EiEEvNS_27GenericPackedTensorAccessorIKT0_Lm4ENS_16DefaultPtrTraitsEiEENS5_IS6_Lm4ES8_iEES9_NS5_IS7_Lm1ES8_iEEbT1_iiiiiiiiiiiiii)
        /*0188*/ 	.short	0x0210
        /*018a*/ 	.short	0x00c8


	//----- nvinfo : EIATTR_SW_WAR
	.align		4
.L_3195:
        /*018c*/ 	.byte	0x04, 0x36
        /*018e*/ 	.short	(.L_3197 - .L_3196)
.L_3196:
        /*0190*/ 	.word	0x00000008
.L_3197:


//--------------------- .nv.info._ZN2at6native51_GLOBAL__N__2c613397_18_DepthwiseConv2d_cu_9959487031conv_depthwise2d_forward_kernelILi3EN3c108BFloat16EiEEvNS_27GenericPackedTensorAccessorIKT0_Lm4ENS_16DefaultPtrTraitsEiEENS5_IS6_Lm4ES8_iEES9_NS5_IS7_Lm1ES8_iEEbT1_iiiiiiiiiiiiii --------------------------
	.section	.nv.info._ZN2at6native51_GLOBAL__N__2c613397_18_DepthwiseConv2d_cu_9959487031conv_depthwise2d_forward_kernelILi3EN3c108BFloat16EiEEvNS_27GenericPackedTensorAccessorIKT0_Lm4ENS_16DefaultPtrTraitsEiEENS5_IS6_Lm4ES8_iEES9_NS5_IS7_Lm1ES8_iEEbT1_iiiiiiiiiiiiii,"",@"SHT_CUDA_INFO"
	.sectionflags	@""
	.align	4


	//----- nvinfo : EIATTR_CUDA_API_VERSION
	.align		4
        /*0000*/ 	.byte	0x04, 0x37
        /*0002*/ 	.short	(.L_3199 - .L_3198)
.L_3198:
        /*0004*/ 	.word	0x00000082


	//----- nvinfo : EIATTR_KPARAM_INFO
	.align		4
.L_3199:
        /*0008*/ 	.byte	0x04, 0x17
        /*000a*/ 	.short	(.L_3201 - .L_3200)
.L_3200:
        /*000c*/ 	.word	0x00000000
        /*0010*/ 	.short	0x0013
        /*0012*/ 	.short	0x00c4
        /*0014*/ 	.byte	0x00, 0xf0, 0x11, 0x00


	//----- nvinfo : EIATTR_KPARAM_INFO
	.align		4
.L_3201:
        /*0018*/ 	.byte	0x04, 0x17
        /*001a*/ 	.short	(.L_3203 - .L_3202)
.L_3202:
        /*001c*/ 	.word	0x00000000
        /*0020*/ 	.short	0x0012
        /*0022*/ 	.short	0x00c0
        /*0024*/ 	.byte	0x00, 0xf0, 0x11, 0x00


	//----- nvinfo : EIATTR_KPARAM_INFO
	.align		4
.L_3203:
        /*0028*/ 	.byte	0x04, 0x17
        /*002a*/ 	.short	(.L_3205 - .L_3204)
.L_3204:
        /*002c*/ 	.word	0x00000000
        /*0030*/ 	.short	0x0011
        /*0032*/ 	.short	0x00bc
        /*0034*/ 	.byte	0x00, 0xf0, 0x11, 0x00


	//----- nvinfo : EIATTR_KPARAM_INFO
	.align		4
.L_3205:
        /*0038*/ 	.byte	0x04, 0x17
        /*003a*/ 	.short	(.L_3207 - .L_3206)
.L_3206:
        /*003c*/ 	.word	0x00000000
        /*0040*/ 	.short	0x0010
        /*0042*/ 	.short	0x00b8
        /*0044*/ 	.byte	0x00, 0xf0, 0x11, 0x00


	//----- nvinfo : EIATTR_KPARAM_INFO
	.align		4
.L_3207:
        /*0048*/ 	.byte	0x04, 0x17
        /*004a*/ 	.short	(.L_3209 - .L_3208)
.L_3208:
        /*004c*/ 	.word	0x00000000
        /*0050*/ 	.short	0x000f
        /*0052*/ 	.short	0x00b4
        /*0054*/ 	.byte	0x00, 0xf0, 0x11, 0x00


	//----- nvinfo : EIATTR_KPARAM_INFO
	.align		4
.L_3209:
        /*0058*/ 	.byte	0x04, 0x17
        /*005a*/ 	.short	(.L_3211 - .L_3210)
.L_3210:
        /*005c*/ 	.word	0x00000000
        /*0060*/ 	.short	0x000e
        /*0062*/ 	.short	0x00b0
        /*0064*/ 	.byte	0x00, 0xf0, 0x11, 0x00


	//----- nvinfo : EIATTR_KPARAM_INFO
	.align		4
.L_3211:
        /*0068*/ 	.byte	0x04, 0x17
        /*006a*/ 	.short	(.L_3213 - .L_3212)
.L_3212:
        /*006c*/ 	.word	0x00000000
        /*0070*/ 	.short	0x000d
        /*0072*/ 	.short	0x00ac
        /*0074*/ 	.byte	0x00, 0xf0, 0x11, 0x00


	//----- nvinfo : EIATTR_KPARAM_INFO
	.align		4
.L_3213:
        /*0078*/ 	.byte	0x04, 0x17
        /*007a*/ 	.short	(.L_3215 - .L_3214)
.L_3214:
        /*007c*/ 	.word	0x00000000
        /*0080*/ 	.short	0x000c
        /*0082*/ 	.short	0x00a8
        /*0084*/ 	.byte	0x00, 0xf0, 0x11, 0x00


	//----- nvinfo : EIATTR_KPARAM_INFO
	.align		4
.L_3215:
        /*0088*/ 	.byte	0x04, 0x17
        /*008a*/ 	.short	(.L_3217 - .L_3216)
.L_3216:
        /*008c*/ 	.word	0x00000000
        /*0090*/ 	.short	0x000b
        /*0092*/ 	.short	0x00a4
        /*0094*/ 	.byte	0x00, 0xf0, 0x11, 0x00


	//----- nvinfo : EIATTR_KPARAM_INFO
	.align		4
.L_3217:
        /*0098*/ 	.byte	0x04, 0x17
        /*009a*/ 	.short	(.L_3219 - .L_3218)
.L_3218:
        /*009c*/ 	.word	0x00000000
        /*00a0*/ 	.short	0x000a
        /*00a2*/ 	.short	0x00a0
        /*00a4*/ 	.byte	0x00, 0xf0, 0x11, 0x00


	//----- nvinfo : EIATTR_KPARAM_INFO
	.align		4
.L_3219:
        /*00a8*/ 	.byte	0x04, 0x17
        /*00aa*/ 	.short	(.L_3221 - .L_3220)
.L_3220:
        /*00ac*/ 	.word	0x00000000
        /*00b0*/ 	.short	0x0009
        /*00b2*/ 	.short	0x009c
        /*00b4*/ 	.byte	0x00, 0xf0, 0x11, 0x00


	//----- nvinfo : EIATTR_KPARAM_INFO
	.align		4
.L_3221:
        /*00b8*/ 	.byte	0x04, 0x17
        /*00ba*/ 	.short	(.L_3223 - .L_3222)
.L_3222:
        /*00bc*/ 	.word	0x00000000
        /*00c0*/ 	.short	0x0008
        /*00c2*/ 	.short	0x0098
        /*00c4*/ 	.byte	0x00, 0xf0, 0x11, 0x00


	//----- nvinfo : EIATTR_KPARAM_INFO
	.align		4
.L_3223:
        /*00c8*/ 	.byte	0x04, 0x17
        /*00ca*/ 	.short	(.L_3225 - .L_3224)
.L_3224:
        /*00cc*/ 	.word	0x00000000
        /*00d0*/ 	.short	0x0007
        /*00d2*/ 	.short	0x0094
        /*00d4*/ 	.byte	0x00, 0xf0, 0x11, 0x00


	//----- nvinfo : EIATTR_KPARAM_INFO
	.align		4
.L_3225:
        /*00d8*/ 	.byte	0x04, 0x17
        /*00da*/ 	.short	(.L_3227 - .L_3226)
.L_3226:
        /*00dc*/ 	.word	0x00000000
        /*00e0*/ 	.short	0x0006
        /*00e2*/ 	.short	0x0090
        /*00e4*/ 	.byte	0x00, 0xf0, 0x11, 0x00


	//----- nvinfo : EIATTR_KPARAM_INFO
	.align		4
.L_3227:
        /*00e8*/ 	.byte	0x04, 0x17
        /*00ea*/ 	.short	(.L_3229 - .L_3228)
.L_3228:
        /*00ec*/ 	.word	0x00000000
        /*00f0*/ 	.short	0x0005
        /*00f2*/ 	.short	0x008c
        /*00f4*/ 	.byte	0x00, 0xf0, 0x11, 0x00


	//----- nvinfo : EIATTR_KPARAM_INFO
	.align		4
.L_3229:
        /*00f8*/ 	.byte	0x04, 0x17
        /*00fa*/ 	.short	(.L_3231 - .L_3230)
.L_3230:
        /*00fc*/ 	.word	0x00000000
        /*0100*/ 	.short	0x0004
        /*0102*/ 	.short	0x0088
        /*0104*/ 	.byte	0x00, 0xf0, 0x05, 0x00


	//----- nvinfo : EIATTR_KPARAM_INFO
	.align		4
.L_3231:
        /*0108*/ 	.byte	0x04, 0x17
        /*010a*/ 	.short	(.L_3233 - .L_3232)
.L_3232:
        /*010c*/ 	.word	0x00000000
        /*0110*/ 	.short	0x0003
        /*0112*/ 	.short	0x0078
        /*0114*/ 	.byte	0x00, 0xf0, 0x41, 0x00


	//----- nvinfo : EIATTR_KPARAM_INFO
	.align		4
.L_3233:
        /*0118*/ 	.byte	0x04, 0x17
        /*011a*/ 	.short	(.L_3235 - .L_3234)
.L_3234:
        /*011c*/ 	.word	0x00000000
        /*0120*/ 	.short	0x0002
        /*0122*/ 	.short	0x0050
        /*0124*/ 	.byte	0x00, 0xf0, 0xa1, 0x00


	//----- nvinfo : EIATTR_KPARAM_INFO
	.align		4
.L_3235:
        /*0128*/ 	.byte	0x04, 0x17
        /*012a*/ 	.short	(.L_3237 - .L_3236)
.L_3236:
        /*012c*/ 	.word	0x00000000
        /*0130*/ 	.short	0x0001
        /*0132*/ 	.short	0x0028
        /*0134*/ 	.byte	0x00, 0xf0, 0xa1, 0x00


	//----- nvinfo : EIATTR_KPARAM_INFO
	.align		4
.L_3237:
        /*0138*/ 	.byte	0x04, 0x17
        /*013a*/ 	.short	(.L_3239 - .L_3238)
.L_3238:
        /*013c*/ 	.word	0x00000000
        /*0140*/ 	.short	0x0000
        /*0142*/ 	.short	0x0000
        /*0144*/ 	.byte	0x00, 0xf0, 0xa1, 0x00


	//----- nvinfo : EIATTR_SPARSE_MMA_MASK
	.align		4
.L_3239:
        /*0148*/ 	.byte	0x03, 0x50
        /*014a*/ 	.short	0x0000


	//----- nvinfo : EIATTR_MAXREG_COUNT
	.align		4
        /*014c*/ 	.byte	0x03, 0x1b
        /*014e*/ 	.short	0x0040


	//----- nvinfo : EIATTR_MERCURY_ISA_VERSION
	.align		4
        /*0150*/ 	.byte	0x03, 0x5f
        /*0152*/ 	.short	0x0101


	//----- nvinfo : EIATTR_EXIT_INSTR_OFFSETS
	.align		4
        /*0154*/ 	.byte	0x04, 0x1c
        /*0156*/ 	.short	(.L_3241 - .L_3240)


	//   ....[0]....
.L_3240:
        /*0158*/ 	.word	0x000000a0


	//   ....[1]....
        /*015c*/ 	.word	0x00001240


	//   ....[2]....
        /*0160*/ 	.word	0x00002000


	//----- nvinfo : EIATTR_MAX_THREADS
	.align		4
.L_3241:
        /*0164*/ 	.byte	0x04, 0x05
        /*0166*/ 	.short	(.L_3243 - .L_3242)
.L_3242:
        /*0168*/ 	.word	0x00000400
        /*016c*/ 	.word	0x00000001
        /*0170*/ 	.word	0x00000001


	//----- nvinfo : EIATTR_CRS_STACK_SIZE
	.align		4
.L_3243:
        /*0174*/ 	.byte	0x04, 0x1e
        /*0176*/ 	.short	(.L_3245 - .L_3244)
.L_3244:
        /*0178*/ 	.word	0x00000000


	//----- nvinfo : EIATTR_CBANK_PARAM_SIZE
	.align		4
.L_3245:
        /*017c*/ 	.byte	0x03, 0x19
        /*017e*/ 	.short	0x00c8


	//----- nvinfo : EIATTR_PARAM_CBANK
	.align		4
        /*0180*/ 	.byte	0x04, 0x0a
        /*0182*/ 	.short	(.L_3247 - .L_3246)
	.align		4
.L_3246:
        /*0184*/ 	.word	index@(.nv.constant0._ZN2at6native51_GLOBAL__N__2c613397_18_DepthwiseConv2d_cu_9959487031conv_depthwise2d_forward_kernelILi3EN3c108BFloat16EiEEvNS_27GenericPackedTensorAccessorIKT0_Lm4ENS_16DefaultPtrTraitsEiEENS5_IS6_Lm4ES8_iEES9_NS5_IS7_Lm1ES8_iEEbT1_iiiiiiiiiiiiii)
        /*0188*/ 	.short	0x0210
        /*018a*/ 	.short	0x00c8


	//----- nvinfo : EIATTR_SW_WAR
	.align		4
.L_3247:
        /*018c*/ 	.byte	0x04, 0x36
        /*018e*/ 	.short	(.L_3249 - .L_3248)
.L_3248:
        /*0190*/ 	.word	0x00000008
.L_3249:


//--------------------- .nv.info._ZN2at6native51_GLOBAL__N__2c613397_18_DepthwiseConv2d_cu_9959487031conv_depthwise2d_forward_kernelILi5EN3c108BFloat16EiEEvNS_27GenericPackedTensorAccessorIKT0_Lm4ENS_16DefaultPtrTraitsEiEENS5_IS6_Lm4ES8_iEES9_NS5_IS7_Lm1ES8_iEEbT1_iiiiiiiiiiiiii --------------------------
	.section	.nv.info._ZN2at6native51_GLOBAL__N__2c613397_18_DepthwiseConv2d_cu_9959487031conv_depthwise2d_forward_kernelILi5EN3c108BFloat16EiEEvNS_27GenericPackedTensorAccessorIKT0_Lm4ENS_16DefaultPtrTraitsEiEENS5_IS6_Lm4ES8_iEES9_NS5_IS7_Lm1ES8_iEEbT1_iiiiiiiiiiiiii,"",@"SHT_CUDA_INFO"
	.sectionflags	@""
	.align	4


	//----- nvinfo : EIATTR_CUDA_API_VERSION
	.align		4
        /*0000*/ 	.byte	0x04, 0x37
        /*0002*/ 	.short	(.L_3251 - .L_3250)
.L_3250:
        /*0004*/ 	.word	0x00000082


	//----- nvinfo : EIATTR_KPARAM_INFO
	.align		4
.L_3251:
        /*0008*/ 	.byte	0x04, 0x17
        /*000a*/ 	.short	(.L_3253 - .L_3252)
.L_3252:
        /*000c*/ 	.word	0x00000000
        /*0010*/ 	.short	0x0013
        /*0012*/ 	.short	0x00c4
        /*0014*/ 	.byte	0x00, 0xf0, 0x11, 0x00


	//----- nvinfo : EIATTR_KPARAM_INFO
	.align		4
.L_3253:
        /*0018*/ 	.byte	0x04, 0x17
        /*001a*/ 	.short	(.L_3255 - .L_3254)
.L_3254:
        /*001c*/ 	.word	0x00000000
        /*0020*/ 	.short	0x0012
        /*0022*/ 	.short	0x00c0
        /*0024*/ 	.byte	0x00, 0xf0, 0x11, 0x00


	//----- nvinfo : EIATTR_KPARAM_INFO
	.align		4
.L_3255:
        /*0028*/ 	.byte	0x04, 0x17
        /*002a*/ 	.short	(.L_3257 - .L_3256)
.L_3256:
        /*002c*/ 	.word	0x00000000
        /*0030*/ 	.short	0x0011
        /*0032*/ 	.short	0x00bc
        /*0034*/ 	.byte	0x00, 0xf0, 0x11, 0x00


	//----- nvinfo : EIATTR_KPARAM_INFO
	.align		4
.L_3257:
        /*0038*/ 	.byte	0x04, 0x17
        /*003a*/ 	.short	(.L_3259 - .L_3258)
.L_3258:
        /*003c*/ 	.word	0x00000000
        /*0040*/ 	.short	0x0010
        /*0042*/ 	.short	0x00b8
        /*0044*/ 	.byte	0x00, 0xf0, 0x11, 0x00


	//----- nvinfo : EIATTR_KPARAM_INFO
	.align		4
.L_3259:
        /*0048*/ 	.byte	0x04, 0x17
        /*004a*/ 	.short	(.L_3261 - .L_3260)
.L_3260:
        /*004c*/ 	.word	0x00000000
        /*0050*/ 	.short	0x000f
        /*0052*/ 	.short	0x00b4
        /*0054*/ 	.byte	0x00, 0xf0, 0x11, 0x00


	//----- nvinfo : EIATTR_KPARAM_INFO
	.align		4
.L_3261:
        /*0058*/ 	.byte	0x04, 0x17
        /*005a*/ 	.short	(.L_3263 - .L_3262)
.L_3262:
        /*005c*/ 	.word	0x00000000
        /*0060*/ 	.short	0x000e
        /*0062*/ 	.short	0x00b0
        /*0064*/ 	.byte	0x00, 0xf0, 0x11, 0x00


	//----- nvinfo : EIATTR_KPARAM_INFO
	.align		4
.L_3263:
        /*0068*/ 	.byte	0x04, 0x17
        /*006a*/ 	.short	(.L_3265 - .L_3264)
.L_3264:
        /*006c*/ 	.word	0x00000000
        /*0070*/ 	.short	0x000d
        /*0072*/ 	.short	0x00ac
        /*0074*/ 	.byte	0x00, 0xf0, 0x11, 0x00


	//----- nvinfo : EIATTR_KPARAM_INFO
	.align		4
.L_3265:
        /*0078*/ 	.byte	0x04, 0x17
        /*007a*/ 	.short	(.L_3267 - .L_3266)
.L_3266:
        /*007c*/ 	.word	0x00000000
        /*0080*/ 	.short	0x000c
        /*0082*/ 	.short	0x00a8
        /*0084*/ 	.byte	0x00, 0xf0, 0x11, 0x00


	//----- nvinfo : EIATTR_KPARAM_INFO
	.align		4
.L_3267:
        /*0088*/ 	.byte	0x04, 0x17
        /*008a*/ 	.short	(.L_3269 - .L_3268)
.L_3268:
        /*008c*/ 	.word	0x00000000
        /*0090*/ 	.short	0x000b
        /*0092*/ 	.short	0x00a4
        /*0094*/ 	.byte	0x00, 0xf0, 0x11, 0x00


	//----- nvinfo : EIATTR_KPARAM_INFO
	.align		4
.L_3269:
        /*0098*/ 	.byte	0x04, 0x17
        /*009a*/ 	.short	(.L_3271 - .L_3270)
.L_3270:
        /*009c*/ 	.word	0x00000000
        /*00a0*/ 	.short	0x000a
        /*00a2*/ 	.short	0x00a0
        /*00a4*/ 	.byte	0x00, 0xf0, 0x11, 0x00


	//----- nvinfo : EIATTR_KPARAM_INFO
	.align		4
.L_3271:
        /*00a8*/ 	.byte	0x04, 0x17
        /*00aa*/ 	.short	(.L_3273 - .L_3272)
.L_3272:
        /*00ac*/ 	.word	0x00000000
        /*00b0*/ 	.short	0x0009
        /*00b2*/ 	.short	0x009c
        /*00b4*/ 	.byte	0x00, 0xf0, 0x11, 0x00


	//----- nvinfo : EIATTR_KPARAM_INFO
	.align		4
.L_3273:
        /*00b8*/ 	.byte	0x04, 0x17
        /*00ba*/ 	.short	(.L_3275 - .L_3274)
.L_3274:
        /*00bc*/ 	.word	0x00000000
        /*00c0*/ 	.short	0x0008
        /*00c2*/ 	.short	0x0098
        /*00c4*/ 	.byte	0x00, 0xf0, 0x11, 0x00


	//----- nvinfo : EIATTR_KPARAM_INFO
	.align		4
.L_3275:
        /*00c8*/ 	.byte	0x04, 0x17
        /*00ca*/ 	.short	(.L_3277 - .L_3276)
.L_3276:
        /*00cc*/ 	.word	0x00000000
        /*00d0*/ 	.short	0x0007
        /*00d2*/ 	.short	0x0094
        /*00d4*/ 	.byte	0x00, 0xf0, 0x11, 0x00


	//----- nvinfo : EIATTR_KPARAM_INFO
	.align		4
.L_3277:
        /*00d8*/ 	.byte	0x04, 0x17
        /*00da*/ 	.short	(.L_3279 - .L_3278)
.L_3278:
        /*00dc*/ 	.word	0x00000000
        /*00e0*/ 	.short	0x0006
        /*00e2*/ 	.short	0x0090
        /*00e4*/ 	.byte	0x00, 0xf0, 0x11, 0x00


	//----- nvinfo : EIATTR_KPARAM_INFO
	.align		4
.L_3279:
        /*00e8*/ 	.byte	0x04, 0x17
        /*00ea*/ 	.short	(.L_3281 - .L_3280)
.L_3280:
        /*00ec*/ 	.word	0x00000000
        /*00f0*/ 	.short	0x0005
        /*00f2*/ 	.short	0x008c
        /*00f4*/ 	.byte	0x00, 0xf0, 0x11, 0x00


	//----- nvinfo : EIATTR_KPARAM_INFO
	.align		4
.L_3281:
        /*00f8*/ 	.byte	0x04, 0x17
        /*00fa*/ 	.short	(.L_3283 - .L_3282)
.L_3282:
        /*00fc*/ 	.word	0x00000000
        /*0100*/ 	.short	0x0004
        /*0102*/ 	.short	0x0088
        /*0104*/ 	.byte	0x00, 0xf0, 0x05, 0x00


	//----- nvinfo : EIATTR_KPARAM_INFO
	.align		4
.L_3283:
        /*0108*/ 	.byte	0x04, 0x17
        /*010a*/ 	.short	(.L_3285 - .L_3284)
.L_3284:
        /*010c*/ 	.word	0x00000000
        /*0110*/ 	.short	0x0003
        /*0112*/ 	.short	0x0078
        /*0114*/ 	.byte	0x00, 0xf0, 0x41, 0x00


	//----- nvinfo : EIATTR_KPARAM_INFO
	.align		4
.L_3285:
        /*0118*/ 	.byte	0x04, 0x17
        /*011a*/ 	.short	(.L_3287 - .L_3286)
.L_3286:
        /*011c*/ 	.word	0x00000000
        /*0120*/ 	.short	0x0002
        /*0122*/ 	.short	0x0050
        /*0124*/ 	.byte	0x00, 0xf0, 0xa1, 0x00


	//----- nvinfo : EIATTR_KPARAM_INFO
	.align		4
.L_3287:
        /*0128*/ 	.byte	0x04, 0x17
        /*012a*/ 	.short	(.L_3289 - .L_3288)
.L_3288:
        /*012c*/ 	.word	0x00000000
        /*0130*/ 	.short	0x0001
        /*0132*/ 	.short	0x0028
        /*0134*/ 	.byte	0x00, 0xf0, 0xa1, 0x00


	//----- nvinfo : EIATTR_KPARAM_INFO
	.align		4
.L_3289:
        /*0138*/ 	.byte	0x04, 0x17
        /*013a*/ 	.short	(.L_3291 - .L_3290)
.L_3290:
        /*013c*/ 	.word	0x00000000
        /*0140*/ 	.short	0x0000
        /*0142*/ 	.short	0x0000
        /*0144*/ 	.byte	0x00, 0xf0, 0xa1, 0x00


	//----- nvinfo : EIATTR_SPARSE_MMA_MASK
	.align		4
.L_3291:
        /*0148*/ 	.byte	0x03, 0x50
        /*014a*/ 	.short	0x0000


	//----- nvinfo : EIATTR_MAXREG_COUNT
	.align		4
        /*014c*/ 	.byte	0x03, 0x1b
        /*014e*/ 	.short	0x0040


	//----- nvinfo : EIATTR_MERCURY_ISA_VERSION
	.align		4
        /*0150*/ 	.byte	0x03, 0x5f
        /*0152*/ 	.short	0x0101


	//----- nvinfo : EIATTR_EXIT_INSTR_OFFSETS
	.align		4
        /*0154*/ 	.byte	0x04, 0x1c
        /*0156*/ 	.short	(.L_3293 - .L_3292)


	//   ....[0]....
.L_3292:
        /*0158*/ 	.word	0x000000a0


	//   ....[1]....
        /*015c*/ 	.word	0x00001e40


	//   ....[2]....
        /*0160*/ 	.word	0x00003790


	//----- nvinfo : EIATTR_MAX_THREADS
	.align		4
.L_3293:
        /*0164*/ 	.byte	0x04, 0x05
        /*0166*/ 	.short	(.L_3295 - .L_3294)
.L_3294:
        /*0168*/ 	.word	0x00000400
        /*016c*/ 	.word	0x00000001
        /*0170*/ 	.word	0x00000001


	//----- nvinfo : EIATTR_CRS_STACK_SIZE
	.align		4
.L_3295:
        /*0174*/ 	.byte	0x04, 0x1e
        /*0176*/ 	.short	(.L_3297 - .L_3296)
.L_3296:
        /*0178*/ 	.word	0x00000000


	//----- nvinfo : EIATTR_CBANK_PARAM_SIZE
	.align		4
.L_3297:
        /*017c*/ 	.byte	0x03, 0x19
        /*017e*/ 	.short	0x00c8


	//----- nvinfo : EIATTR_PARAM_CBANK
	.align		4
        /*0180*/ 	.byte	0x04, 0x0a
        /*0182*/ 	.short	(.L_3299 - .L_3298)
	.align		4
.L_3298:
        /*0184*/ 	.word	index@(.nv.constant0._ZN2at6native51_GLOBAL__N__2c613397_18_DepthwiseConv2d_cu_9959487031conv_depthwise2d_forward_kernelILi5EN3c108BFloat16EiEEvNS_27GenericPackedTensorAccessorIKT0_Lm4ENS_16DefaultPtrTraitsEiEENS5_IS6_Lm4ES8_iEES9_NS5_IS7_Lm1ES8_iEEbT1_iiiiiiiiiiiiii)
        /*0188*/ 	.short	0x0210
        /*018a*/ 	.short	0x00c8


	//----- nvinfo : EIATTR_SW_WAR
	.align		4
.L_3299:
        /*018c*/ 	.byte	0x04, 0x36
        /*018e*/ 	.short	(.L_3301 - .L_3300)
.L_3300:
        /*0190*/ 	.word	0x00000008
.L_3301:


//--------------------- .nv.info._ZN2at6native51_GLOBAL__N__2c613397_18_DepthwiseConv2d_cu_9959487039conv_depthwise2d_forward_kernel_genericIN3c104HalfEiEEvNS_27GenericPackedTensorAccessorIKT_Lm4ENS_16DefaultPtrTraitsEiEENS5_IS6_Lm4ES8_iEES9_NS5_IS7_Lm1ES8_iEEbT0_iiiiiiiiiiiiii --------------------------
	.section	.nv.info._ZN2at6native51_GLOBAL__N__2c613397_18_DepthwiseConv2d_cu_9959487039conv_depthwise2d_forward_kernel_genericIN3c104HalfEiEEvNS_27GenericPackedTensorAccessorIKT_Lm4ENS_16DefaultPtrTraitsEiEENS5_IS6_Lm4ES8_iEES9_NS5_IS7_Lm1ES8_iEEbT0_iiiiiiiiiiiiii,"",@"SHT_CUDA_INFO"
	.sectionflags	@""
	.align	4


	//----- nvinfo : EIATTR_CUDA_API_VERSION
	.align		4
        /*0000*/ 	.byte	0x04, 0x37
        /*0002*/ 	.short	(.L_3303 - .L_3302)
.L_3302:
        /*0004*/ 	.word	0x00000082


	//----- nvinfo : EIATTR_KPARAM_INFO
	.align		4
.L_3303:
        /*0008*/ 	.byte	0x04, 0x17
        /*000a*/ 	.short	(.L_3305 - .L_3304)
.L_3304:
        /*000c*/ 	.word	0x00000000
        /*0010*/ 	.short	0x0013
        /*0012*/ 	.short	0x00c4
        /*0014*/ 	.byte	0x00, 0xf0, 0x11, 0x00


	//----- nvinfo : EIATTR_KPARAM_INFO
	.align		4
.L_3305:
        /*0018*/ 	.byte	0x04, 0x17
        /*001a*/ 	.short	(.L_3307 - .L_3306)
.L_3306:
        /*001c*/ 	.word	0x00000000
        /*0020*/ 	.short	0x0012
        /*0022*/ 	.short	0x00c0
        /*0024*/ 	.byte	0x00, 0xf0, 0x11, 0x00


	//----- nvinfo : EIATTR_KPARAM_INFO
	.align		4
.L_3307:
        /*0028*/ 	.byte	0x04, 0x17
        /*002a*/ 	.short	(.L_3309 - .L_3308)
.L_3308:
        /*002c*/ 	.word	0x00000000
        /*0030*/ 	.short	0x0011
        /*0032*/ 	.short	0x00bc
        /*0034*/ 	.byte	0x00, 0xf0, 0x11, 0x00


	//----- nvinfo : EIATTR_KPARAM_INFO
	.align		4
.L_3309:
        /*0038*/ 	.byte	0x04, 0x17
        /*003a*/ 	.short	(.L_3311 - .L_3310)
.L_3310:
        /*003c*/ 	.word	0x00000000
        /*0040*/ 	.short	0x0010
        /*0042*/ 	.short	0x00b8
        /*0044*/ 	.byte	0x00, 0xf0, 0x11, 0x00


	//----- nvinfo : EIATTR_KPARAM_INFO
	.align		4
.L_3311:
        /*0048*/ 	.byte	0x04, 0x17
        /*004a*/ 	.short	(.L_3313 - .L_3312)
.L_3312:
        /*004c*/ 	.word	0x00000000
        /*0050*/ 	.short	0x000f
        /*0052*/ 	.short	0x00b4
        /*0054*/ 	.byte	0x00, 0xf0, 0x11, 0x00


	//----- nvinfo : EIATTR_KPARAM_INFO
	.align		4
.L_3313:
        /*0058*/ 	.byte	0x04, 0x17
        /*005a*/ 	.short	(.L_3315 - .L_3314)
.L_3314:
        /*005c*/ 	.word	0x00000000
        /*0060*/ 	.short	0x000e
        /*0062*/ 	.short	0x00b0
        /*0064*/ 	.byte	0x00, 0xf0, 0x11, 0x00


	//----- nvinfo : EIATTR_KPARAM_INFO
	.align		4
.L_3315:
        /*0068*/ 	.byte	0x04, 0x17
        /*006a*/ 	.short	(.L_3317 - .L_3316)
.L_3316:
        /*006c*/ 	.word	0x00000000
        /*0070*/ 	.short	0x000d
        /*0072*/ 	.short	0x00ac
        /*0074*/ 	.byte	0x00, 0xf0, 0x11, 0x00


	//----- nvinfo : EIATTR_KPARAM_INFO
	.align		4
.L_3317:
        /*0078*/ 	.byte	0x04, 0x17
        /*007a*/ 	.short	(.L_3319 - .L_3318)
.L_3318:
        /*007c*/ 	.word	0x00000000
        /*0080*/ 	.short	0x000c
        /*0082*/ 	.short	0x00a8
        /*0084*/ 	.byte	0x00, 0xf0, 0x11, 0x00


	//----- nvinfo : EIATTR_KPARAM_INFO
	.align		4
.L_3319:
        /*0088*/ 	.byte	0x04, 0x17
        /*008a*/ 	.short	(.L_3321 - .L_3320)
.L_3320:
        /*008c*/ 	.word	0x00000000
        /*0090*/ 	.short	0x000b
        /*0092*/ 	.short	0x00a4
        /*0094*/ 	.byte	0x00, 0xf0, 0x11, 0x00


	//----- nvinfo : EIATTR_KPARAM_INFO
	.align		4
.L_3321:
        /*0098*/ 	.byte	0x04, 0x17
        /*009a*/ 	.short	(.L_3323 - .L_3322)
.L_3322:
        /*009c*/ 	.word	0x00000000
        /*00a0*/ 	.short	0x000a
        /*00a2*/ 	.short	0x00a0
        /*00a4*/ 	.byte	0x00, 0xf0, 0x11, 0x00


	//----- nvinfo : EIATTR_KPARAM_INFO
	.align		4
.L_3323:
        /*00a8*/ 	.byte	0x04, 0x17
        /*00aa*/ 	.short	(.L_3325 - .L_3324)
.L_3324:
        /*00ac*/ 	.word	0x00000000
        /*00b0*/ 	.short	0x0009
        /*00b2*/ 	.short	0x009c
        /*00b4*/ 	.byte	0x00, 0xf0, 0x11, 0x00


	//----- nvinfo : EIATTR_KPARAM_INFO
	.align		4
.L_3325:
        /*00b8*/ 	.byte	0x04, 0x17
        /*00ba*/ 	.short	(.L_3327 - .L_3326)
.L_3326:
        /*00bc*/ 	.word	0x00000000
        /*00c0*/ 	.short	0x0008
        /*00c2*/ 	.short	0x0098
        /*00c4*/ 	.byte	0x00, 0xf0, 0x11, 0x00


	//----- nvinfo : EIATTR_KPARAM_INFO
	.align		4
.L_3327:
        /*00c8*/ 	.byte	0x04, 0x17
        /*00ca*/ 	.short	(.L_3329 - .L_3328)
.L_3328:
        /*00cc*/ 	.word	0x00000000
        /*00d0*/ 	.short	0x0007
        /*00d2*/ 	.short	0x0094
        /*00d4*/ 	.byte	0x00, 0xf0, 0x11, 0x00


	//----- nvinfo : EIATTR_KPARAM_INFO
	.align		4
.L_3329:
        /*00d8*/ 	.byte	0x04, 0x17
        /*00da*/ 	.short	(.L_3331 - .L_3330)
.L_3330:
        /*00dc*/ 	.word	0x00000000
        /*00e0*/ 	.short	0x0006
        /*00e2*/ 	.short	0x0090
        /*00e4*/ 	.byte	0x00, 0xf0, 0x11, 0x00


	//----- nvinfo : EIATTR_KPARAM_INFO
	.align		4
.L_3331:
        /*00e8*/ 	.byte	0x04, 0x17
        /*00ea*/ 	.short	(.L_3333 - .L_3332)
.L_3332:
        /*00ec*/ 	.word	0x00000000
        /*00f0*/ 	.short	0x0005
        /*00f2*/ 	.short	0x008c
        /*00f4*/ 	.byte	0x00, 0xf0, 0x11, 0x00


	//----- nvinfo : EIATTR_KPARAM_INFO
	.align		4
.L_3333:
        /*00f8*/ 	.byte	0x04, 0x17
        /*00fa*/ 	.short	(.L_3335 - .L_3334)
.L_3334:
        /*00fc*/ 	.word	0x00000000
        /*0100*/ 	.short	0x0004
        /*0102*/ 	.short	0x0088
        /*0104*/ 	.byte	0x00, 0xf0, 0x05, 0x00


	//----- nvinfo : EIATTR_KPARAM_INFO
	.align		4
.L_3335:
        /*0108*/ 	.byte	0x04, 0x17
        /*010a*/ 	.short	(.L_3337 - .L_3336)
.L_3336:
        /*010c*/ 	.word	0x00000000
        /*0110*/ 	.short	0x0003
        /*0112*/ 	.short	0x0078
        /*0114*/ 	.byte	0x00, 0xf0, 0x41, 0x00


	//----- nvinfo : EIATTR_KPARAM_INFO
	.align		4
.L_3337:
        /*0118*/ 	.byte	0x04, 0x17
        /*011a*/ 	.short	(.L_3339 - .L_3338)
.L_3338:
        /*011c*/ 	.word	0x00000000
        /*0120*/ 	.short	0x0002
        /*0122*/ 	.short	0x0050
        /*0124*/ 	.byte	0x00, 0xf0, 0xa1, 0x00


	//----- nvinfo : EIATTR_KPARAM_INFO
	.align		4
.L_3339:
        /*0128*/ 	.byte	0x04, 0x17
        /*012a*/ 	.short	(.L_3341 - .L_3340)
.L_3340:
        /*012c*/ 	.word	0x00000000
        /*0130*/ 	.short	0x0001
        /*0132*/ 	.short	0x0028
        /*0134*/ 	.byte	0x00, 0xf0, 0xa1, 0x00


	//----- nvinfo : EIATTR_KPARAM_INFO
	.align		4
.L_3341:
        /*0138*/ 	.byte	0x04, 0x17
        /*013a*/ 	.short	(.L_3343 - .L_3342)
.L_3342:
        /*013c*/ 	.word	0x00000000
        /*0140*/ 	.short	0x0000
        /*0142*/ 	.short	0x0000
        /*0144*/ 	.byte	0x00, 0xf0, 0xa1, 0x00


	//----- nvinfo : EIATTR_SPARSE_MMA_MASK
	.align		4
.L_3343:
        /*0148*/ 	.byte	0x03, 0x50
        /*014a*/ 	.short	0x0000


	//----- nvinfo : EIATTR_MAXREG_COUNT
	.align		4
        /*014c*/ 	.byte	0x03, 0x1b
        /*014e*/ 	.short	0x0040


	//----- nvinfo : EIATTR_MERCURY_ISA_VERSION
	.align		4
        /*0150*/ 	.byte	0x03, 0x5f
        /*0152*/ 	.short	0x0101


	//----- nvinfo : EIATTR_EXIT_INSTR_OFFSETS
	.align		4
        /*0154*/ 	.byte	0x04, 0x1c
        /*0156*/ 	.short	(.L_3345 - .L_3344)


	//   ....[0]....
.L_3344:
        /*0158*/ 	.word	0x000000a0


	//   ....[1]....
        /*015c*/ 	.word	0x00002670


	//   ....[2]....
        /*0160*/ 	.word	0x000047f0


	//----- nvinfo : EIATTR_MAX_THREADS
	.align		4
.L_3345:
        /*0164*/ 	.byte	0x04, 0x05
        /*0166*/ 	.short	(.L_3347 - .L_3346)
.L_3346:
        /*0168*/ 	.word	0x00000400
        /*016c*/ 	.word	0x00000001
        /*0170*/ 	.word	0x00000001


	//----- nvinfo : EIATTR_CRS_STACK_SIZE
	.align		4
.L_3347:
        /*0174*/ 	.byte	0x04, 0x1e
        /*0176*/ 	.short	(.L_3349 - .L_3348)
.L_3348:
        /*0178*/ 	.word	0x00000000


	//----- nvinfo : EIATTR_CBANK_PARAM_SIZE
	.align		4
.L_3349:
        /*017c*/ 	.byte	0x03, 0x19
        /*017e*/ 	.short	0x00c8


	//----- nvinfo : EIATTR_PARAM_CBANK
	.align		4
        /*0180*/ 	.byte	0x04, 0x0a
        /*0182*/ 	.short	(.L_3351 - .L_3350)
	.align		4
.L_3350:
        /*0184*/ 	.word	index@(.nv.constant0._ZN2at6native51_GLOBAL__N__2c613397_18_DepthwiseConv2d_cu_9959487039conv_depthwise2d_forward_kernel_genericIN3c104HalfEiEEvNS_27GenericPackedTensorAccessorIKT_Lm4ENS_16DefaultPtrTraitsEiEENS5_IS6_Lm4ES8_iEES9_NS5_IS7_Lm1ES8_iEEbT0_iiiiiiiiiiiiii)
        /*0188*/ 	.short	0x0210
        /*018a*/ 	.short	0x00c8


	//----- nvinfo : EIATTR_SW_WAR
	.align		4
.L_3351:
        /*018c*/ 	.byte	0x04, 0x36
        /*018e*/ 	.short	(.L_3353 - .L_3352)
.L_3352:
        /*0190*/ 	.word	0x00000008
.L_3353:


//--------------------- .nv.info._ZN2at6native51_GLOBAL__N__2c613397_18_DepthwiseConv2d_cu_9959487031conv_depthwise2d_forward_kernelILi1EN3c104HalfEiEEvNS_27GenericPackedTensorAccessorIKT0_Lm4ENS_16DefaultPtrTraitsEiEENS5_IS6_Lm4ES8_iEES9_NS5_IS7_Lm1ES8_iEEbT1_iiiiiiiiiiiiii --------------------------
	.section	.nv.info._ZN2at6native51_GLOBAL__N__2c613397_18_DepthwiseConv2d_cu_9959487031conv_depthwise2d_forward_kernelILi1EN3c104HalfEiEEvNS_27GenericPackedTensorAccessorIKT0_Lm4ENS_16DefaultPtrTraitsEiEENS5_IS6_Lm4ES8_iEES9_NS5_IS7_Lm1ES8_iEEbT1_iiiiiiiiiiiiii,"",@"SHT_CUDA_INFO"
	.sectionflags	@""
	.align	4


	//----- nvinfo : EIATTR_CUDA_API_VERSION
	.align		4
        /*0000*/ 	.byte	0x04, 0x37
        /*0002*/ 	.short	(.L_3355 - .L_3354)
.L_3354:
        /*0004*/ 	.word	0x00000082


	//----- nvinfo : EIATTR_KPARAM_INFO
	.align		4
.L_3355:
        /*0008*/ 	.byte	0x04, 0x17
        /*000a*/ 	.short	(.L_3357 - .L_3356)
.L_3356:
        /*000c*/ 	.word	0x00000000
        /*0010*/ 	.short	0x0013
        /*0012*/ 	.short	0x00c4
        /*0014*/ 	.byte	0x00, 0xf0, 0x11, 0x00


	//----- nvinfo : EIATTR_KPARAM_INFO
	.align		4
.L_3357:
        /*0018*/ 	.byte	0x04, 0x17
        /*001a*/ 	.short	(.L_3359 - .L_3358)
.L_3358:
        /*001c*/ 	.word	0x00000000
        /*0020*/ 	.short	0x0012
        /*0022*/ 	.short	0x00c0
        /*0024*/ 	.byte	0x00, 0xf0, 0x11, 0x00


	//----- nvinfo : EIATTR_KPARAM_INFO
	.align		4
.L_3359:
        /*0028*/ 	.byte	0x04, 0x17
        /*002a*/ 	.short	(.L_3361 - .L_3360)
.L_3360:
        /*002c*/ 	.word	0x00000000
        /*0030*/ 	.short	0x0011
        /*0032*/ 	.short	0x00bc
        /*0034*/ 	.byte	0x00, 0xf0, 0x11, 0x00


	//----- nvinfo : EIATTR_KPARAM_INFO
	.align		4
.L_3361:
        /*0038*/ 	.byte	0x04, 0x17
        /*003a*/ 	.short	(.L_3363 - .L_3362)
.L_3362:
        /*003c*/ 	.word	0x00000000
        /*0040*/ 	.short	0x0010
        /*0042*/ 	.short	0x00b8
        /*0044*/ 	.byte	0x00, 0xf0, 0x11, 0x00


	//----- nvinfo : EIATTR_KPARAM_INFO
	.align		4
.L_3363:
        /*0048*/ 	.byte	0x04, 0x17
        /*004a*/ 	.short	(.L_3365 - .L_3364)
.L_3364:
        /*004c*/ 	.word	0x00000000
        /*0050*/ 	.short	0x000f
        /*0052*/ 	.short	0x00b4
        /*0054*/ 	.byte	0x00, 0xf0, 0x11, 0x00


	//----- nvinfo : EIATTR_KPARAM_INFO
	.align		4
.L_3365:
        /*0058*/ 	.byte	0x04, 0x17
        /*005a*/ 	.short	(.L_3367 - .L_3366)
.L_3366:
        /*005c*/ 	.word	0x00000000
        /*0060*/ 	.short	0x000e
        /*0062*/ 	.short	0x00b0
        /*0064*/ 	.byte	0x00, 0xf0, 0x11, 0x00


	//----- nvinfo : EIATTR_KPARAM_INFO
	.align		4
.L_3367:
        /*0068*/ 	.byte	0x04, 0x17
        /*006a*/ 	.short	(.L_3369 - .L_3368)
.L_3368:
        /*006c*/ 	.word	0x00000000
        /*0070*/ 	.short	0x000d
        /*0072*/ 	.short	0x00ac
        /*0074*/ 	.byte	0x00, 0xf0, 0x11, 0x00


	//----- nvinfo : EIATTR_KPARAM_INFO
	.align		4
.L_3369:
        /*0078*/ 	.byte	0x04, 0x17
        /*007a*/ 	.short	(.L_3371 - .L_3370)
.L_3370:
        /*007c*/ 	.word	0x00000000
        /*0080*/ 	.short	0x000c
        /*0082*/ 	.short	0x00a8
        /*0084*/ 	.byte	0x00, 0xf0, 0x11, 0x00


	//----- nvinfo : EIATTR_KPARAM_INFO
	.align		4
.L_3371:
        /*0088*/ 	.byte	0x04, 0x17
        /*008a*/ 	.short	(.L_3373 - .L_3372)
.L_3372:
        /*008c*/ 	.word	0x00000000
        /*0090*/ 	.short	0x000b
        /*0092*/ 	.short	0x00a4
        /*0094*/ 	.byte	0x00, 0xf0, 0x11, 0x00


	//----- nvinfo : EIATTR_KPARAM_INFO
	.align		4
.L_3373:
        /*0098*/ 	.byte	0x04, 0x17
        /*009a*/ 	.short	(.L_3375 - .L_3374)
.L_3374:
        /*009c*/ 	.word	0x00000000
        /*00a0*/ 	.short	0x000a
        /*00a2*/ 	.short	0x00a0
        /*00a4*/ 	.byte	0x00, 0xf0, 0x11, 0x00


	//----- nvinfo : EIATTR_KPARAM_INFO
	.align		4
.L_3375:
        /*00a8*/ 	.byte	0x04, 0x17
        /*00aa*/ 	.short	(.L_3377 - .L_3376)
.L_3376:
        /*00ac*/ 	.word	0x00000000
        /*00b0*/ 	.short	0x0009
        /*00b2*/ 	.short	0x009c
        /*00b4*/ 	.byte	0x00, 0xf0, 0x11, 0x00


	//----- nvinfo : EIATTR_KPARAM_INFO
	.align		4
.L_3377:
        /*00b8*/ 	.byte	0x04, 0x17
        /*00ba*/ 	.short	(.L_3379 - .L_3378)
.L_3378:
        /*00bc*/ 	.word	0x00000000
        /*00c0*/ 	.short	0x0008
        /*00c2*/ 	.short	0x0098
        /*00c4*/ 	.byte	0x00, 0xf0, 0x11, 0x00


	//----- nvinfo : EIATTR_KPARAM_INFO
	.align		4
.L_3379:
        /*00c8*/ 	.byte	0x04, 0x17
        /*00ca*/ 	.short	(.L_3381 - .L_3380)
.L_3380:
        /*00cc*/ 	.word	0x00000000
        /*00d0*/ 	.short	0x0007
        /*00d2*/ 	.short	0x0094
        /*00d4*/ 	.byte	0x00, 0xf0, 0x11, 0x00


	//----- nvinfo : EIATTR_KPARAM_INFO
	.align		4
.L_3381:
        /*00d8*/ 	.byte	0x04, 0x17
        /*00da*/ 	.short	(.L_3383 - .L_3382)
.L_3382:
        /*00dc*/ 	.word	0x00000000
        /*00e0*/ 	.short	0x0006
        /*00e2*/ 	.short	0x0090
        /*00e4*/ 	.byte	0x00, 0xf0, 0x11, 0x00


	//----- nvinfo : EIATTR_KPARAM_INFO
	.align		4
.L_3383:
        /*00e8*/ 	.byte	0x04, 0x17
        /*00ea*/ 	.short	(.L_3385 - .L_3384)
.L_3384:
        /*00ec*/ 	.word	0x00000000
        /*00f0*/ 	.short	0x0005
        /*00f2*/ 	.short	0x008c
        /*00f4*/ 	.byte	0x00, 0xf0, 0x11, 0x00


	//----- nvinfo : EIATTR_KPARAM_INFO
	.align		4
.L_3385:
        /*00f8*/ 	.byte	0x04, 0x17
        /*00fa*/ 	.short	(.L_3387 - .L_3386)
.L_3386:
        /*00fc*/ 	.word	0x00000000
        /*0100*/ 	.short	0x0004
        /*0102*/ 	.short	0x0088
        /*0104*/ 	.byte	0x00, 0xf0, 0x05, 0x00


	//----- nvinfo : EIATTR_KPARAM_INFO
	.align		4
.L_3387:
        /*0108*/ 	.byte	0x04, 0x17
        /*010a*/ 	.short	(.L_3389 - .L_3388)
.L_3388:
        /*010c*/ 	.word	0x00000000
        /*0110*/ 	.short	0x0003
        /*0112*/ 	.short	0x0078
        /*0114*/ 	.byte	0x00, 0xf0, 0x41, 0x00


	//----- nvinfo : EIATTR_KPARAM_INFO
	.align		4
.L_3389:
        /*0118*/ 	.byte	0x04, 0x17
        /*011a*/ 	.short	(.L_3391 - .L_3390)
.L_3390:
        /*011c*/ 	.word	0x00000000
        /*0120*/ 	.short	0x0002
        /*0122*/ 	.short	0x0050
        /*0124*/ 	.byte	0x00, 0xf0, 0xa1, 0x00


	//----- nvinfo : EIATTR_KPARAM_INFO
	.align		4
.L_3391:
        /*0128*/ 	.byte	0x04, 0x17
        /*012a*/ 	.short	(.L_3393 - .L_3392)
.L_3392:
        /*012c*/ 	.word	0x00000000
        /*0130*/ 	.short	0x0001
        /*0132*/ 	.short	0x0028
        /*0134*/ 	.byte	0x00, 0xf0, 0xa1, 0x00


	//----- nvinfo : EIATTR_KPARAM_INFO
	.align		4
.L_3393:
        /*0138*/ 	.byte	0x04, 0x17
        /*013a*/ 	.short	(.L_3395 - .L_3394)
.L_3394:
        /*013c*/ 	.word	0x00000000
        /*0140*/ 	.short	0x0000
        /*0142*/ 	.short	0x0000
        /*0144*/ 	.byte	0x00, 0xf0, 0xa1, 0x00


	//----- nvinfo : EIATTR_SPARSE_MMA_MASK
	.align		4
.L_3395:
        /*0148*/ 	.byte	0x03, 0x50
        /*014a*/ 	.short	0x0000


	//----- nvinfo : EIATTR_MAXREG_COUNT
	.align		4
        /*014c*/ 	.byte	0x03, 0x1b
        /*014e*/ 	.short	0x0040


	//----- nvinfo : EIATTR_MERCURY_ISA_VERSION
	.align		4
        /*0150*/ 	.byte	0x03, 0x5f
        /*0152*/ 	.short	0x0101


	//----- nvinfo : EIATTR_EXIT_INSTR_OFFSETS
	.align		4
        /*0154*/ 	.byte	0x04, 0x1c
        /*0156*/ 	.short	(.L_3397 - .L_3396)


	//   ....[0]....
.L_3396:
        /*0158*/ 	.word	0x000000a0


	//   ....[1]....
        /*015c*/ 	.word	0x00000c60


	//   ....[2]....
        /*0160*/ 	.word	0x00001410


	//----- nvinfo : EIATTR_MAX_THREADS
	.align		4
.L_3397:
        /*0164*/ 	.byte	0x04, 0x05
        /*0166*/ 	.short	(.L_3399 - .L_3398)
.L_3398:
        /*0168*/ 	.word	0x00000400
        /*016c*/ 	.word	0x00000001
        /*0170*/ 	.word	0x00000001


	//----- nvinfo : EIATTR_CRS_STACK_SIZE
	.align		4
.L_3399:
        /*0174*/ 	.byte	0x04, 0x1e
        /*0176*/ 	.short	(.L_3401 - .L_3400)
.L_3400:
        /*0178*/ 	.word	0x00000000


	//----- nvinfo : EIATTR_CBANK_PARAM_SIZE
	.align		4
.L_3401:
        /*017c*/ 	.byte	0x03, 0x19
        /*017e*/ 	.short	0x00c8


	//----- nvinfo : EIATTR_PARAM_CBANK
	.align		4
        /*0180*/ 	.byte	0x04, 0x0a
        /*0182*/ 	.short	(.L_3403 - .L_3402)
	.align		4
.L_3402:
        /*0184*/ 	.word	index@(.nv.constant0._ZN2at6native51_GLOBAL__N__2c613397_18_DepthwiseConv2d_cu_9959487031conv_depthwise2d_forward_kernelILi1EN3c104HalfEiEEvNS_27GenericPackedTensorAccessorIKT0_Lm4ENS_16DefaultPtrTraitsEiEENS5_IS6_Lm4ES8_iEES9_NS5_IS7_Lm1ES8_iEEbT1_iiiiiiiiiiiiii)
        /*0188*/ 	.short	0x0210
        /*018a*/ 	.short	0x00c8


	//----- nvinfo : EIATTR_SW_WAR
	.align		4
.L_3403:
        /*018c*/ 	.byte	0x04, 0x36
        /*018e*/ 	.short	(.L_3405 - .L_3404)
.L_3404:
        /*0190*/ 	.word	0x00000008
.L_3405:


//--------------------- .nv.info._ZN2at6native51_GLOBAL__N__2c613397_18_DepthwiseConv2d_cu_9959487031conv_depthwise2d_forward_kernelILi3EN3c104HalfEiEEvNS_27GenericPackedTensorAccessorIKT0_Lm4ENS_16DefaultPtrTraitsEiEENS5_IS6_Lm4ES8_iEES9_NS5_IS7_Lm1ES8_iEEbT1_iiiiiiiiiiiiii --------------------------
	.section	.nv.info._ZN2at6native51_GLOBAL__N__2c613397_18_DepthwiseConv2d_cu_9959487031conv_depthwise2d_forward_kernelILi3EN3c104HalfEiEEvNS_27GenericPackedTensorAccessorIKT0_Lm4ENS_16DefaultPtrTraitsEiEENS5_IS6_Lm4ES8_iEES9_NS5_IS7_Lm1ES8_iEEbT1_iiiiiiiiiiiiii,"",@"SHT_CUDA_INFO"
	.sectionflags	@""
	.align	4


	//----- nvinfo : EIATTR_CUDA_API_VERSION
	.align		4
        /*0000*/ 	.byte	0x04, 0x37
        /*0002*/ 	.short	(.L_3407 - .L_3406)
.L_3406:
        /*0004*/ 	.word	0x00000082


	//----- nvinfo : EIATTR_KPARAM_INFO
	.align		4
.L_3407:
        /*0008*/ 	.byte	0x04, 0x17
        /*000a*/ 	.short	(.L_3409 - .L_3408)
.L_3408:
        /*000c*/ 	.word	0x00000000
        /*0010*/ 	.short	0x0013
        /*0012*/ 	.short	0x00c4
        /*0014*/ 	.byte	0x00, 0xf0, 0x11, 0x00


	//----- nvinfo : EIATTR_KPARAM_INFO
	.align		4
.L_3409:
        /*0018*/ 	.byte	0x04, 0x17
        /*001a*/ 	.short	(.L_3411 - .L_3410)
.L_3410:
        /*001c*/ 	.word	0x00000000
        /*0020*/ 	.short	0x0012
        /*0022*/ 	.short	0x00c0
        /*0024*/ 	.byte	0x00, 0xf0, 0x11, 0x00


	//----- nvinfo : EIATTR_KPARAM_INFO
	.align		4
.L_3411:
        /*0028*/ 	.byte	0x04, 0x17
        /*002a*/ 	.short	(.L_3413 - .L_3412)
.L_3412:
        /*002c*/ 	.word	0x00000000
        /*0030*/ 	.short	0x0011
        /*0032*/ 	.short	0x00bc
        /*0034*/ 	.byte	0x00, 0xf0, 0x11, 0x00


	//----- nvinfo : EIATTR_KPARAM_INFO
	.align		4
.L_3413:
        /*0038*/ 	.byte	0x04, 0x17
        /*003a*/ 	.short	(.L_3415 - .L_3414)
.L_3414:
        /*003c*/ 	.word	0x00000000
        /*0040*/ 	.short	0x0010
        /*0042*/ 	.short	0x00b8
        /*0044*/ 	.byte	0x00, 0xf0, 0x11, 0x00


	//----- nvinfo : EIATTR_KPARAM_INFO
	.align		4
.L_3415:
        /*0048*/ 	.byte	0x04, 0x17
        /*004a*/ 	.short	(.L_3417 - .L_3416)
.L_3416:
        /*004c*/ 	.word	0x00000000
        /*0050*/ 	.short	0x000f
        /*0052*/ 	.short	0x00b4
        /*0054*/ 	.byte	0x00, 0xf0, 0x11, 0x00


	//----- nvinfo : EIATTR_KPARAM_INFO
	.align		4
.L_3417:
        /*0058*/ 	.byte	0x04, 0x17
        /*005a*/ 	.short	(.L_3419 - .L_3418)
.L_3418:
        /*005c*/ 	.word	0x00000000
        /*0060*/ 	.short	0x000e
        /*0062*/ 	.short	0x00b0
        /*0064*/ 	.byte	0x00, 0xf0, 0x11, 0x00


	//----- nvinfo : EIATTR_KPARAM_INFO
	.align		4
.L_3419:
        /*0068*/ 	.byte	0x04, 0x17
        /*006a*/ 	.short	(.L_3421 - .L_3420)
.L_3420:
        /*006c*/ 	.word	0x00000000
        /*0070*/ 	.short	0x000d
        /*0072*/ 	.short	0x00ac
        /*0074*/ 	.byte	0x00, 0xf0, 0x11, 0x00


	//----- nvinfo : EIATTR_KPARAM_INFO
	.align		4
.L_3421:
        /*0078*/ 	.byte	0x04, 0x17
        /*007a*/ 	.short	(.L_3423 - .L_3422)
.L_3422:
        /*007c*/ 	.word	0x00000000
        /*0080*/ 	.short	0x000c
        /*0082*/ 	.short	0x00a8
        /*0084*/ 	.byte	0x00, 0xf0, 0x11, 0x00


	//----- nvinfo : EIATTR_KPARAM_INFO
	.align		4
.L_3423:
        /*0088*/ 	.byte	0x04, 0x17
        /*008a*/ 	.short	(.L_3425 - .L_3424)
.L_3424:
        /*008c*/ 	.word	0x00000000
        /*0090*/ 	.short	0x000b
        /*0092*/ 	.short	0x00a4
        /*0094*/ 	.byte	0x00, 0xf0, 0x11, 0x00


	//----- nvinfo : EIATTR_KPARAM_INFO
	.align		4
.L_3425:
        /*0098*/ 	.byte	0x04, 0x17
        /*009a*/ 	.short	(.L_3427 - .L_3426)
.L_3426:
        /*009c*/ 	.word	0x00000000
        /*00a0*/ 	.short	0x000a
        /*00a2*/ 	.short	0x00a0
        /*00a4*/ 	.byte	0x00, 0xf0, 0x11, 0x00


	//----- nvinfo : EIATTR_KPARAM_INFO
	.align		4
.L_3427:
        /*00a8*/ 	.byte	0x04, 0x17
        /*00aa*/ 	.short	(.L_3429 - .L_3428)
.L_3428:
        /*00ac*/ 	.word	0x00000000
        /*00b0*/ 	.short	0x0009
        /*00b2*/ 	.short	0x009c
        /*00b4*/ 	.byte	0x00, 0xf0, 0x11, 0x00


	//----- nvinfo : EIATTR_KPARAM_INFO
	.align		4
.L_3429:
        /*00b8*/ 	.byte	0x04, 0x17
        /*00ba*/ 	.short	(.L_3431 - .L_3430)
.L_3430:
        /*00bc*/ 	.word	0x00000000
        /*00c0*/ 	.short	0x0008
        /*00c2*/ 	.short	0x0098
        /*00c4*/ 	.byte	0x00, 0xf0, 0x11, 0x00


	//----- nvinfo : EIATTR_KPARAM_INFO
	.align		4
.L_3431:
        /*00c8*/ 	.byte	0x04, 0x17
        /*00ca*/ 	.short	(.L_3433 - .L_3432)
.L_3432:
        /*00cc*/ 	.word	0x00000000
        /*00d0*/ 	.short	0x0007
        /*00d2*/ 	.short	0x0094
        /*00d4*/ 	.byte	0x00, 0xf0, 0x11, 0x00


	//----- nvinfo : EIATTR_KPARAM_INFO
	.align		4
.L_3433:
        /*00d8*/ 	.byte	0x04, 0x17
        /*00da*/ 	.short	(.L_3435 - .L_3434)
.L_3434:
        /*00dc*/ 	.word	0x00000000
        /*00e0*/ 	.short	0x0006
        /*00e2*/ 	.short	0x0090
        /*00e4*/ 	.byte	0x00, 0xf0, 0x11, 0x00


	//----- nvinfo : EIATTR_KPARAM_INFO
	.align		4
.L_3435:
        /*00e8*/ 	.byte	0x04, 0x17
        /*00ea*/ 	.short	(.L_3437 - .L_3436)
.L_3436:
        /*00ec*/ 	.word	0x00000000
        /*00f0*/ 	.short	0x0005
        /*00f2*/ 	.short	0x008c
        /*00f4*/ 	.byte	0x00, 0xf0, 0x11, 0x00


	//----- nvinfo : EIATTR_KPARAM_INFO
	.align		4
.L_3437:
        /*00f8*/ 	.byte	0x04, 0x17
        /*00fa*/ 	.short	(.L_3439 - .L_3438)
.L_3438:
        /*00fc*/ 	.word	0x00000000
        /*0100*/ 	.short	0x0004
        /*0102*/ 	.short	0x0088
        /*0104*/ 	.byte	0x00, 0xf0, 0x05, 0x00


	//----- nvinfo : EIATTR_KPARAM_INFO
	.align		4
.L_3439:
        /*0108*/ 	.byte	0x04, 0x17
        /*010a*/ 	.short	(.L_3441 - .L_3440)
.L_3440:
        /*010c*/ 	.word	0x00000000
        /*0110*/ 	.short	0x0003
        /*0112*/ 	.short	0x0078
        /*0114*/ 	.byte	0x00, 0xf0, 0x41, 0x00


	//----- nvinfo : EIATTR_KPARAM_INFO
	.align		4
.L_3441:
        /*0118*/ 	.byte	0x04, 0x17
        /*011a*/ 	.short	(.L_3443 - .L_3442)
.L_3442:
        /*011c*/ 	.word	0x00000000
        /*0120*/ 	.short	0x0002
        /*0122*/ 	.short	0x0050
        /*0124*/ 	.byte	0x00, 0xf0, 0xa1, 0x00


	//----- nvinfo : EIATTR_KPARAM_INFO
	.align		4
.L_3443:
        /*0128*/ 	.byte	0x04, 0x17
        /*012a*/ 	.short	(.L_3445 - .L_3444)
.L_3444:
        /*012c*/ 	.word	0x00000000
        /*0130*/ 	.short	0x0001
        /*0132*/ 	.short	0x0028
        /*0134*/ 	.byte	0x00, 0xf0, 0xa1, 0x00


	//----- nvinfo : EIATTR_KPARAM_INFO
	.align		4
.L_3445:
        /*0138*/ 	.byte	0x04, 0x17
        /*013a*/ 	.short	(.L_3447 - .L_3446)
.L_3446:
        /*013c*/ 	.word	0x00000000
        /*0140*/ 	.short	0x0000
        /*0142*/ 	.short	0x0000
        /*0144*/ 	.byte	0x00, 0xf0, 0xa1, 0x00


	//----- nvinfo : EIATTR_SPARSE_MMA_MASK
	.align		4
.L_3447:
        /*0148*/ 	.byte	0x03, 0x50
        /*014a*/ 	.short	0x0000


	//----- nvinfo : EIATTR_MAXREG_COUNT
	.align		4
        /*014c*/ 	.byte	0x03, 0x1b
        /*014e*/ 	.short	0x0040


	//----- nvinfo : EIATTR_MERCURY_ISA_VERSION
	.align		4
        /*0150*/ 	.byte	0x03, 0x5f
        /*0152*/ 	.short	0x0101


	//----- nvinfo : EIATTR_EXIT_INSTR_OFFSETS
	.align		4
        /*0154*/ 	.byte	0x04, 0x1c
        /*0156*/ 	.short	(.L_3449 - .L_3448)


	//   ....[0]....
.L_3448:
        /*0158*/ 	.word	0x000000a0


	//   ....[1]....
        /*015c*/ 	.word	0x00001240


	//   ....[2]....
        /*0160*/ 	.word	0x00002000


	//----- nvinfo : EIATTR_MAX_THREADS
	.align		4
.L_3449:
        /*0164*/ 	.byte	0x04, 0x05
        /*0166*/ 	.short	(.L_3451 - .L_3450)
.L_3450:
        /*0168*/ 	.word	0x00000400
        /*016c*/ 	.word	0x00000001
        /*0170*/ 	.word	0x00000001


	//----- nvinfo : EIATTR_CRS_STACK_SIZE
	.align		4
.L_3451:
        /*0174*/ 	.byte	0x04, 0x1e
        /*0176*/ 	.short	(.L_3453 - .L_3452)
.L_3452:
        /*0178*/ 	.word	0x00000000


	//----- nvinfo : EIATTR_CBANK_PARAM_SIZE
	.align		4
.L_3453:
        /*017c*/ 	.byte	0x03, 0x19
        /*017e*/ 	.short	0x00c8


	//----- nvinfo : EIATTR_PARAM_CBANK
	.align		4
        /*0180*/ 	.byte	0x04, 0x0a
        /*0182*/ 	.short	(.L_3455 - .L_3454)
	.align		4
.L_3454:
        /*0184*/ 	.word	index@(.nv.constant0._ZN2at6native51_GLOBAL__N__2c613397_18_DepthwiseConv2d_cu_9959487031conv_depthwise2d_forward_kernelILi3EN3c104HalfEiEEvNS_27GenericPackedTensorAccessorIKT0_Lm4ENS_16DefaultPtrTraitsEiEENS5_IS6_Lm4ES8_iEES9_NS5_IS7_Lm1ES8_iEEbT1_iiiiiiiiiiiiii)
        /*0188*/ 	.short	0x0210
        /*018a*/ 	.short	0x00c8


	//----- nvinfo : EIATTR_SW_WAR
	.align		4
.L_3455:
        /*018c*/ 	.byte	0x04, 0x36
        /*018e*/ 	.short	(.L_3457 - .L_3456)
.L_3456:
        /*0190*/ 	.word	0x00000008
.L_3457:


//--------------------- .nv.info._ZN2at6native51_GLOBAL__N__2c613397_18_DepthwiseConv2d_cu_9959487031conv_depthwise2d_forward_kernelILi5EN3c104HalfEiEEvNS_27GenericPackedTensorAccessorIKT0_Lm4ENS_16DefaultPtrTraitsEiEENS5_IS6_Lm4ES8_iEES9_NS5_IS7_Lm1ES8_iEEbT1_iiiiiiiiiiiiii --------------------------
	.section	.nv.info._ZN2at6native51_GLOBAL__N__2c613397_18_DepthwiseConv2d_cu_9959487031conv_depthwise2d_forward_kernelILi5EN3c104HalfEiEEvNS_27GenericPackedTensorAccessorIKT0_Lm4ENS_16DefaultPtrTraitsEiEENS5_IS6_Lm4ES8_iEES9_NS5_IS7_Lm1ES8_iEEbT1_iiiiiiiiiiiiii,"",@"SHT_CUDA_INFO"
	.sectionflags	@""
	.align	4


	//----- nvinfo : EIATTR_CUDA_API_VERSION
	.align		4
        /*0000*/ 	.byte	0x04, 0x37
        /*0002*/ 	.short	(.L_3459 - .L_3458)
.L_3458:
        /*0004*/ 	.word	0x00000082


	//----- nvinfo : EIATTR_KPARAM_INFO
	.align		4
.L_3459:
        /*0008*/ 	.byte	0x04, 0x17
        /*000a*/ 	.short	(.L_3461 - .L_3460)
.L_3460:
        /*000c*/ 	.word	0x00000000
        /*0010*/ 	.short	0x0013
        /*0012*/ 	.short	0x00c4
        /*0014*/ 	.byte	0x00, 0xf0, 0x11, 0x00


	//----- nvinfo : EIATTR_KPARAM_INFO
	.align		4
.L_3461:
        /*0018*/ 	.byte	0x04, 0x17
        /*001a*/ 	.short	(.L_3463 - .L_3462)
.L_3462:
        /*001c*/ 	.word	0x00000000
        /*0020*/ 	.short	0x0012
        /*0022*/ 	.short	0x00c0
        /*0024*/ 	.byte	0x00, 0xf0, 0x11, 0x00


	//----- nvinfo : EIATTR_KPARAM_INFO
	.align		4
.L_3463:
        /*0028*/ 	.byte	0x04, 0x17
        /*002a*/ 	.short	(.L_3465 - .L_3464)
.L_3464:
        /*002c*/ 	.word	0x00000000
        /*0030*/ 	.short	0x0011
        /*0032*/ 	.short	0x00bc
        /*0034*/ 	.byte	0x00, 0xf0, 0x11, 0x00


	//----- nvinfo : EIATTR_KPARAM_INFO
	.align		4
.L_3465:
        /*0038*/ 	.byte	0x04, 0x17
        /*003a*/ 	.short	(.L_3467 - .L_3466)
.L_3466:
        /*003c*/ 	.word	0x00000000
        /*0040*/ 	.short	0x0010
        /*0042*/ 	.short	0x00b8
        /*0044*/ 	.byte	0x00, 0xf0, 0x11, 0x00


	//----- nvinfo : EIATTR_KPARAM_INFO
	.align		4
.L_3467:
        /*0048*/ 	.byte	0x04, 0x17
        /*004a*/ 	.short	(.L_3469 - .L_3468)
.L_3468:
        /*004c*/ 	.word	0x00000000
        /*0050*/ 	.short	0x000f
        /*0052*/ 	.short	0x00b4
        /*0054*/ 	.byte	0x00, 0xf0, 0x11, 0x00


	//----- nvinfo : EIATTR_KPARAM_INFO
	.align		4
.L_3469:
        /*0058*/ 	.byte	0x04, 0x17
        /*005a*/ 	.short	(.L_3471 - .L_3470)
.L_3470:
        /*005c*/ 	.word	0x00000000
        /*0060*/ 	.short	0x000e
        /*0062*/ 	.short	0x00b0
        /*0064*/ 	.byte	0x00, 0xf0, 0x11, 0x00


	//----- nvinfo : EIATTR_KPARAM_INFO
	.align		4
.L_3471:
        /*0068*/ 	.byte	0x04, 0x17
        /*006a*/ 	.short	(.L_3473 - .L_3472)
.L_3472:
        /*006c*/ 	.word	0x00000000
        /*0070*/ 	.short	0x000d
        /*0072*/ 	.short	0x00ac
        /*0074*/ 	.byte	0x00, 0xf0, 0x11, 0x00


	//----- nvinfo : EIATTR_KPARAM_INFO
	.align		4
.L_3473:
        /*0078*/ 	.byte	0x04, 0x17
        /*007a*/ 	.short	(.L_3475 - .L_3474)
.L_3474:
        /*007c*/ 	.word	0x00000000
        /*0080*/ 	.short	0x000c
        /*0082*/ 	.short	0x00a8
        /*0084*/ 	.byte	0x00, 0xf0, 0x11, 0x00


	//----- nvinfo : EIATTR_KPARAM_INFO
	.align		4
.L_3475:
        /*0088*/ 	.byte	0x04, 0x17
        /*008a*/ 	.short	(.L_3477 - .L_3476)
.L_3476:
        /*008c*/ 	.word	0x00000000
        /*0090*/ 	.short	0x000b
        /*0092*/ 	.short	0x00a4
        /*0094*/ 	.byte	0x00, 0xf0, 0x11, 0x00


	//----- nvinfo : EIATTR_KPARAM_INFO
	.align		4
.L_3477:
        /*0098*/ 	.byte	0x04, 0x17
        /*009a*/ 	.short	(.L_3479 - .L_3478)
.L_3478:
        /*009c*/ 	.word	0x00000000
        /*00a0*/ 	.short	0x000a
        /*00a2*/ 	.short	0x00a0
        /*00a4*/ 	.byte	0x00, 0xf0, 0x11, 0x00


	//----- nvinfo : EIATTR_KPARAM_INFO
	.align		4
.L_3479:
        /*00a8*/ 	.byte	0x04, 0x17
        /*00aa*/ 	.short	(.L_3481 - .L_3480)
.L_3480:
        /*00ac*/ 	.word	0x00000000
        /*00b0*/ 	.short	0x0009
        /*00b2*/ 	.short	0x009c
        /*00b4*/ 	.byte	0x00, 0xf0, 0x11, 0x00


	//----- nvinfo : EIATTR_KPARAM_INFO
	.align		4
.L_3481:
        /*00b8*/ 	.byte	0x04, 0x17
        /*00ba*/ 	.short	(.L_3483 - .L_3482)
.L_3482:
        /*00bc*/ 	.word	0x00000000
        /*00c0*/ 	.short	0x0008
        /*00c2*/ 	.short	0x0098
        /*00c4*/ 	.byte	0x00, 0xf0, 0x11, 0x00


	//----- nvinfo : EIATTR_KPARAM_INFO
	.align		4
.L_3483:
        /*00c8*/ 	.byte	0x04, 0x17
        /*00ca*/ 	.short	(.L_3485 - .L_3484)
.L_3484:
        /*00cc*/ 	.word	0x00000000
        /*00d0*/ 	.short	0x0007
        /*00d2*/ 	.short	0x0094
        /*00d4*/ 	.byte	0x00, 0xf0, 0x11, 0x00


	//----- nvinfo : EIATTR_KPARAM_INFO
	.align		4
.L_3485:
        /*00d8*/ 	.byte	0x04, 0x17
        /*00da*/ 	.short	(.L_3487 - .L_3486)
.L_3486:
        /*00dc*/ 	.word	0x00000000
        /*00e0*/ 	.short	0x0006
        /*00e2*/ 	.short	0x0090
        /*00e4*/ 	.byte	0x00, 0xf0, 0x11, 0x00


	//----- nvinfo : EIATTR_KPARAM_INFO
	.align		4
.L_3487:
        /*00e8*/ 	.byte	0x04, 0x17
        /*00ea*/ 	.short	(.L_3489 - .L_3488)
.L_3488:
        /*00ec*/ 	.word	0x00000000
        /*00f0*/ 	.short	0x0005
        /*00f2*/ 	.short	0x008c
        /*00f4*/ 	.byte	0x00, 0xf0, 0x11, 0x00


	//----- nvinfo : EIATTR_KPARAM_INFO
	.align		4
.L_3489:
        /*00f8*/ 	.byte	0x04, 0x17
        /*00fa*/ 	.short	(.L_3491 - .L_3490)
.L_3490:
        /*00fc*/ 	.word	0x00000000
        /*0100*/ 	.short	0x0004
        /*0102*/ 	.short	0x0088
        /*0104*/ 	.byte	0x00, 0xf0, 0x05, 0x00


	//----- nvinfo : EIATTR_KPARAM_INFO
	.align		4
.L_3491:
        /*0108*/ 	.byte	0x04, 0x17
        /*010a*/ 	.short	(.L_3493 - .L_3492)
.L_3492:
        /*010c*/ 	.word	0x00000000
        /*0110*/ 	.short	0x0003
        /*0112*/ 	.short	0x0078
        /*0114*/ 	.byte	0x00, 0xf0, 0x41, 0x00


	//----- nvinfo : EIATTR_KPARAM_INFO
	.align		4
.L_3493:
        /*0118*/ 	.byte	0x04, 0x17
        /*011a*/ 	.short	(.L_3495 - .L_3494)
.L_3494:
        /*011c*/ 	.word	0x00000000
        /*0120*/ 	.short	0x0002
        /*0122*/ 	.short	0x0050
        /*0124*/ 	.byte	0x00, 0xf0, 0xa1, 0x00


	//----- nvinfo : EIATTR_KPARAM_INFO
	.align		4
.L_3495:
        /*0128*/ 	.byte	0x04, 0x17
        /*012a*/ 	.short	(.L_3497 - .L_3496)
.L_3496:
        /*012c*/ 	.word	0x00000000
        /*0130*/ 	.short	0x0001
        /*0132*/ 	.short	0x0028
        /*0134*/ 	.byte	0x00, 0xf0, 0xa1, 0x00


	//----- nvinfo : EIATTR_KPARAM_INFO
	.align		4
.L_3497:
        /*0138*/ 	.byte	0x04, 0x17
        /*013a*/ 	.short	(.L_3499 - .L_3498)
.L_3498:
        /*013c*/ 	.word	0x00000000
        /*0140*/ 	.short	0x0000
        /*0142*/ 	.short	0x0000
        /*0144*/ 	.byte	0x00, 0xf0, 0xa1, 0x00


	//----- nvinfo : EIATTR_SPARSE_MMA_MASK
	.align		4
.L_3499:
        /*0148*/ 	.byte	0x03, 0x50
        /*014a*/ 	.short	0x0000


	//----- nvinfo : EIATTR_MAXREG_COUNT
	.align		4
        /*014c*/ 	.byte	0x03, 0x1b
        /*014e*/ 	.short	0x0040


	//----- nvinfo : EIATTR_MERCURY_ISA_VERSION
	.align		4
        /*0150*/ 	.byte	0x03, 0x5f
        /*0152*/ 	.short	0x0101


	//----- nvinfo : EIATTR_EXIT_INSTR_OFFSETS
	.align		4
        /*0154*/ 	.byte	0x04, 0x1c
        /*0156*/ 	.short	(.L_3501 - .L_3500)


	//   ....[0]....
.L_3500:
        /*0158*/ 	.word	0x000000a0


	//   ....[1]....
        /*015c*/ 	.word	0x00001e40


	//   ....[2]....
        /*0160*/ 	.word	0x00003790


	//----- nvinfo : EIATTR_MAX_THREADS
	.align		4
.L_3501:
        /*0164*/ 	.byte	0x04, 0x05
        /*0166*/ 	.short	(.L_3503 - .L_3502)
.L_3502:
        /*0168*/ 	.word	0x00000400
        /*016c*/ 	.word	0x00000001
        /*0170*/ 	.word	0x00000001


	//----- nvinfo : EIATTR_CRS_STACK_SIZE
	.align		4
.L_3503:
        /*0174*/ 	.byte	0x04, 0x1e
        /*0176*/ 	.short	(.L_3505 - .L_3504)
.L_3504:
        /*0178*/ 	.word	0x00000000


	//----- nvinfo : EIATTR_CBANK_PARAM_SIZE
	.align		4
.L_3505:
        /*017c*/ 	.byte	0x03, 0x19
        /*017e*/ 	.short	0x00c8


	//----- nvinfo : EIATTR_PARAM_CBANK
	.align		4
        /*0180*/ 	.byte	0x04, 0x0a
        /*0182*/ 	.short	(.L_3507 - .L_3506)
	.align		4
.L_3506:
        /*0184*/ 	.word	index@(.nv.constant0._ZN2at6native51_GLOBAL__N__2c613397_18_DepthwiseConv2d_cu_9959487031conv_depthwise2d_forward_kernelILi5EN3c104HalfEiEEvNS_27GenericPackedTensorAccessorIKT0_Lm4ENS_16DefaultPtrTraitsEiEENS5_IS6_Lm4ES8_iEES9_NS5_IS7_Lm1ES8_iEEbT1_iiiiiiiiiiiiii)
        /*0188*/ 	.short	0x0210
        /*018a*/ 	.short	0x00c8


	//----- nvinfo : EIATTR_SW_WAR
	.align		4
.L_3507:
        /*018c*/ 	.byte	0x04, 0x36
        /*018e*/ 	.short	(.L_3509 - .L_3508)
.L_3508:
        /*0190*/ 	.word	0x00000008
.L_3509:


//--------------------- .nv.info._ZN2at6native51_GLOBAL__N__2c613397_18_DepthwiseConv2d_cu_9959487039conv_depthwise2d_forward_kernel_genericIfiEEvNS_27GenericPackedTensorAccessorIKT_Lm4ENS_16DefaultPtrTraitsEiEENS3_IS4_Lm4ES6_iEES7_NS3_IS5_Lm1ES6_iEEbT0_iiiiiiiiiiiiii --------------------------
	.section	.nv.info._ZN2at6native51_GLOBAL__N__2c613397_18_DepthwiseConv2d_cu_9959487039conv_depthwise2d_forward_kernel_genericIfiEEvNS_27GenericPackedTensorAccessorIKT_Lm4ENS_16DefaultPtrTraitsEiEENS3_IS4_Lm4ES6_iEES7_NS3_IS5_Lm1ES6_iEEbT0_iiiiiiiiiiiiii,"",@"SHT_CUDA_INFO"
	.sectionflags	@""
	.align	4


	//----- nvinfo : EIATTR_CUDA_API_VERSION
	.align		4
        /*0000*/ 	.byte	0x04, 0x37
        /*0002*/ 	.short	(.L_3511 - .L_3510)
.L_3510:
        /*0004*/ 	.word	0x00000082


	//----- nvinfo : EIATTR_KPARAM_INFO
	.align		4
.L_3511:
        /*0008*/ 	.byte	0x04, 0x17
        /*000a*/ 	.short	(.L_3513 - .L_3512)
.L_3512:
        /*000c*/ 	.word	0x00000000
        /*0010*/ 	.short	0x0013
        /*0012*/ 	.short	0x00c4
        /*0014*/ 	.byte	0x00, 0xf0, 0x11, 0x00


	//----- nvinfo : EIATTR_KPARAM_INFO
	.align		4
.L_3513:
        /*0018*/ 	.byte	0x04, 0x17
        /*001a*/ 	.short	(.L_3515 - .L_3514)
.L_3514:
        /*001c*/ 	.word	0x00000000
        /*0020*/ 	.short	0x0012
        /*0022*/ 	.short	0x00c0
        /*0024*/ 	.byte	0x00, 0xf0, 0x11, 0x00


	//----- nvinfo : EIATTR_KPARAM_INFO
	.align		4
.L_3515:
        /*0028*/ 	.byte	0x04, 0x17
        /*002a*/ 	.short	(.L_3517 - .L_3516)
.L_3516:
        /*002c*/ 	.word	0x00000000
        /*0030*/ 	.short	0x0011
        /*0032*/ 	.short	0x00bc
        /*0034*/ 	.byte	0x00, 0xf0, 0x11, 0x00


	//----- nvinfo : EIATTR_KPARAM_INFO
	.align		4
.L_3517:
        /*0038*/ 	.byte	0x04, 0x17
        /*003a*/ 	.short	(.L_3519 - .L_3518)
.L_3518:
        /*003c*/ 	.word	0x00000000
        /*0040*/ 	.short	0x0010
        /*0042*/ 	.short	0x00b8
        /*0044*/ 	.byte	0x00, 0xf0, 0x11, 0x00


	//----- nvinfo : EIATTR_KPARAM_INFO
	.align		4
.L_3519:
        /*0048*/ 	.byte	0x04, 0x17
        /*004a*/ 	.short	(.L_3521 - .L_3520)
.L_3520:
        /*004c*/ 	.word	0x00000000
        /*0050*/ 	.short	0x000f
        /*0052*/ 	.short	0x00b4
        /*0054*/ 	.byte	0x00, 0xf0, 0x11, 0x00


	//----- nvinfo : EIATTR_KPARAM_INFO
	.align		4
.L_3521:
        /*0058*/ 	.byte	0x04, 0x17
        /*005a*/ 	.short	(.L_3523 - .L_3522)
.L_3522:
        /*005c*/ 	.word	0x00000000
        /*0060*/ 	.short	0x000e
        /*0062*/ 	.short	0x00b0
        /*0064*/ 	.byte	0x00, 0xf0, 0x11, 0x00


	//----- nvinfo : EIATTR_KPARAM_INFO
	.align		4
.L_3523:
        /*0068*/ 	.byte	0x04, 0x17
        /*006a*/ 	.short	(.L_3525 - .L_3524)
.L_3524:
        /*006c*/ 	.word	0x00000000
        /*0070*/ 	.short	0x000d
        /*0072*/ 	.short	0x00ac
        /*0074*/ 	.byte	0x00, 0xf0, 0x11, 0x00


	//----- nvinfo : EIATTR_KPARAM_INFO
	.align		4
.L_3525:
        /*0078*/ 	.byte	0x04, 0x17
        /*007a*/ 	.short	(.L_3527 - .L_3526)
.L_3526:
        /*007c*/ 	.word	0x00000000
        /*0080*/ 	.short	0x000c
        /*0082*/ 	.short	0x00a8
        /*0084*/ 	.byte	0x00, 0xf0, 0x11, 0x00


	//----- nvinfo : EIATTR_KPARAM_INFO
	.align		4
.L_3527:
        /*0088*/ 	.byte	0x04, 0x17
        /*008a*/ 	.short	(.L_3529 - .L_3528)
.L_3528:
        /*008c*/ 	.word	0x00000000
        /*0090*/ 	.short	0x000b
        /*0092*/ 	.short	0x00a4
        /*0094*/ 	.byte	0x00, 0xf0, 0x11, 0x00


	//----- nvinfo : EIATTR_KPARAM_INFO
	.align		4
.L_3529:
        /*0098*/ 	.byte	0x04, 0x17
        /*009a*/ 	.short	(.L_3531 - .L_3530)
.L_3530:
        /*009c*/ 	.word	0x00000000
        /*00a0*/ 	.short	0x000a
        /*00a2*/ 	.short	0x00a0
        /*00a4*/ 	.byte	0x00, 0xf0, 0x11, 0x00


	//----- nvinfo : EIATTR_KPARAM_INFO
	.align		4
.L_3531:
        /*00a8*/ 	.byte	0x04, 0x17
        /*00aa*/ 	.short	(.L_3533 - .L_3532)
.L_3532:
        /*00ac*/ 	.word	0x00000000
        /*00b0*/ 	.short	0x0009
        /*00b2*/ 	.short	0x009c
        /*00b4*/ 	.byte	0x00, 0xf0, 0x11, 0x00


	//----- nvinfo : EIATTR_KPARAM_INFO
	.align		4
.L_3533:
        /*00b8*/ 	.byte	0x04, 0x17
        /*00ba*/ 	.short	(.L_3535 - .L_3534)
.L_3534:
        /*00bc*/ 	.word	0x00000000
        /*00c0*/ 	.short	0x0008
        /*00c2*/ 	.short	0x0098
        /*00c4*/ 	.byte	0x00, 0xf0, 0x11, 0x00


	//----- nvinfo : EIATTR_KPARAM_INFO
	.align		4
.L_3535:
        /*00c8*/ 	.byte	0x04, 0x17
        /*00ca*/ 	.short	(.L_3537 - .L_3536)
.L_3536:
        /*00cc*/ 	.word	0x00000000
        /*00d0*/ 	.short	0x0007
        /*00d2*/ 	.short	0x0094
        /*00d4*/ 	.byte	0x00, 0xf0, 0x11, 0x00


	//----- nvinfo : EIATTR_KPARAM_INFO
	.align		4
.L_3537:
        /*00d8*/ 	.byte	0x04, 0x17
        /*00da*/ 	.short	(.L_3539 - .L_3538)
.L_3538:
        /*00dc*/ 	.word	0x00000000
        /*00e0*/ 	.short	0x0006
        /*00e2*/ 	.short	0x0090
        /*00e4*/ 	.byte	0x00, 0xf0, 0x11, 0x00


	//----- nvinfo : EIATTR_KPARAM_INFO
	.align		4
.L_3539:
        /*00e8*/ 	.byte	0x04, 0x17
        /*00ea*/ 	.short	(.L_3541 - .L_3540)
.L_3540:
        /*00ec*/ 	.word	0x00000000
        /*00f0*/ 	.short	0x0005
        /*00f2*/ 	.short	0x008c
        /*00f4*/ 	.byte	0x00, 0xf0, 0x11, 0x00


	//----- nvinfo : EIATTR_KPARAM_INFO
	.align		4
.L_3541:
        /*00f8*/ 	.byte	0x04, 0x17
        /*00fa*/ 	.short	(.L_3543 - .L_3542)
.L_3542:
        /*00fc*/ 	.word	0x00000000
        /*0100*/ 	.short	0x0004
        /*0102*/ 	.short	0x0088
        /*0104*/ 	.byte	0x00, 0xf0, 0x05, 0x00


	//----- nvinfo : EIATTR_KPARAM_INFO
	.align		4
.L_3543:
        /*0108*/ 	.byte	0x04, 0x17
        /*010a*/ 	.short	(.L_3545 - .L_3544)
.L_3544:
        /*010c*/ 	.word	0x00000000
        /*0110*/ 	.short	0x0003
        /*0112*/ 	.short	0x0078
        /*0114*/ 	.byte	0x00, 0xf0, 0x41, 0x00


	//----- nvinfo : EIATTR_KPARAM_INFO
	.align		4
.L_3545:
        /*0118*/ 	.byte	0x04, 0x17
        /*011a*/ 	.short	(.L_3547 - .L_3546)
.L_3546:
        /*011c*/ 	.word	0x00000000
        /*0120*/ 	.short	0x0002
        /*0122*/ 	.short	0x0050
        /*0124*/ 	.byte	0x00, 0xf0, 0xa1, 0x00


	//----- nvinfo : EIATTR_KPARAM_INFO
	.align		4
.L_3547:
        /*0128*/ 	.byte	0x04, 0x17
        /*012a*/ 	.short	(.L_3549 - .L_3548)
.L_3548:
        /*012c*/ 	.word	0x00000000
        /*0130*/ 	.short	0x0001
        /*0132*/ 	.short	0x0028
        /*0134*/ 	.byte	0x00, 0xf0, 0xa1, 0x00


	//----- nvinfo : EIATTR_KPARAM_INFO
	.align		4
.L_3549:
        /*0138*/ 	.byte	0x04, 0x17
        /*013a*/ 	.short	(.L_3551 - .L_3550)
.L_3550:
        /*013c*/ 	.word	0x00000000
        /*0140*/ 	.short	0x0000
        /*0142*/ 	.short	0x0000
        /*0144*/ 	.byte	0x00, 0xf0, 0xa1, 0x00


	//----- nvinfo : EIATTR_SPARSE_MMA_MASK
	.align		4
.L_3551:
        /*0148*/ 	.byte	0x03, 0x50
        /*014a*/ 	.short	0x0000


	//----- nvinfo : EIATTR_MAXREG_COUNT
	.align		4
        /*014c*/ 	.byte	0x03, 0x1b
        /*014e*/ 	.short	0x0040


	//----- nvinfo : EIATTR_MERCURY_ISA_VERSION
	.align		4
        /*0150*/ 	.byte	0x03, 0x5f
        /*0152*/ 	.short	0x0101


	//----- nvinfo : EIATTR_EXIT_INSTR_OFFSETS
	.align		4
        /*0154*/ 	.byte	0x04, 0x1c
        /*0156*/ 	.short	(.L_3553 - .L_3552)


	//   ....[0]....
.L_3552:
        /*0158*/ 	.word	0x000000a0


	//   ....[1]....
        /*015c*/ 	.word	0x00002270


	//   ....[2]....
        /*0160*/ 	.word	0x00003ff0


	//----- nvinfo : EIATTR_MAX_THREADS
	.align		4
.L_3553:
        /*0164*/ 	.byte	0x04, 0x05
        /*0166*/ 	.short	(.L_3555 - .L_3554)
.L_3554:
        /*0168*/ 	.word	0x00000400
        /*016c*/ 	.word	0x00000001
        /*0170*/ 	.word	0x00000001


	//----- nvinfo : EIATTR_CRS_STACK_SIZE
	.align		4
.L_3555:
        /*0174*/ 	.byte	0x04, 0x1e
        /*0176*/ 	.short	(.L_3557 - .L_3556)
.L_3556:
        /*0178*/ 	.word	0x00000000


	//----- nvinfo : EIATTR_CBANK_PARAM_SIZE
	.align		4
.L_3557:
        /*017c*/ 	.byte	0x03, 0x19
        /*017e*/ 	.short	0x00c8


	//----- nvinfo : EIATTR_PARAM_CBANK
	.align		4
        /*0180*/ 	.byte	0x04, 0x0a
        /*0182*/ 	.short	(.L_3559 - .L_3558)
	.align		4
.L_3558:
        /*0184*/ 	.word	index@(.nv.constant0._ZN2at6native51_GLOBAL__N__2c613397_18_DepthwiseConv2d_cu_9959487039conv_depthwise2d_forward_kernel_genericIfiEEvNS_27GenericPackedTensorAccessorIKT_Lm4ENS_16DefaultPtrTraitsEiEENS3_IS4_Lm4ES6_iEES7_NS3_IS5_Lm1ES6_iEEbT0_iiiiiiiiiiiiii)
        /*0188*/ 	.short	0x0210
        /*018a*/ 	.short	0x00c8


	//----- nvinfo : EIATTR_SW_WAR
	.align		4
.L_3559:
        /*018c*/ 	.byte	0x04, 0x36
        /*018e*/ 	.short	(.L_3561 - .L_3560)
.L_3560:
        /*0190*/ 	.word	0x00000008
.L_3561:


//--------------------- .nv.info._ZN2at6native51_GLOBAL__N__2c613397_18_DepthwiseConv2d_cu_9959487031conv_depthwise2d_forward_kernelILi1EfiEEvNS_27GenericPackedTensorAccessorIKT0_Lm4ENS_16DefaultPtrTraitsEiEENS3_IS4_Lm4ES6_iEES7_NS3_IS5_Lm1ES6_iEEbT1_iiiiiiiiiiiiii --------------------------
	.section	.nv.info._ZN2at6native51_GLOBAL__N__2c613397_18_DepthwiseConv2d_cu_9959487031conv_depthwise2d_forward_kernelILi1EfiEEvNS_27GenericPackedTensorAccessorIKT0_Lm4ENS_16DefaultPtrTraitsEiEENS3_IS4_Lm4ES6_iEES7_NS3_IS5_Lm1ES6_iEEbT1_iiiiiiiiiiiiii,"",@"SHT_CUDA_INFO"
	.sectionflags	@""
	.align	4


	//----- nvinfo : EIATTR_CUDA_API_VERSION
	.align		4
        /*0000*/ 	.byte	0x04, 0x37
        /*0002*/ 	.short	(.L_3563 - .L_3562)
.L_3562:
        /*0004*/ 	.word	0x00000082


	//----- nvinfo : EIATTR_KPARAM_INFO
	.align		4
.L_3563:
        /*0008*/ 	.byte	0x04, 0x17
        /*000a*/ 	.short	(.L_3565 - .L_3564)
.L_3564:
        /*000c*/ 	.word	0x00000000
        /*0010*/ 	.short	0x0013
        /*0012*/ 	.short	0x00c4
        /*0014*/ 	.byte	0x00, 0xf0, 0x11, 0x00


	//----- nvinfo : EIATTR_KPARAM_INFO
	.align		4
.L_3565:
        /*0018*/ 	.byte	0x04, 0x17
        /*001a*/ 	.short	(.L_3567 - .L_3566)
.L_3566:
        /*001c*/ 	.word	0x00000000
        /*0020*/ 	.short	0x0012
        /*0022*/ 	.short	0x00c0
        /*0024*/ 	.byte	0x00, 0xf0, 0x11, 0x00


	//----- nvinfo : EIATTR_KPARAM_INFO
	.align		4
.L_3567:
        /*0028*/ 	.byte	0x04, 0x17
        /*002a*/ 	.short	(.L_3569 - .L_3568)
.L_3568:
        /*002c*/ 	.word	0x00000000
        /*0030*/ 	.short	0x0011
        /*0032*/ 	.short	0x00bc
        /*0034*/ 	.byte	0x00, 0xf0, 0x11, 0x00


	//----- nvinfo : EIATTR_KPARAM_INFO
	.align		4
.L_3569:
        /*0038*/ 	.byte	0x04, 0x17
        /*003a*/ 	.short	(.L_3571 - .L_3570)
.L_3570:
        /*003c*/ 	.word	0x00000000
        /*0040*/ 	.short	0x0010
        /*0042*/ 	.short	0x00b8
        /*0044*/ 	.byte	0x00, 0xf0, 0x11, 0x00


	//----- nvinfo : EIATTR_KPARAM_INFO
	.align		4
.L_3571:
        /*0048*/ 	.byte	0x04, 0x17
        /*004a*/ 	.short	(.L_3573 - .L_3572)
.L_3572:
        /*004c*/ 	.word	0x00000000
        /*0050*/ 	.short	0x000f
        /*0052*/ 	.short	0x00b4
        /*0054*/ 	.byte	0x00, 0xf0, 0x11, 0x00


	//----- nvinfo : EIATTR_KPARAM_INFO
	.align		4
.L_3573:
        /*0058*/ 	.byte	0x04, 0x17
        /*005a*/ 	.short	(.L_3575 - .L_3574)
.L_3574:
        /*005c*/ 	.word	0x00000000
        /*0060*/ 	.short	0x000e
        /*0062*/ 	.short	0x00b0
        /*0064*/ 	.byte	0x00, 0xf0, 0x11, 0x00


	//----- nvinfo : EIATTR_KPARAM_INFO
	.align		4
.L_3575:
        /*0068*/ 	.byte	0x04, 0x17
        /*006a*/ 	.short	(.L_3577 - .L_3576)
.L_3576:
        /*006c*/ 	.word	0x00000000
        /*0070*/ 	.short	0x000d
        /*0072*/ 	.short	0x00ac
        /*0074*/ 	.byte	0x00, 0xf0, 0x11, 0x00


	//----- nvinfo : EIATTR_KPARAM_INFO
	.align		4
.L_3577:
        /*0078*/ 	.byte	0x04, 0x17
        /*007a*/ 	.short	(.L_3579 - .L_3578)
.L_3578:
        /*007c*/ 	.word	0x00000000
        /*0080*/ 	.short	0x000c
        /*0082*/ 	.short	0x00a8
        /*0084*/ 	.byte	0x00, 0xf0, 0x11, 0x00


	//----- nvinfo : EIATTR_KPARAM_INFO
	.align		4
.L_3579:
        /*0088*/ 	.byte	0x04, 0x17
        /*008a*/ 	.short	(.L_3581 - .L_3580)
.L_3580:
        /*008c*/ 	.word	0x00000000
        /*0090*/ 	.short	0x000b
        /*0092*/ 	.short	0x00a4
        /*0094*/ 	.byte	0x00, 0xf0, 0x11, 0x00


	//----- nvinfo : EIATTR_KPARAM_INFO
	.align		4
.L_3581:
        /*0098*/ 	.byte	0x04, 0x17
        /*009a*/ 	.short	(.L_3583 - .L_3582)
.L_3582:
        /*009c*/ 	.word	0x00000000
        /*00a0*/ 	.short	0x000a
        /*00a2*/ 	.short	0x00a0
        /*00a4*/ 	.byte	0x00, 0xf0, 0x11, 0x00


	//----- nvinfo : EIATTR_KPARAM_INFO
	.align		4
.L_3583:
        /*00a8*/ 	.byte	0x04, 0x17
        /*00aa*/ 	.short	(.L_3585 - .L_3584)
.L_3584:
        /*00ac*/ 	.word	0x00000000
        /*00b0*/ 	.short	0x0009
        /*00b2*/ 	.short	0x009c
        /*00b4*/ 	.byte	0x00, 0xf0, 0x11, 0x00


	//----- nvinfo : EIATTR_KPARAM_INFO
	.align		4
.L_3585:
        /*00b8*/ 	.byte	0x04, 0x17
        /*00ba*/ 	.short	(.L_3587 - .L_3586)
.L_3586:
        /*00bc*/ 	.word	0x00000000
        /*00c0*/ 	.short	0x0008
        /*00c2*/ 	.short	0x0098
        /*00c4*/ 	.byte	0x00, 0xf0, 0x11, 0x00


	//----- nvinfo : EIATTR_KPARAM_INFO
	.align		4
.L_3587:
        /*00c8*/ 	.byte	0x04, 0x17
        /*00ca*/ 	.short	(.L_3589 - .L_3588)
.L_3588:
        /*00cc*/ 	.word	0x00000000
        /*00d0*/ 	.short	0x0007
        /*00d2*/ 	.short	0x0094
        /*00d4*/ 	.byte	0x00, 0xf0, 0x11, 0x00


	//----- nvinfo : EIATTR_KPARAM_INFO
	.align		4
.L_3589:
        /*00d8*/ 	.byte	0x04, 0x17
        /*00da*/ 	.short	(.L_3591 - .L_3590)
.L_3590:
        /*00dc*/ 	.word	0x00000000
        /*00e0*/ 	.short	0x0006
        /*00e2*/ 	.short	0x0090
        /*00e4*/ 	.byte	0x00, 0xf0, 0x11, 0x00


	//----- nvinfo : EIATTR_KPARAM_INFO
	.align		4
.L_3591:
        /*00e8*/ 	.byte	0x04, 0x17
        /*00ea*/ 	.short	(.L_3593 - .L_3592)
.L_3592:
        /*00ec*/ 	.word	0x00000000
        /*00f0*/ 	.short	0x0005
        /*00f2*/ 	.short	0x008c
        /*00f4*/ 	.byte	0x00, 0xf0, 0x11, 0x00


	//----- nvinfo : EIATTR_KPARAM_INFO
	.align		4
.L_3593:
        /*00f8*/ 	.byte	0x04, 0x17
        /*00fa*/ 	.short	(.L_3595 - .L_3594)
.L_3594:
        /*00fc*/ 	.word	0x00000000
        /*0100*/ 	.short	0x0004
        /*0102*/ 	.short	0x0088
        /*0104*/ 	.byte	0x00, 0xf0, 0x05, 0x00


	//----- nvinfo : EIATTR_KPARAM_INFO
	.align		4
.L_3595:
        /*0108*/ 	.byte	0x04, 0x17
        /*010a*/ 	.short	(.L_3597 - .L_3596)
.L_3596:
        /*010c*/ 	.word	0x00000000
        /*0110*/ 	.short	0x0003
        /*0112*/ 	.short	0x0078
        /*0114*/ 	.byte	0x00, 0xf0, 0x41, 0x00


	//----- nvinfo : EIATTR_KPARAM_INFO
	.align		4
.L_3597:
        /*0118*/ 	.byte	0x04, 0x17
        /*011a*/ 	.short	(.L_3599 - .L_3598)
.L_3598:
        /*011c*/ 	.word	0x00000000
        /*0120*/ 	.short	0x0002
        /*0122*/ 	.short	0x0050
        /*0124*/ 	.byte	0x00, 0xf0, 0xa1, 0x00


	//----- nvinfo : EIATTR_KPARAM_INFO
	.align		4
.L_3599:
        /*0128*/ 	.byte	0x04, 0x17
        /*012a*/ 	.short	(.L_3601 - .L_3600)
.L_3600:
        /*012c*/ 	.word	0x00000000
        /*0130*/ 	.short	0x0001
        /*0132*/ 	.short	0x0028
        /*0134*/ 	.byte	0x00, 0xf0, 0xa1, 0x00


	//----- nvinfo : EIATTR_KPARAM_INFO
	.align		4
.L_3601:
        /*0138*/ 	.byte	0x04, 0x17
        /*013a*/ 	.short	(.L_3603 - .L_3602)
.L_3602:
        /*013c*/ 	.word	0x00000000
        /*0140*/ 	.short	0x0000
        /*0142*/ 	.short	0x0000
        /*0144*/ 	.byte	0x00, 0xf0, 0xa1, 0x00


	//----- nvinfo : EIATTR_SPARSE_MMA_MASK
	.align		4
.L_3603:
        /*0148*/ 	.byte	0x03, 0x50
        /*014a*/ 	.short	0x0000


	//----- nvinfo : EIATTR_MAXREG_COUNT
	.align		4
        /*014c*/ 	.byte	0x03, 0x1b
        /*014e*/ 	.short	0x0040


	//----- nvinfo : EIATTR_MERCURY_ISA_VERSION
	.align		4
        /*0150*/ 	.byte	0x03, 0x5f
        /*0152*/ 	.short	0x0101


	//----- nvinfo : EIATTR_EXIT_INSTR_OFFSETS
	.align		4
        /*0154*/ 	.byte	0x04, 0x1c
        /*0156*/ 	.short	(.L_3605 - .L_3604)


	//   ....[0]....
.L_3604:
        /*0158*/ 	.word	0x000000b0


	//   ....[1]....
        /*015c*/ 	.word	0x00000eb0


	//   ....[2]....
        /*0160*/ 	.word	0x00002100


	//   ....[3]....
        /*0164*/ 	.word	0x000028d0


	//   ....[4]....
        /*0168*/ 	.word	0x00003540


	//----- nvinfo : EIATTR_MAX_THREADS
	.align		4
.L_3605:
        /*016c*/ 	.byte	0x04, 0x05
        /*016e*/ 	.short	(.L_3607 - .L_3606)
.L_3606:
        /*0170*/ 	.word	0x00000400
        /*0174*/ 	.word	0x00000001
        /*0178*/ 	.word	0x00000001


	//----- nvinfo : EIATTR_CRS_STACK_SIZE
	.align		4
.L_3607:
        /*017c*/ 	.byte	0x04, 0x1e
        /*017e*/ 	.short	(.L_3609 - .L_3608)
.L_3608:
        /*0180*/ 	.word	0x00000000


	//----- nvinfo : EIATTR_CBANK_PARAM_SIZE
	.align		4
.L_3609:
        /*0184*/ 	.byte	0x03, 0x19
        /*0186*/ 	.short	0x00c8


	//----- nvinfo : EIATTR_PARAM_CBANK
	.align		4
        /*0188*/ 	.byte	0x04, 0x0a
        /*018a*/ 	.short	(.L_3611 - .L_3610)
	.align		4
.L_3610:
        /*018c*/ 	.word	index@(.nv.constant0._ZN2at6native51_GLOBAL__N__2c613397_18_DepthwiseConv2d_cu_9959487031conv_depthwise2d_forward_kernelILi1EfiEEvNS_27GenericPackedTensorAccessorIKT0_Lm4ENS_16DefaultPtrTraitsEiEENS3_IS4_Lm4ES6_iEES7_NS3_IS5_Lm1ES6_iEEbT1_iiiiiiiiiiiiii)
        /*0190*/ 	.short	0x0210
        /*0192*/ 	.short	0x00c8


	//----- nvinfo : EIATTR_SW_WAR
	.align		4
.L_3611:
        /*0194*/ 	.byte	0x04, 0x36
        /*0196*/ 	.short	(.L_3613 - .L_3612)
.L_3612:
        /*0198*/ 	.word	0x00000008
.L_3613:


//--------------------- .nv.info._ZN2at6native51_GLOBAL__N__2c613397_18_DepthwiseConv2d_cu_9959487031conv_depthwise2d_forward_kernelILi3EfiEEvNS_27GenericPackedTensorAccessorIKT0_Lm4ENS_16DefaultPtrTraitsEiEENS3_IS4_Lm4ES6_iEES7_NS3_IS5_Lm1ES6_iEEbT1_iiiiiiiiiiiiii --------------------------
	.section	.nv.info._ZN2at6native51_GLOBAL__N__2c613397_18_DepthwiseConv2d_cu_9959487031conv_depthwise2d_forward_kernelILi3EfiEEvNS_27GenericPackedTensorAccessorIKT0_Lm4ENS_16DefaultPtrTraitsEiEENS3_IS4_Lm4ES6_iEES7_NS3_IS5_Lm1ES6_iEEbT1_iiiiiiiiiiiiii,"",@"SHT_CUDA_INFO"
	.sectionflags	@""
	.align	4


	//----- nvinfo : EIATTR_CUDA_API_VERSION
	.align		4
        /*0000*/ 	.byte	0x04, 0x37
        /*0002*/ 	.short	(.L_3615 - .L_3614)
.L_3614:
        /*0004*/ 	.word	0x00000082


	//----- nvinfo : EIATTR_KPARAM_INFO
	.align		4
.L_3615:
        /*0008*/ 	.byte	0x04, 0x17
        /*000a*/ 	.short	(.L_3617 - .L_3616)
.L_3616:
        /*000c*/ 	.word	0x00000000
        /*0010*/ 	.short	0x0013
        /*0012*/ 	.short	0x00c4
        /*0014*/ 	.byte	0x00, 0xf0, 0x11, 0x00


	//----- nvinfo : EIATTR_KPARAM_INFO
	.align		4
.L_3617:
        /*0018*/ 	.byte	0x04, 0x17
        /*001a*/ 	.short	(.L_3619 - .L_3618)
.L_3618:
        /*001c*/ 	.word	0x00000000
        /*0020*/ 	.short	0x0012
        /*0022*/ 	.short	0x00c0
        /*0024*/ 	.byte	0x00, 0xf0, 0x11, 0x00


	//----- nvinfo : EIATTR_KPARAM_INFO
	.align		4
.L_3619:
        /*0028*/ 	.byte	0x04, 0x17
        /*002a*/ 	.short	(.L_3621 - .L_3620)
.L_3620:
        /*002c*/ 	.word	0x00000000
        /*0030*/ 	.short	0x0011
        /*0032*/ 	.short	0x00bc
        /*0034*/ 	.byte	0x00, 0xf0, 0x11, 0x00


	//----- nvinfo : EIATTR_KPARAM_INFO
	.align		4
.L_3621:
        /*0038*/ 	.byte	0x04, 0x17
        /*003a*/ 	.short	(.L_3623 - .L_3622)
.L_3622:
        /*003c*/ 	.word	0x00000000
        /*0040*/ 	.short	0x0010
        /*0042*/ 	.short	0x00b8
        /*0044*/ 	.byte	0x00, 0xf0, 0x11, 0x00


	//----- nvinfo : EIATTR_KPARAM_INFO
	.align		4
.L_3623:
        /*0048*/ 	.byte	0x04, 0x17
        /*004a*/ 	.short	(.L_3625 - .L_3624)
.L_3624:
        /*004c*/ 	.word	0x00000000
        /*0050*/ 	.short	0x000f
        /*0052*/ 	.short	0x00b4
        /*0054*/ 	.byte	0x00, 0xf0, 0x11, 0x00


	//----- nvinfo : EIATTR_KPARAM_INFO
	.align		4
.L_3625:
        /*0058*/ 	.byte	0x04, 0x17
        /*005a*/ 	.short	(.L_3627 - .L_3626)
.L_3626:
        /*005c*/ 	.word	0x00000000
        /*0060*/ 	.short	0x000e
        /*0062*/ 	.short	0x00b0
        /*0064*/ 	.byte	0x00, 0xf0, 0x11, 0x00


	//----- nvinfo : EIATTR_KPARAM_INFO
	.align		4
.L_3627:
        /*0068*/ 	.byte	0x04, 0x17
        /*006a*/ 	.short	(.L_3629 - .L_3628)
.L_3628:
        /*006c*/ 	.word	0x00000000
        /*0070*/ 	.short	0x000d
        /*0072*/ 	.short	0x00ac
        /*0074*/ 	.byte	0x00, 0xf0, 0x11, 0x00


	//----- nvinfo : EIATTR_KPARAM_INFO
	.align		4
.L_3629:
        /*0078*/ 	.byte	0x04, 0x17
        /*007a*/ 	.short	(.L_3631 - .L_3630)
.L_3630:
        /*007c*/ 	.word	0x00000000
        /*0080*/ 	.short	0x000c
        /*0082*/ 	.short	0x00a8
        /*0084*/ 	.byte	0x00, 0xf0, 0x11, 0x00


	//----- nvinfo : EIATTR_KPARAM_INFO
	.align		4
.L_3631:
        /*0088*/ 	.byte	0x04, 0x17
        /*008a*/ 	.short	(.L_3633 - .L_3632)
.L_3632:
        /*008c*/ 	.word	0x00000000
        /*0090*/ 	.short	0x000b
        /*0092*/ 	.short	0x00a4
        /*0094*/ 	.byte	0x00, 0xf0, 0x11, 0x00


	//----- nvinfo : EIATTR_KPARAM_INFO
	.align		4
.L_3633:
        /*0098*/ 	.byte	0x04, 0x17
        /*009a*/ 	.short	(.L_3635 - .L_3634)
.L_3634:
        /*009c*/ 	.word	0x00000000
        /*00a0*/ 	.short	0x000a
        /*00a2*/ 	.short	0x00a0
        /*00a4*/ 	.byte	0x00, 0xf0, 0x11, 0x00


	//----- nvinfo : EIATTR_KPARAM_INFO
	.align		4
.L_3635:
        /*00a8*/ 	.byte	0x04, 0x17
        /*00aa*/ 	.short	(.L_3637 - .L_3636)
.L_3636:
        /*00ac*/ 	.word	0x00000000
        /*00b0*/ 	.short	0x0009
        /*00b2*/ 	.short	0x009c
        /*00b4*/ 	.byte	0x00, 0xf0, 0x11, 0x00


	//----- nvinfo : EIATTR_KPARAM_INFO
	.align		4
.L_3637:
        /*00b8*/ 	.byte	0x04, 0x17
        /*00ba*/ 	.short	(.L_3639 - .L_3638)
.L_3638:
        /*00bc*/ 	.word	0x00000000
        /*00c0*/ 	.short	0x0008
        /*00c2*/ 	.short	0x0098
        /*00c4*/ 	.byte	0x00, 0xf0, 0x11, 0x00


	//----- nvinfo : EIATTR_KPARAM_INFO
	.align		4
.L_3639:
        /*00c8*/ 	.byte	0x04, 0x17
        /*00ca*/ 	.short	(.L_3641 - .L_3640)
.L_3640:
        /*00cc*/ 	.word	0x00000000
        /*00d0*/ 	.short	0x0007
        /*00d2*/ 	.short	0x0094
        /*00d4*/ 	.byte	0x00, 0xf0, 0x11, 0x00


	//----- nvinfo : EIATTR_KPARAM_INFO
	.align		4
.L_3641:
        /*00d8*/ 	.byte	0x04, 0x17
        /*00da*/ 	.short	(.L_3643 - .L_3642)
.L_3642:
        /*00dc*/ 	.word	0x00000000
        /*00e0*/ 	.short	0x0006
        /*00e2*/ 	.short	0x0090
        /*00e4*/ 	.byte	0x00, 0xf0, 0x11, 0x00


	//----- nvinfo : EIATTR_KPARAM_INFO
	.align		4
.L_3643:
        /*00e8*/ 	.byte	0x04, 0x17
        /*00ea*/ 	.short	(.L_3645 - .L_3644)
.L_3644:
        /*00ec*/ 	.word	0x00000000
        /*00f0*/ 	.short	0x0005
        /*00f2*/ 	.short	0x008c
        /*00f4*/ 	.byte	0x00, 0xf0, 0x11, 0x00


	//----- nvinfo : EIATTR_KPARAM_INFO
	.align		4
.L_3645:
        /*00f8*/ 	.byte	0x04, 0x17
        /*00fa*/ 	.short	(.L_3647 - .L_3646)
.L_3646:
        /*00fc*/ 	.word	0x00000000
        /*0100*/ 	.short	0x0004
        /*0102*/ 	.short	0x0088
        /*0104*/ 	.byte	0x00, 0xf0, 0x05, 0x00


	//----- nvinfo : EIATTR_KPARAM_INFO
	.align		4
.L_3647:
        /*0108*/ 	.byte	0x04, 0x17
        /*010a*/ 	.short	(.L_3649 - .L_3648)
.L_3648:
        /*010c*/ 	.word	0x00000000
        /*0110*/ 	.short	0x0003
        /*0112*/ 	.short	0x0078
        /*0114*/ 	.byte	0x00, 0xf0, 0x41, 0x00


	//----- nvinfo : EIATTR_KPARAM_INFO
	.align		4
.L_3649:
        /*0118*/ 	.byte	0x04, 0x17
        /*011a*/ 	.short	(.L_3651 - .L_3650)
.L_3650:
        /*011c*/ 	.word	0x00000000
        /*0120*/ 	.short	0x0002
        /*0122*/ 	.short	0x0050
        /*0124*/ 	.byte	0x00, 0xf0, 0xa1, 0x00


	//----- nvinfo : EIATTR_KPARAM_INFO
	.align		4
.L_3651:
        /*0128*/ 	.byte	0x04, 0x17
        /*012a*/ 	.short	(.L_3653 - .L_3652)
.L_3652:
        /*012c*/ 	.word	0x00000000
        /*0130*/ 	.short	0x0001
        /*0132*/ 	.short	0x0028
        /*0134*/ 	.byte	0x00, 0xf0, 0xa1, 0x00


	//----- nvinfo : EIATTR_KPARAM_INFO
	.align		4
.L_3653:
        /*0138*/ 	.byte	0x04, 0x17
        /*013a*/ 	.short	(.L_3655 - .L_3654)
.L_3654:
        /*013c*/ 	.word	0x00000000
        /*0140*/ 	.short	0x0000
        /*0142*/ 	.short	0x0000
        /*0144*/ 	.byte	0x00, 0xf0, 0xa1, 0x00


	//----- nvinfo : EIATTR_SPARSE_MMA_MASK
	.align		4
.L_3655:
        /*0148*/ 	.byte	0x03, 0x50
        /*014a*/ 	.short	0x0000


	//----- nvinfo : EIATTR_MAXREG_COUNT
	.align		4
        /*014c*/ 	.byte	0x03, 0x1b
        /*014e*/ 	.short	0x0040


	//----- nvinfo : EIATTR_MERCURY_ISA_VERSION
	.align		4
        /*0150*/ 	.byte	0x03, 0x5f
        /*0152*/ 	.short	0x0101


	//----- nvinfo : EIATTR_EXIT_INSTR_OFFSETS
	.align		4
        /*0154*/ 	.byte	0x04, 0x1c
        /*0156*/ 	.short	(.L_3657 - .L_3656)


	//   ....[0]....
.L_3656:
        /*0158*/ 	.word	0x000000b0


	//   ....[1]....
        /*015c*/ 	.word	0x00001180


	//   ....[2]....
        /*0160*/ 	.word	0x00001e90


	//----- nvinfo : EIATTR_MAX_THREADS
	.align		4
.L_3657:
        /*0164*/ 	.byte	0x04, 0x05
        /*0166*/ 	.short	(.L_3659 - .L_3658)
.L_3658:
        /*0168*/ 	.word	0x00000400
        /*016c*/ 	.word	0x00000001
        /*0170*/ 	.word	0x00000001


	//----- nvinfo : EIATTR_CRS_STACK_SIZE
	.align		4
.L_3659:
        /*0174*/ 	.byte	0x04, 0x1e
        /*0176*/ 	.short	(.L_3661 - .L_3660)
.L_3660:
        /*0178*/ 	.word	0x00000000


	//----- nvinfo : EIATTR_CBANK_PARAM_SIZE
	.align		4
.L_3661:
        /*017c*/ 	.byte	0x03, 0x19
        /*017e*/ 	.short	0x00c8


	//----- nvinfo : EIATTR_PARAM_CBANK
	.align		4
        /*0180*/ 	.byte	0x04, 0x0a
        /*0182*/ 	.short	(.L_3663 - .L_3662)
	.align		4
.L_3662:
        /*0184*/ 	.word	index@(.nv.constant0._ZN2at6native51_GLOBAL__N__2c613397_18_DepthwiseConv2d_cu_9959487031conv_depthwise2d_forward_kernelILi3EfiEEvNS_27GenericPackedTensorAccessorIKT0_Lm4ENS_16DefaultPtrTraitsEiEENS3_IS4_Lm4ES6_iEES7_NS3_IS5_Lm1ES6_iEEbT1_iiiiiiiiiiiiii)
        /*0188*/ 	.short	0x0210
        /*018a*/ 	.short	0x00c8


	//----- nvinfo : EIATTR_SW_WAR
	.align		4
.L_3663:
        /*018c*/ 	.byte	0x04, 0x36
        /*018e*/ 	.short	(.L_3665 - .L_3664)
.L_3664:
        /*0190*/ 	.word	0x00000008
.L_3665:


//--------------------- .nv.info._ZN2at6native51_GLOBAL__N__2c613397_18_DepthwiseConv2d_cu_9959487031conv_depthwise2d_forward_kernelILi5EfiEEvNS_27GenericPackedTensorAccessorIKT0_Lm4ENS_16DefaultPtrTraitsEiEENS3_IS4_Lm4ES6_iEES7_NS3_IS5_Lm1ES6_iEEbT1_iiiiiiiiiiiiii --------------------------
	.section	.nv.info._ZN2at6native51_GLOBAL__N__2c613397_18_DepthwiseConv2d_cu_9959487031conv_depthwise2d_forward_kernelILi5EfiEEvNS_27GenericPackedTensorAccessorIKT0_Lm4ENS_16DefaultPtrTraitsEiEENS3_IS4_Lm4ES6_iEES7_NS3_IS5_Lm1ES6_iEEbT1_iiiiiiiiiiiiii,"",@"SHT_CUDA_INFO"
	.sectionflags	@""
	.align	4


	//----- nvinfo : EIATTR_CUDA_API_VERSION
	.align		4
        /*0000*/ 	.byte	0x04, 0x37
        /*0002*/ 	.short	(.L_3667 - .L_3666)
.L_3666:
        /*0004*/ 	.word	0x00000082


	//----- nvinfo : EIATTR_KPARAM_INFO
	.align		4
.L_3667:
        /*0008*/ 	.byte	0x04, 0x17
        /*000a*/ 	.short	(.L_3669 - .L_3668)
.L_3668:
        /*000c*/ 	.word	0x00000000
        /*0010*/ 	.short	0x0013
        /*0012*/ 	.short	0x00c4
        /*0014*/ 	.byte	0x00, 0xf0, 0x11, 0x00


	//----- nvinfo : EIATTR_KPARAM_INFO
	.align		4
.L_3669:
        /*0018*/ 	.byte	0x04, 0x17
        /*001a*/ 	.short	(.L_3671 - .L_3670)
.L_3670:
        /*001c*/ 	.word	0x00000000
        /*0020*/ 	.short	0x0012
        /*0022*/ 	.short	0x00c0
        /*0024*/ 	.byte	0x00, 0xf0, 0x11, 0x00


	//----- nvinfo : EIATTR_KPARAM_INFO
	.align		4
.L_3671:
        /*0028*/ 	.byte	0x04, 0x17
        /*002a*/ 	.short	(.L_3673 - .L_3672)
.L_3672:
        /*002c*/ 	.word	0x00000000
        /*0030*/ 	.short	0x0011
        /*0032*/ 	.short	0x00bc
        /*0034*/ 	.byte	0x00, 0xf0, 0x11, 0x00


	//----- nvinfo : EIATTR_KPARAM_INFO
	.align		4
.L_3673:
        /*0038*/ 	.byte	0x04, 0x17
        /*003a*/ 	.short	(.L_3675 - .L_3674)
.L_3674:
        /*003c*/ 	.word	0x00000000
        /*0040*/ 	.short	0x0010
        /*0042*/ 	.short	0x00b8
        /*0044*/ 	.byte	0x00, 0xf0, 0x11, 0x00


	//----- nvinfo : EIATTR_KPARAM_INFO
	.align		4
.L_3675:
        /*0048*/ 	.byte	0x04, 0x17
        /*004a*/ 	.short	(.L_3677 - .L_3676)
.L_3676:
        /*004c*/ 	.word	0x00000000
        /*0050*/ 	.short	0x000f
        /*0052*/ 	.short	0x00b4
        /*0054*/ 	.byte	0x00, 0xf0, 0x11, 0x00


	//----- nvinfo : EIATTR_KPARAM_INFO
	.align		4
.L_3677:
        /*0058*/ 	.byte	0x04, 0x17
        /*005a*/ 	.short	(.L_3679 - .L_3678)
.L_3678:
        /*005c*/ 	.word	0x00000000
        /*0060*/ 	.short	0x000e
        /*0062*/ 	.short	0x00b0
        /*0064*/ 	.byte	0x00, 0xf0, 0x11, 0x00


	//----- nvinfo : EIATTR_KPARAM_INFO
	.align		4
.L_3679:
        /*0068*/ 	.byte	0x04, 0x17
        /*006a*/ 	.short	(.L_3681 - .L_3680)
.L_3680:
        /*006c*/ 	.word	0x00000000
        /*0070*/ 	.short	0x000d
        /*0072*/ 	.short	0x00ac
        /*0074*/ 	.byte	0x00, 0xf0, 0x11, 0x00


	//----- nvinfo : EIATTR_KPARAM_INFO
	.align		4
.L_3681:
        /*0078*/ 	.byte	0x04, 0x17
        /*007a*/ 	.short	(.L_3683 - .L_3682)
.L_3682:
        /*007c*/ 	.word	0x00000000
        /*0080*/ 	.short	0x000c
        /*0082*/ 	.short	0x00a8
        /*0084*/ 	.byte	0x00, 0xf0, 0x11, 0x00


	//----- nvinfo : EIATTR_KPARAM_INFO
	.align		4
.L_3683:
        /*0088*/ 	.byte	0x04, 0x17
        /*008a*/ 	.short	(.L_3685 - .L_3684)
.L_3684:
        /*008c*/ 	.word	0x00000000
        /*0090*/ 	.short	0x000b
        /*0092*/ 	.short	0x00a4
        /*0094*/ 	.byte	0x00, 0xf0, 0x11, 0x00


	//----- nvinfo : EIATTR_KPARAM_INFO
	.align		4
.L_3685:
        /*0098*/ 	.byte	0x04, 0x17
        /*009a*/ 	.short	(.L_3687 - .L_3686)
.L_3686:
        /*009c*/ 	.word	0x00000000
        /*00a0*/ 	.short	0x000a
        /*00a2*/ 	.short	0x00a0
        /*00a4*/ 	.byte	0x00, 0xf0, 0x11, 0x00


	//----- nvinfo : EIATTR_KPARAM_INFO
	.align		4
.L_3687:
        /*00a8*/ 	.byte	0x04, 0x17
        /*00aa*/ 	.short	(.L_3689 - .L_3688)
.L_3688:
        /*00ac*/ 	.word	0x00000000
        /*00b0*/ 	.short	0x0009
        /*00b2*/ 	.short	0x009c
        /*00b4*/ 	.byte	0x00, 0xf0, 0x11, 0x00


	//----- nvinfo : EIATTR_KPARAM_INFO
	.align		4
.L_3689:
        /*00b8*/ 	.byte	0x04, 0x17
        /*00ba*/ 	.short	(.L_3691 - .L_3690)
.L_3690:
        /*00bc*/ 	.word	0x00000000
        /*00c0*/ 	.short	0x0008
        /*00c2*/ 	.short	0x0098
        /*00c4*/ 	.byte	0x00, 0xf0, 0x11, 0x00


	//----- nvinfo : EIATTR_KPARAM_INFO
	.align		4
.L_3691:
        /*00c8*/ 	.byte	0x04, 0x17
        /*00ca*/ 	.short	(.L_3693 - .L_3692)
.L_3692:
        /*00cc*/ 	.word	0x00000000
        /*00d0*/ 	.short	0x0007
        /*00d2*/ 	.short	0x0094
        /*00d4*/ 	.byte	0x00, 0xf0, 0x11, 0x00


	//----- nvinfo : EIATTR_KPARAM_INFO
	.align		4
.L_3693:
        /*00d8*/ 	.byte	0x04, 0x17
        /*00da*/ 	.short	(.L_3695 - .L_3694)
.L_3694:
        /*00dc*/ 	.word	0x00000000
        /*00e0*/ 	.short	0x0006
        /*00e2*/ 	.short	0x0090
        /*00e4*/ 	.byte	0x00, 0xf0, 0x11, 0x00


	//----- nvinfo : EIATTR_KPARAM_INFO
	.align		4
.L_3695:
        /*00e8*/ 	.byte	0x04, 0x17
        /*00ea*/ 	.short	(.L_3697 - .L_3696)
.L_3696:
        /*00ec*/ 	.word	0x00000000
        /*00f0*/ 	.short	0x0005
        /*00f2*/ 	.short	0x008c
        /*00f4*/ 	.byte	0x00, 0xf0, 0x11, 0x00


	//----- nvinfo : EIATTR_KPARAM_INFO
	.align		4
.L_3697:
        /*00f8*/ 	.byte	0x04, 0x17
        /*00fa*/ 	.short	(.L_3699 - .L_3698)
.L_3698:
        /*00fc*/ 	.word	0x00000000
        /*0100*/ 	.short	0x0004
        /*0102*/ 	.short	0x0088
        /*0104*/ 	.byte	0x00, 0xf0, 0x05, 0x00


	//----- nvinfo : EIATTR_KPARAM_INFO
	.align		4
.L_3699:
        /*0108*/ 	.byte	0x04, 0x17
        /*010a*/ 	.short	(.L_3701 - .L_3700)
.L_3700:
        /*010c*/ 	.word	0x00000000
        /*0110*/ 	.short	0x0003
        /*0112*/ 	.short	0x0078
        /*0114*/ 	.byte	0x00, 0xf0, 0x41, 0x00


	//----- nvinfo : EIATTR_KPARAM_INFO
	.align		4
.L_3701:
        /*0118*/ 	.byte	0x04, 0x17
        /*011a*/ 	.short	(.L_3703 - .L_3702)
.L_3702:
        /*011c*/ 	.word	0x00000000
        /*0120*/ 	.short	0x0002
        /*0122*/ 	.short	0x0050
        /*0124*/ 	.byte	0x00, 0xf0, 0xa1, 0x00


	//----- nvinfo : EIATTR_KPARAM_INFO
	.align		4
.L_3703:
        /*0128*/ 	.byte	0x04, 0x17
        /*012a*/ 	.short	(.L_3705 - .L_3704)
.L_3704:
        /*012c*/ 	.word	0x00000000
        /*0130*/ 	.short	0x0001
        /*0132*/ 	.short	0x0028
        /*0134*/ 	.byte	0x00, 0xf0, 0xa1, 0x00


	//----- nvinfo : EIATTR_KPARAM_INFO
	.align		4
.L_3705:
        /*0138*/ 	.byte	0x04, 0x17
        /*013a*/ 	.short	(.L_3707 - .L_3706)
.L_3706:
        /*013c*/ 	.word	0x00000000
        /*0140*/ 	.short	0x0000
        /*0142*/ 	.short	0x0000
        /*0144*/ 	.byte	0x00, 0xf0, 0xa1, 0x00


	//----- nvinfo : EIATTR_SPARSE_MMA_MASK
	.align		4
.L_3707:
        /*0148*/ 	.byte	0x03, 0x50
        /*014a*/ 	.short	0x0000


	//----- nvinfo : EIATTR_MAXREG_COUNT
	.align		4
        /*014c*/ 	.byte	0x03, 0x1b
        /*014e*/ 	.short	0x0040


	//----- nvinfo : EIATTR_MERCURY_ISA_VERSION
	.align		4
        /*0150*/ 	.byte	0x03, 0x5f
        /*0152*/ 	.short	0x0101


	//----- nvinfo : EIATTR_EXIT_INSTR_OFFSETS
	.align		4
        /*0154*/ 	.byte	0x04, 0x1c
        /*0156*/ 	.short	(.L_3709 - .L_3708)


	//   ....[0]....
.L_3708:
        /*0158*/ 	.word	0x000000a0


	//   ....[1]....
        /*015c*/ 	.word	0x00001b50


	//   ....[2]....
        /*0160*/ 	.word	0x000031b0


	//----- nvinfo : EIATTR_MAX_THREADS
	.align		4
.L_3709:
        /*0164*/ 	.byte	0x04, 0x05
        /*0166*/ 	.short	(.L_3711 - .L_3710)
.L_3710:
        /*0168*/ 	.word	0x00000400
        /*016c*/ 	.word	0x00000001
        /*0170*/ 	.word	0x00000001


	//----- nvinfo : EIATTR_CRS_STACK_SIZE
	.align		4
.L_3711:
        /*0174*/ 	.byte	0x04, 0x1e
        /*0176*/ 	.short	(.L_3713 - .L_3712)
.L_3712:
        /*0178*/ 	.word	0x00000000


	//----- nvinfo : EIATTR_CBANK_PARAM_SIZE
	.align		4
.L_3713:
        /*017c*/ 	.byte	0x03, 0x19
        /*017e*/ 	.short	0x00c8


	//----- nvinfo : EIATTR_PARAM_CBANK
	.align		4
        /*0180*/ 	.byte	0x04, 0x0a
        /*0182*/ 	.short	(.L_3715 - .L_3714)
	.align		4
.L_3714:
        /*0184*/ 	.word	index@(.nv.constant0._ZN2at6native51_GLOBAL__N__2c613397_18_DepthwiseConv2d_cu_9959487031conv_depthwise2d_forward_kernelILi5EfiEEvNS_27GenericPackedTensorAccessorIKT0_Lm4ENS_16DefaultPtrTraitsEiEENS3_IS4_Lm4ES6_iEES7_NS3_IS5_Lm1ES6_iEEbT1_iiiiiiiiiiiiii)
        /*0188*/ 	.short	0x0210
        /*018a*/ 	.short	0x00c8


	//----- nvinfo : EIATTR_SW_WAR
	.align		4
.L_3715:
        /*018c*/ 	.byte	0x04, 0x36
        /*018e*/ 	.short	(.L_3717 - .L_3716)
.L_3716:
        /*0190*/ 	.word	0x00000008
.L_3717:


//--------------------- .nv.info._ZN2at6native51_GLOBAL__N__2c613397_18_DepthwiseConv2d_cu_9959487039conv_depthwise2d_forward_kernel_genericIdiEEvNS_27GenericPackedTensorAccessorIKT_Lm4ENS_16DefaultPtrTraitsEiEENS3_IS4_Lm4ES6_iEES7_NS3_IS5_Lm1ES6_iEEbT0_iiiiiiiiiiiiii --------------------------
	.section	.nv.info._ZN2at6native51_GLOBAL__N__2c613397_18_DepthwiseConv2d_cu_9959487039conv_depthwise2d_forward_kernel_genericIdiEEvNS_27GenericPackedTensorAccessorIKT_Lm4ENS_16DefaultPtrTraitsEiEENS3_IS4_Lm4ES6_iEES7_NS3_IS5_Lm1ES6_iEEbT0_iiiiiiiiiiiiii,"",@"SHT_CUDA_INFO"
	.sectionflags	@""
	.align	4


	//----- nvinfo : EIATTR_CUDA_API_VERSION
	.align		4
        /*0000*/ 	.byte	0x04, 0x37
        /*0002*/ 	.short	(.L_3719 - .L_3718)
.L_3718:
        /*0004*/ 	.word	0x00000082


	//----- nvinfo : EIATTR_KPARAM_INFO
	.align		4
.L_3719:
        /*0008*/ 	.byte	0x04, 0x17
        /*000a*/ 	.short	(.L_3721 - .L_3720)
.L_3720:
        /*000c*/ 	.word	0x00000000
        /*0010*/ 	.short	0x0013
        /*0012*/ 	.short	0x00c4
        /*0014*/ 	.byte	0x00, 0xf0, 0x11, 0x00


	//----- nvinfo : EIATTR_KPARAM_INFO
	.align		4
.L_3721:
        /*0018*/ 	.byte	0x04, 0x17
        /*001a*/ 	.short	(.L_3723 - .L_3722)
.L_3722:
        /*001c*/ 	.word	0x00000000
        /*0020*/ 	.short	0x0012
        /*0022*/ 	.short	0x00c0
        /*0024*/ 	.byte	0x00, 0xf0, 0x11, 0x00


	//----- nvinfo : EIATTR_KPARAM_INFO
	.align		4
.L_3723:
        /*0028*/ 	.byte	0x04, 0x17
        /*002a*/ 	.short	(.L_3725 - .L_3724)
.L_3724:
        /*002c*/ 	.word	0x00000000
        /*0030*/ 	.short	0x0011
        /*0032*/ 	.short	0x00bc
        /*0034*/ 	.byte	0x00, 0xf0, 0x11, 0x00


	//----- nvinfo : EIATTR_KPARAM_INFO
	.align		4
.L_3725:
        /*0038*/ 	.byte	0x04, 0x17
        /*003a*/ 	.short	(.L_3727 - .L_3726)
.L_3726:
        /*003c*/ 	.word	0x00000000
        /*0040*/ 	.short	0x0010
        /*0042*/ 	.short	0x00b8
        /*0044*/ 	.byte	0x00, 0xf0, 0x11, 0x00


	//----- nvinfo : EIATTR_KPARAM_INFO
	.align		4
.L_3727:
        /*0048*/ 	.byte	0x04, 0x17
        /*004a*/ 	.short	(.L_3729 - .L_3728)
.L_3728:
        /*004c*/ 	.word	0x00000000
        /*0050*/ 	.short	0x000f
        /*0052*/ 	.short	0x00b4
        /*0054*/ 	.byte	0x00, 0xf0, 0x11, 0x00


	//----- nvinfo : EIATTR_KPARAM_INFO
	.align		4
.L_3729:
        /*0058*/ 	.byte	0x04, 0x17
        /*005a*/ 	.short	(.L_3731 - .L_3730)
.L_3730:
        /*005c*/ 	.word	0x00000000
        /*0060*/ 	.short	0x000e
        /*0062*/ 	.short	0x00b0
        /*0064*/ 	.byte	0x00, 0xf0, 0x11, 0x00


	//----- nvinfo : EIATTR_KPARAM_INFO
	.align		4
.L_3731:
        /*0068*/ 	.byte	0x04, 0x17
        /*006a*/ 	.short	(.L_3733 - .L_3732)
.L_3732:
        /*006c*/ 	.word	0x00000000
        /*0070*/ 	.short	0x000d
        /*0072*/ 	.short	0x00ac
        /*0074*/ 	.byte	0x00, 0xf0, 0x11, 0x00


	//----- nvinfo : EIATTR_KPARAM_INFO
	.align		4
.L_3733:
        /*0078*/ 	.byte	0x04, 0x17
        /*007a*/ 	.short	(.L_3735 - .L_3734)
.L_3734:
        /*007c*/ 	.word	0x00000000
        /*0080*/ 	.short	0x000c
        /*0082*/ 	.short	0x00a8
        /*0084*/ 	.byte	0x00, 0xf0, 0x11, 0x00


	//----- nvinfo : EIATTR_KPARAM_INFO
	.align		4
.L_3735:
        /*0088*/ 	.byte	0x04, 0x17
        /*008a*/ 	.short	(.L_3737 - .L_3736)
.L_3736:
        /*008c*/ 	.word	0x00000000
        /*0090*/ 	.short	0x000b
        /*0092*/ 	.short	0x00a4
        /*0094*/ 	.byte	0x00, 0xf0, 0x11, 0x00


	//----- nvinfo : EIATTR_KPARAM_INFO
	.align		4
.L_3737:
        /*0098*/ 	.byte	0x04, 0x17
        /*009a*/ 	.short	(.L_3739 - .L_3738)
.L_3738:
        /*009c*/ 	.word	0x00000000
        /*00a0*/ 	.short	0x000a
        /*00a2*/ 	.short	0x00a0
        /*00a4*/ 	.byte	0x00, 0xf0, 0x11, 0x00


	//----- nvinfo : EIATTR_KPARAM_INFO
	.align		4
.L_3739:
        /*00a8*/ 	.byte	0x04, 0x17
        /*00aa*/ 	.short	(.L_3741 - .L_3740)
.L_3740:
        /*00ac*/ 	.word	0x00000000
        /*00b0*/ 	.short	0x0009
        /*00b2*/ 	.short	0x009c
        /*00b4*/ 	.byte	0x00, 0xf0, 0x11, 0x00


	//----- nvinfo : EIATTR_KPARAM_INFO
	.align		4
.L_3741:
        /*00b8*/ 	.byte	0x04, 0x17
        /*00ba*/ 	.short	(.L_3743 - .L_3742)
.L_3742:
        /*00bc*/ 	.word	0x00000000
        /*00c0*/ 	.short	0x0008
        /*00c2*/ 	.short	0x0098
        /*00c4*/ 	.byte	0x00, 0xf0, 0x11, 0x00


	//----- nvinfo : EIATTR_KPARAM_INFO
	.align		4
.L_3743:
        /*00c8*/ 	.byte	0x04, 0x17
        /*00ca*/ 	.short	(.L_3745 - .L_3744)
.L_3744:
        /*00cc*/ 	.word	0x00000000
        /*00d0*/ 	.short	0x0007
        /*00d2*/ 	.short	0x0094
        /*00d4*/ 	.byte	0x00, 0xf0, 0x11, 0x00


	//----- nvinfo : EIATTR_KPARAM_INFO
	.align		4
.L_3745:
        /*00d8*/ 	.byte	0x04, 0x17
        /*00da*/ 	.short	(.L_3747 - .L_3746)
.L_3746:
        /*00dc*/ 	.word	0x00000000
        /*00e0*/ 	.short	0x0006
        /*00e2*/ 	.short	0x0090
        /*00e4*/ 	.byte	0x00, 0xf0, 0x11, 0x00


	//----- nvinfo : EIATTR_KPARAM_INFO
	.align		4
.L_3747:
        /*00e8*/ 	.byte	0x04, 0x17
        /*00ea*/ 	.short	(.L_3749 - .L_3748)
.L_3748:
        /*00ec*/ 	.word	0x00000000
        /*00f0*/ 	.short	0x0005
        /*00f2*/ 	.short	0x008c
        /*00f4*/ 	.byte	0x00, 0xf0, 0x11, 0x00


	//----- nvinfo : EIATTR_KPARAM_INFO
	.align		4
.L_3749:
        /*00f8*/ 	.byte	0x04, 0x17
        /*00fa*/ 	.short	(.L_3751 - .L_3750)
.L_3750:
        /*00fc*/ 	.word	0x00000000
        /*0100*/ 	.short	0x0004
        /*0102*/ 	.short	0x0088
        /*0104*/ 	.byte	0x00, 0xf0, 0x05, 0x00


	//----- nvinfo : EIATTR_KPARAM_INFO
	.align		4
.L_3751:
        /*0108*/ 	.byte	0x04, 0x17
        /*010a*/ 	.short	(.L_3753 - .L_3752)
.L_3752:
        /*010c*/ 	.word	0x00000000
        /*0110*/ 	.short	0x0003
        /*0112*/ 	.short	0x0078
        /*0114*/ 	.byte	0x00, 0xf0, 0x41, 0x00


	//----- nvinfo : EIATTR_KPARAM_INFO
	.align		4
.L_3753:
        /*0118*/ 	.byte	0x04, 0x17
        /*011a*/ 	.short	(.L_3755 - .L_3754)
.L_3754:
        /*011c*/ 	.word	0x00000000
        /*0120*/ 	.short	0x0002
        /*0122*/ 	.short	0x0050
        /*0124*/ 	.byte	0x00, 0xf0, 0xa1, 0x00


	//----- nvinfo : EIATTR_KPARAM_INFO
	.align		4
.L_3755:
        /*0128*/ 	.byte	0x04, 0x17
        /*012a*/ 	.short	(.L_3757 - .L_3756)
.L_3756:
        /*012c*/ 	.word	0x00000000
        /*0130*/ 	.short	0x0001
        /*0132*/ 	.short	0x0028
        /*0134*/ 	.byte	0x00, 0xf0, 0xa1, 0x00


	//----- nvinfo : EIATTR_KPARAM_INFO
	.align		4
.L_3757:
        /*0138*/ 	.byte	0x04, 0x17
        /*013a*/ 	.short	(.L_3759 - .L_3758)
.L_3758:
        /*013c*/ 	.word	0x00000000
        /*0140*/ 	.short	0x0000
        /*0142*/ 	.short	0x0000
        /*0144*/ 	.byte	0x00, 0xf0, 0xa1, 0x00


	//----- nvinfo : EIATTR_SPARSE_MMA_MASK
	.align		4
.L_3759:
        /*0148*/ 	.byte	0x03, 0x50
        /*014a*/ 	.short	0x0000


	//----- nvinfo : EIATTR_MAXREG_COUNT
	.align		4
        /*014c*/ 	.byte	0x03, 0x1b
        /*014e*/ 	.short	0x0040


	//----- nvinfo : EIATTR_MERCURY_ISA_VERSION
	.align		4
        /*0150*/ 	.byte	0x03, 0x5f
        /*0152*/ 	.short	0x0101


	//----- nvinfo : EIATTR_EXIT_INSTR_OFFSETS
	.align		4
        /*0154*/ 	.byte	0x04, 0x1c
        /*0156*/ 	.short	(.L_3761 - .L_3760)


	//   ....[0]....
.L_3760:
        /*0158*/ 	.word	0x000000a0


	//   ....[1]....
        /*015c*/ 	.word	0x000022b0


	//   ....[2]....
        /*0160*/ 	.word	0x00004040


	//----- nvinfo : EIATTR_MAX_THREADS
	.align		4
.L_3761:
        /*0164*/ 	.byte	0x04, 0x05
        /*0166*/ 	.short	(.L_3763 - .L_3762)
.L_3762:
        /*0168*/ 	.word	0x00000400
        /*016c*/ 	.word	0x00000001
        /*0170*/ 	.word	0x00000001


	//----- nvinfo : EIATTR_CRS_STACK_SIZE
	.align		4
.L_3763:
        /*0174*/ 	.byte	0x04, 0x1e
        /*0176*/ 	.short	(.L_3765 - .L_3764)
.L_3764:
        /*0178*/ 	.word	0x00000000


	//----- nvinfo : EIATTR_CBANK_PARAM_SIZE
	.align		4
.L_3765:
        /*017c*/ 	.byte	0x03, 0x19
        /*017e*/ 	.short	0x00c8


	//----- nvinfo : EIATTR_PARAM_CBANK
	.align		4
        /*0180*/ 	.byte	0x04, 0x0a
        /*0182*/ 	.short	(.L_3767 - .L_3766)
	.align		4
.L_3766:
        /*0184*/ 	.word	index@(.nv.constant0._ZN2at6native51_GLOBAL__N__2c613397_18_DepthwiseConv2d_cu_9959487039conv_depthwise2d_forward_kernel_genericIdiEEvNS_27GenericPackedTensorAccessorIKT_Lm4ENS_16DefaultPtrTraitsEiEENS3_IS4_Lm4ES6_iEES7_NS3_IS5_Lm1ES6_iEEbT0_iiiiiiiiiiiiii)
        /*0188*/ 	.short	0x0210
        /*018a*/ 	.short	0x00c8


	//----- nvinfo : EIATTR_SW_WAR
	.align		4
.L_3767:
        /*018c*/ 	.byte	0x04, 0x36
        /*018e*/ 	.short	(.L_3769 - .L_3768)
.L_3768:
        /*0190*/ 	.word	0x00000008
.L_3769:


//--------------------- .nv.info._ZN2at6native51_GLOBAL__N__2c613397_18_DepthwiseConv2d_cu_9959487031conv_depthwise2d_forward_kernelILi1EdiEEvNS_27GenericPackedTensorAccessorIKT0_Lm4ENS_16DefaultPtrTraitsEiEENS3_IS4_Lm4ES6_iEES7_NS3_IS5_Lm1ES6_iEEbT1_iiiiiiiiiiiiii --------------------------
	.section	.nv.info._ZN2at6native51_GLOBAL__N__2c613397_18_DepthwiseConv2d_cu_9959487031conv_depthwise2d_forward_kernelILi1EdiEEvNS_27GenericPackedTensorAccessorIKT0_Lm4ENS_16DefaultPtrTraitsEiEENS3_IS4_Lm4ES6_iEES7_NS3_IS5_Lm1ES6_iEEbT1_iiiiiiiiiiiiii,"",@"SHT_CUDA_INFO"
	.sectionflags	@""
	.align	4


	//----- nvinfo : EIATTR_CUDA_API_VERSION
	.align		4
        /*0000*/ 	.byte	0x04, 0x37
        /*0002*/ 	.short	(.L_3771 - .L_3770)
.L_3770:
        /*0004*/ 	.word	0x00000082


	//----- nvinfo : EIATTR_KPARAM_INFO
	.align		4
.L_3771:
        /*0008*/ 	.byte	0x04, 0x17
        /*000a*/ 	.short	(.L_3773 - .L_3772)
.L_3772:
        /*000c*/ 	.word	0x00000000
        /*0010*/ 	.short	0x0013
        /*0012*/ 	.short	0x00c4
        /*0014*/ 	.byte	0x00, 0xf0, 0x11, 0x00


	//----- nvinfo : EIATTR_KPARAM_INFO
	.align		4
.L_3773:
        /*0018*/ 	.byte	0x04, 0x17
        /*001a*/ 	.short	(.L_3775 - .L_3774)
.L_3774:
        /*001c*/ 	.word	0x00000000
        /*0020*/ 	.short	0x0012
        /*0022*/ 	.short	0x00c0
        /*0024*/ 	.byte	0x00, 0xf0, 0x11, 0x00


	//----- nvinfo : EIATTR_KPARAM_INFO
	.align		4
.L_3775:
        /*0028*/ 	.byte	0x04, 0x17
        /*002a*/ 	.short	(.L_3777 - .L_3776)
.L_3776:
        /*002c*/ 	.word	0x00000000
        /*0030*/ 	.short	0x0011
        /*0032*/ 	.short	0x00bc
        /*0034*/ 	.byte	0x00, 0xf0, 0x11, 0x00


	//----- nvinfo : EIATTR_KPARAM_INFO
	.align		4
.L_3777:
        /*0038*/ 	.byte	0x04, 0x17
        /*003a*/ 	.short	(.L_3779 - .L_3778)
.L_3778:
        /*003c*/ 	.word	0x00000000
        /*0040*/ 	.short	0x0010
        /*0042*/ 	.short	0x00b8
        /*0044*/ 	.byte	0x00, 0xf0, 0x11, 0x00


	//----- nvinfo : EIATTR_KPARAM_INFO
	.align		4
.L_3779:
        /*0048*/ 	.byte	0x04, 0x17
        /*004a*/ 	.short	(.L_3781 - .L_3780)
.L_3780:
        /*004c*/ 	.word	0x00000000
        /*0050*/ 	.short	0x000f
        /*0052*/ 	.short	0x00b4
        /*0054*/ 	.byte	0x00, 0xf0, 0x11, 0x00


	//----- nvinfo : EIATTR_KPARAM_INFO
	.align		4
.L_3781:
        /*0058*/ 	.byte	0x04, 0x17
        /*005a*/ 	.short	(.L_3783 - .L_3782)
.L_3782:
        /*005c*/ 	.word	0x00000000
        /*0060*/ 	.short	0x000e
        /*0062*/ 	.short	0x00b0
        /*0064*/ 	.byte	0x00, 0xf0, 0x11, 0x00


	//----- nvinfo : EIATTR_KPARAM_INFO
	.align		4
.L_3783:
        /*0068*/ 	.byte	0x04, 0x17
        /*006a*/ 	.short	(.L_3785 - .L_3784)
.L_3784:
        /*006c*/ 	.word	0x00000000
        /*0070*/ 	.short	0x000d
        /*0072*/ 	.short	0x00ac
        /*0074*/ 	.byte	0x00, 0xf0, 0x11, 0x00


	//----- nvinfo : EIATTR_KPARAM_INFO
	.align		4
.L_3785:
        /*0078*/ 	.byte	0x04, 0x17
        /*007a*/ 	.short	(.L_3787 - .L_3786)
.L_3786:
        /*007c*/ 	.word	0x00000000
        /*0080*/ 	.short	0x000c
        /*0082*/ 	.short	0x00a8
        /*0084*/ 	.byte	0x00, 0xf0, 0x11, 0x00


	//----- nvinfo : EIATTR_KPARAM_INFO
	.align		4
.L_3787:
        /*0088*/ 	.byte	0x04, 0x17
        /*008a*/ 	.short	(.L_3789 - .L_3788)
.L_3788:
        /*008c*/ 	.word	0x00000000
        /*0090*/ 	.short	0x000b
        /*0092*/ 	.short	0x00a4
        /*0094*/ 	.byte	0x00, 0xf0, 0x11, 0x00


	//----- nvinfo : EIATTR_KPARAM_INFO
	.align		4
.L_3789:
        /*0098*/ 	.byte	0x04, 0x17
        /*009a*/ 	.short	(.L_3791 - .L_3790)
.L_3790:
        /*009c*/ 	.word	0x00000000
        /*00a0*/ 	.short	0x000a
        /*00a2*/ 	.short	0x00a0
        /*00a4*/ 	.byte	0x00, 0xf0, 0x11, 0x00


	//----- nvinfo : EIATTR_KPARAM_INFO
	.align		4
.L_3791:
        /*00a8*/ 	.byte	0x04, 0x17
        /*00aa*/ 	.short	(.L_3793 - .L_3792)
.L_3792:
        /*00ac*/ 	.word	0x00000000
        /*00b0*/ 	.short	0x0009
        /*00b2*/ 	.short	0x009c
        /*00b4*/ 	.byte	0x00, 0xf0, 0x11, 0x00


	//----- nvinfo : EIATTR_KPARAM_INFO
	.align		4
.L_3793:
        /*00b8*/ 	.byte	0x04, 0x17
        /*00ba*/ 	.short	(.L_3795 - .L_3794)
.L_3794:
        /*00bc*/ 	.word	0x00000000
        /*00c0*/ 	.short	0x0008
        /*00c2*/ 	.short	0x0098
        /*00c4*/ 	.byte	0x00, 0xf0, 0x11, 0x00


	//----- nvinfo : EIATTR_KPARAM_INFO
	.align		4
.L_3795:
        /*00c8*/ 	.byte	0x04, 0x17
        /*00ca*/ 	.short	(.L_3797 - .L_3796)
.L_3796:
        /*00cc*/ 	.word	0x00000000
        /*00d0*/ 	.short	0x0007
        /*00d2*/ 	.short	0x0094
        /*00d4*/ 	.byte	0x00, 0xf0, 0x11, 0x00


	//----- nvinfo : EIATTR_KPARAM_INFO
	.align		4
.L_3797:
        /*00d8*/ 	.byte	0x04, 0x17
        /*00da*/ 	.short	(.L_3799 - .L_3798)
.L_3798:
        /*00dc*/ 	.word	0x00000000
        /*00e0*/ 	.short	0x0006
        /*00e2*/ 	.short	0x0090
        /*00e4*/ 	.byte	0x00, 0xf0, 0x11, 0x00


	//----- nvinfo : EIATTR_KPARAM_INFO
	.align		4
.L_3799:
        /*00e8*/ 	.byte	0x04, 0x17
        /*00ea*/ 	.short	(.L_3801 - .L_3800)
.L_3800:
        /*00ec*/ 	.word	0x00000000
        /*00f0*/ 	.short	0x0005
        /*00f2*/ 	.short	0x008c
        /*00f4*/ 	.byte	0x00, 0xf0, 0x11, 0x00


	//----- nvinfo : EIATTR_KPARAM_INFO
	.align		4
.L_3801:
        /*00f8*/ 	.byte	0x04, 0x17
        /*00fa*/ 	.short	(.L_3803 - .L_3802)
.L_3802:
        /*00fc*/ 	.word	0x00000000
        /*0100*/ 	.short	0x0004
        /*0102*/ 	.short	0x0088
        /*0104*/ 	.byte	0x00, 0xf0, 0x05, 0x00


	//----- nvinfo : EIATTR_KPARAM_INFO
	.align		4
.L_3803:
        /*0108*/ 	.byte	0x04, 0x17
        /*010a*/ 	.short	(.L_3805 - .L_3804)
.L_3804:
        /*010c*/ 	.word	0x00000000
        /*0110*/ 	.short	0x0003
        /*0112*/ 	.short	0x0078
        /*0114*/ 	.byte	0x00, 0xf0, 0x41, 0x00


	//----- nvinfo : EIATTR_KPARAM_INFO
	.align		4
.L_3805:
        /*0118*/ 	.byte	0x04, 0x17
        /*011a*/ 	.short	(.L_3807 - .L_3806)
.L_3806:
        /*011c*/ 	.word	0x00000000
        /*0120*/ 	.short	0x0002
        /*0122*/ 	.short	0x0050
        /*0124*/ 	.byte	0x00, 0xf0, 0xa1, 0x00


	//----- nvinfo : EIATTR_KPARAM_INFO
	.align		4
.L_3807:
        /*0128*/ 	.byte	0x04, 0x17
        /*012a*/ 	.short	(.L_3809 - .L_3808)
.L_3808:
        /*012c*/ 	.word	0x00000000
        /*0130*/ 	.short	0x0001
        /*0132*/ 	.short	0x0028
        /*0134*/ 	.byte	0x00, 0xf0, 0xa1, 0x00


	//----- nvinfo : EIATTR_KPARAM_INFO
	.align		4
.L_3809:
        /*0138*/ 	.byte	0x04, 0x17
        /*013a*/ 	.short	(.L_3811 - .L_3810)
.L_3810:
        /*013c*/ 	.word	0x00000000
        /*0140*/ 	.short	0x0000
        /*0142*/ 	.short	0x0000
        /*0144*/ 	.byte	0x00, 0xf0, 0xa1, 0x00


	//----- nvinfo : EIATTR_SPARSE_MMA_MASK
	.align		4
.L_3811:
        /*0148*/ 	.byte	0x03, 0x50
        /*014a*/ 	.short	0x0000


	//----- nvinfo : EIATTR_MAXREG_COUNT
	.align		4
        /*014c*/ 	.byte	0x03, 0x1b
        /*014e*/ 	.short	0x0040


	//----- nvinfo : EIATTR_ANNOTATIONS
	.align		4
        /*0150*/ 	.byte	0x04, 0x55
        /*0152*/ 	.short	(.L_3813 - .L_3812)


	//   ....[0]....
.L_3812:
        /*0154*/ 	.word	0x00000001
        /*0158*/ 	.byte	0x60, 0x19, 0x00, 0x00, 0x01, 0x00, 0x00, 0x00, 0x80, 0x19, 0x00, 0x00, 0x01, 0x00, 0x00, 0x00
        /*0168*/ 	.byte	0x80, 0x1b, 0x00, 0x00, 0x01, 0x00, 0x00, 0x00, 0xc0, 0x1b, 0x00, 0x00


	//----- nvinfo : EIATTR_MERCURY_ISA_VERSION
	.align		4
.L_3813:
        /*0174*/ 	.byte	0x03, 0x5f
        /*0176*/ 	.short	0x0101


	//----- nvinfo : EIATTR_EXIT_INSTR_OFFSETS
	.align		4
        /*0178*/ 	.byte	0x04, 0x1c
        /*017a*/ 	.short	(.L_3815 - .L_3814)


	//   ....[0]....
.L_3814:
        /*017c*/ 	.word	0x000000c0


	//   ....[1]....
        /*0180*/ 	.word	0x00000ed0


	//   ....[2]....
        /*0184*/ 	.word	0x00002160


	//   ....[3]....
        /*0188*/ 	.word	0x00002940


	//   ....[4]....
        /*018c*/ 	.word	0x000035b0


	//----- nvinfo : EIATTR_MAX_THREADS
	.align		4
.L_3815:
        /*0190*/ 	.byte	0x04, 0x05
        /*0192*/ 	.short	(.L_3817 - .L_3816)
.L_3816:
        /*0194*/ 	.word	0x00000400
        /*0198*/ 	.word	0x00000001
        /*019c*/ 	.word	0x00000001


	//----- nvinfo : EIATTR_CRS_STACK_SIZE
	.align		4
.L_3817:
        /*01a0*/ 	.byte	0x04, 0x1e
        /*01a2*/ 	.short	(.L_3819 - .L_3818)
.L_3818:
        /*01a4*/ 	.word	0x00000000


	//----- nvinfo : EIATTR_CBANK_PARAM_SIZE
	.align		4
.L_3819:
        /*01a8*/ 	.byte	0x03, 0x19
        /*01aa*/ 	.short	0x00c8


	//----- nvinfo : EIATTR_PARAM_CBANK
	.align		4
        /*01ac*/ 	.byte	0x04, 0x0a
        /*01ae*/ 	.short	(.L_3821 - .L_3820)
	.align		4
.L_3820:
        /*01b0*/ 	.word	index@(.nv.constant0._ZN2at6native51_GLOBAL__N__2c613397_18_DepthwiseConv2d_cu_9959487031conv_depthwise2d_forward_kernelILi1EdiEEvNS_27GenericPackedTensorAccessorIKT0_Lm4ENS_16DefaultPtrTraitsEiEENS3_IS4_Lm4ES6_iEES7_NS3_IS5_Lm1ES6_iEEbT1_iiiiiiiiiiiiii)
        /*01b4*/ 	.short	0x0210
        /*01b6*/ 	.short	0x00c8


	//----- nvinfo : EIATTR_SW_WAR
	.align		4
.L_3821:
        /*01b8*/ 	.byte	0x04, 0x36
        /*01ba*/ 	.short	(.L_3823 - .L_3822)
.L_3822:
        /*01bc*/ 	.word	0x00000008
.L_3823:


//--------------------- .nv.info._ZN2at6native51_GLOBAL__N__2c613397_18_DepthwiseConv2d_cu_9959487031conv_depthwise2d_forward_kernelILi3EdiEEvNS_27GenericPackedTensorAccessorIKT0_Lm4ENS_16DefaultPtrTraitsEiEENS3_IS4_Lm4ES6_iEES7_NS3_IS5_Lm1ES6_iEEbT1_iiiiiiiiiiiiii --------------------------
	.section	.nv.info._ZN2at6native51_GLOBAL__N__2c613397_18_DepthwiseConv2d_cu_9959487031conv_depthwise2d_forward_kernelILi3EdiEEvNS_27GenericPackedTensorAccessorIKT0_Lm4ENS_16DefaultPtrTraitsEiEENS3_IS4_Lm4ES6_iEES7_NS3_IS5_Lm1ES6_iEEbT1_iiiiiiiiiiiiii,"",@"SHT_CUDA_INFO"
	.sectionflags	@""
	.align	4


	//----- nvinfo : EIATTR_CUDA_API_VERSION
	.align		4
        /*0000*/ 	.byte	0x04, 0x37
        /*0002*/ 	.short	(.L_3825 - .L_3824)
.L_3824:
        /*0004*/ 	.word	0x00000082


	//----- nvinfo : EIATTR_KPARAM_INFO
	.align		4
.L_3825:
        /*0008*/ 	.byte	0x04, 0x17
        /*000a*/ 	.short	(.L_3827 - .L_3826)
.L_3826:
        /*000c*/ 	.word	0x00000000
        /*0010*/ 	.short	0x0013
        /*0012*/ 	.short	0x00c4
        /*0014*/ 	.byte	0x00, 0xf0, 0x11, 0x00


	//----- nvinfo : EIATTR_KPARAM_INFO
	.align		4
.L_3827:
        /*0018*/ 	.byte	0x04, 0x17
        /*001a*/ 	.short	(.L_3829 - .L_3828)
.L_3828:
        /*001c*/ 	.word	0x00000000
        /*0020*/ 	.short	0x0012
        /*0022*/ 	.short	0x00c0
        /*0024*/ 	.byte	0x00, 0xf0, 0x11, 0x00


	//----- nvinfo : EIATTR_KPARAM_INFO
	.align		4
.L_3829:
        /*0028*/ 	.byte	0x04, 0x17
        /*002a*/ 	.short	(.L_3831 - .L_3830)
.L_3830:
        /*002c*/ 	.word	0x00000000
        /*0030*/ 	.short	0x0011
        /*0032*/ 	.short	0x00bc
        /*0034*/ 	.byte	0x00, 0xf0, 0x11, 0x00


	//----- nvinfo : EIATTR_KPARAM_INFO
	.align		4
.L_3831:
        /*0038*/ 	.byte	0x04, 0x17
        /*003a*/ 	.short	(.L_3833 - .L_3832)
.L_3832:
        /*003c*/ 	.word	0x00000000
        /*0040*/ 	.short	0x0010
        /*0042*/ 	.short	0x00b8
        /*0044*/ 	.byte	0x00, 0xf0, 0x11, 0x00


	//----- nvinfo : EIATTR_KPARAM_INFO
	.align		4
.L_3833:
        /*0048*/ 	.byte	0x04, 0x17
        /*004a*/ 	.short	(.L_3835 - .L_3834)
.L_3834:
        /*004c*/ 	.word	0x00000000
        /*0050*/ 	.short	0x000f
        /*0052*/ 	.short	0x00b4
        /*0054*/ 	.byte	0x00, 0xf0, 0x11, 0x00


	//----- nvinfo : EIATTR_KPARAM_INFO
	.align		4
.L_3835:
        /*0058*/ 	.byte	0x04, 0x17
        /*005a*/ 	.short	(.L_3837 - .L_3836)
.L_3836:
        /*005c*/ 	.word	0x00000000
        /*0060*/ 	.short	0x000e
        /*0062*/ 	.short	0x00b0
        /*0064*/ 	.byte	0x00, 0xf0, 0x11, 0x00


	//----- nvinfo : EIATTR_KPARAM_INFO
	.align		4
.L_3837:
        /*0068*/ 	.byte	0x04, 0x17
        /*006a*/ 	.short	(.L_3839 - .L_3838)
.L_3838:
        /*006c*/ 	.word	0x00000000
        /*0070*/ 	.short	0x000d
        /*0072*/ 	.short	0x00ac
        /*0074*/ 	.byte	0x00, 0xf0, 0x11, 0x00


	//----- nvinfo : EIATTR_KPARAM_INFO
	.align		4
.L_3839:
        /*0078*/ 	.byte	0x04, 0x17
        /*007a*/ 	.short	(.L_3841 - .L_3840)
.L_3840:
        /*007c*/ 	.word	0x00000000
        /*0080*/ 	.short	0x000c
        /*0082*/ 	.short	0x00a8
        /*0084*/ 	.byte	0x00, 0xf0, 0x11, 0x00


	//----- nvinfo : EIATTR_KPARAM_INFO
	.align		4
.L_3841:
        /*0088*/ 	.byte	0x04, 0x17
        /*008a*/ 	.short	(.L_3843 - .L_3842)
.L_3842:
        /*008c*/ 	.word	0x00000000
        /*0090*/ 	.short	0x000b
        /*0092*/ 	.short	0x00a4
        /*0094*/ 	.byte	0x00, 0xf0, 0x11, 0x00


	//----- nvinfo : EIATTR_KPARAM_INFO
	.align		4
.L_3843:
        /*0098*/ 	.byte	0x04, 0x17
        /*009a*/ 	.short	(.L_3845 - .L_3844)
.L_3844:
        /*009c*/ 	.word	0x00000000
        /*00a0*/ 	.short	0x000a
        /*00a2*/ 	.short	0x00a0
        /*00a4*/ 	.byte	0x00, 0xf0, 0x11, 0x00


	//----- nvinfo : EIATTR_KPARAM_INFO
	.align		4
.L_3845:
        /*00a8*/ 	.byte	0x04, 0x17
        /*00aa*/ 	.short	(.L_3847 - .L_3846)
.L_3846:
        /*00ac*/ 	.word	0x00000000
        /*00b0*/ 	.short	0x0009
        /*00b2*/ 	.short	0x009c
        /*00b4*/ 	.byte	0x00, 0xf0, 0x11, 0x00


	//----- nvinfo : EIATTR_KPARAM_INFO
	.align		4
.L_3847:
        /*00b8*/ 	.byte	0x04, 0x17
        /*00ba*/ 	.short	(.L_3849 - .L_3848)
.L_3848:
        /*00bc*/ 	.word	0x00000000
        /*00c0*/ 	.short	0x0008
        /*00c2*/ 	.short	0x0098
        /*00c4*/ 	.byte	0x00, 0xf0, 0x11, 0x00


	//----- nvinfo : EIATTR_KPARAM_INFO
	.align		4
.L_3849:
        /*00c8*/ 	.byte	0x04, 0x17
        /*00ca*/ 	.short	(.L_3851 - .L_3850)
.L_3850:
        /*00cc*/ 	.word	0x00000000
        /*00d0*/ 	.short	0x0007
        /*00d2*/ 	.short	0x0094
        /*00d4*/ 	.byte	0x00, 0xf0, 0x11, 0x00


	//----- nvinfo : EIATTR_KPARAM_INFO
	.align		4
.L_3851:
        /*00d8*/ 	.byte	0x04, 0x17
        /*00da*/ 	.short	(.L_3853 - .L_3852)
.L_3852:
        /*00dc*/ 	.word	0x00000000
        /*00e0*/ 	.short	0x0006
        /*00e2*/ 	.short	0x0090
        /*00e4*/ 	.byte	0x00, 0xf0, 0x11, 0x00


	//----- nvinfo : EIATTR_KPARAM_INFO
	.align		4
.L_3853:
        /*00e8*/ 	.byte	0x04, 0x17
        /*00ea*/ 	.short	(.L_3855 - .L_3854)
.L_3854:
        /*00ec*/ 	.word	0x00000000
        /*00f0*/ 	.short	0x0005
        /*00f2*/ 	.short	0x008c
        /*00f4*/ 	.byte	0x00, 0xf0, 0x11, 0x00


	//----- nvinfo : EIATTR_KPARAM_INFO
	.align		4
.L_3855:
        /*00f8*/ 	.byte	0x04, 0x17
        /*00fa*/ 	.short	(.L_3857 - .L_3856)
.L_3856:
        /*00fc*/ 	.word	0x00000000
        /*0100*/ 	.short	0x0004
        /*0102*/ 	.short	0x0088
        /*0104*/ 	.byte	0x00, 0xf0, 0x05, 0x00


	//----- nvinfo : EIATTR_KPARAM_INFO
	.align		4
.L_3857:
        /*0108*/ 	.byte	0x04, 0x17
        /*010a*/ 	.short	(.L_3859 - .L_3858)
.L_3858:
        /*010c*/ 	.word	0x00000000
        /*0110*/ 	.short	0x0003
        /*0112*/ 	.short	0x0078
        /*0114*/ 	.byte	0x00, 0xf0, 0x41, 0x00


	//----- nvinfo : EIATTR_KPARAM_INFO
	.align		4
.L_3859:
        /*0118*/ 	.byte	0x04, 0x17
        /*011a*/ 	.short	(.L_3861 - .L_3860)
.L_3860:
        /*011c*/ 	.word	0x00000000
        /*0120*/ 	.short	0x0002
        /*0122*/ 	.short	0x0050
        /*0124*/ 	.byte	0x00, 0xf0, 0xa1, 0x00


	//----- nvinfo : EIATTR_KPARAM_INFO
	.align		4
.L_3861:
        /*0128*/ 	.byte	0x04, 0x17
        /*012a*/ 	.short	(.L_3863 - .L_3862)
.L_3862:
        /*012c*/ 	.word	0x00000000
        /*0130*/ 	.short	0x0001
        /*0132*/ 	.short	0x0028
        /*0134*/ 	.byte	0x00, 0xf0, 0xa1, 0x00


	//----- nvinfo : EIATTR_KPARAM_INFO
	.align		4
.L_3863:
        /*0138*/ 	.byte	0x04, 0x17
        /*013a*/ 	.short	(.L_3865 - .L_3864)
.L_3864:
        /*013c*/ 	.word	0x00000000
        /*0140*/ 	.short	0x0000
        /*0142*/ 	.short	0x0000
        /*0144*/ 	.byte	0x00, 0xf0, 0xa1, 0x00


	//----- nvinfo : EIATTR_SPARSE_MMA_MASK
	.align		4
.L_3865:
        /*0148*/ 	.byte	0x03, 0x50
        /*014a*/ 	.short	0x0000


	//----- nvinfo : EIATTR_MAXREG_COUNT
	.align		4
        /*014c*/ 	.byte	0x03, 0x1b
        /*014e*/ 	.short	0x0040


	//----- nvinfo : EIATTR_MERCURY_ISA_VERSION
	.align		4
        /*0150*/ 	.byte	0x03, 0x5f
        /*0152*/ 	.short	0x0101


	//----- nvinfo : EIATTR_EXIT_INSTR_OFFSETS
	.align		4
        /*0154*/ 	.byte	0x04, 0x1c
        /*0156*/ 	.short	(.L_3867 - .L_3866)


	//   ....[0]....
.L_3866:
        /*0158*/ 	.word	0x000000a0


	//   ....[1]....
        /*015c*/ 	.word	0x00001180


	//   ....[2]....
        /*0160*/ 	.word	0x00001e90


	//----- nvinfo : EIATTR_MAX_THREADS
	.align		4
.L_3867:
        /*0164*/ 	.byte	0x04, 0x05
        /*0166*/ 	.short	(.L_3869 - .L_3868)
.L_3868:
        /*0168*/ 	.word	0x00000400
        /*016c*/ 	.word	0x00000001
        /*0170*/ 	.word	0x00000001


	//----- nvinfo : EIATTR_CRS_STACK_SIZE
	.align		4
.L_3869:
        /*0174*/ 	.byte	0x04, 0x1e
        /*0176*/ 	.short	(.L_3871 - .L_3870)
.L_3870:
        /*0178*/ 	.word	0x00000000


	//----- nvinfo : EIATTR_CBANK_PARAM_SIZE
	.align		4
.L_3871:
        /*017c*/ 	.byte	0x03, 0x19
        /*017e*/ 	.short	0x00c8


	//----- nvinfo : EIATTR_PARAM_CBANK
	.align		4
        /*0180*/ 	.byte	0x04, 0x0a
        /*0182*/ 	.short	(.L_3873 - .L_3872)
	.align		4
.L_3872:
        /*0184*/ 	.word	index@(.nv.constant0._ZN2at6native51_GLOBAL__N__2c613397_18_DepthwiseConv2d_cu_9959487031conv_depthwise2d_forward_kernelILi3EdiEEvNS_27GenericPackedTensorAccessorIKT0_Lm4ENS_16DefaultPtrTraitsEiEENS3_IS4_Lm4ES6_iEES7_NS3_IS5_Lm1ES6_iEEbT1_iiiiiiiiiiiiii)
        /*0188*/ 	.short	0x0210
        /*018a*/ 	.short	0x00c8


	//----- nvinfo : EIATTR_SW_WAR
	.align		4
.L_3873:
        /*018c*/ 	.byte	0x04, 0x36
        /*018e*/ 	.short	(.L_3875 - .L_3874)
.L_3874:
        /*0190*/ 	.word	0x00000008
.L_3875:


//--------------------- .nv.info._ZN2at6native51_GLOBAL__N__2c613397_18_DepthwiseConv2d_cu_9959487031conv_depthwise2d_forward_kernelILi5EdiEEvNS_27GenericPackedTensorAccessorIKT0_Lm4ENS_16DefaultPtrTraitsEiEENS3_IS4_Lm4ES6_iEES7_NS3_IS5_Lm1ES6_iEEbT1_iiiiiiiiiiiiii --------------------------
	.section	.nv.info._ZN2at6native51_GLOBAL__N__2c613397_18_DepthwiseConv2d_cu_9959487031conv_depthwise2d_forward_kernelILi5EdiEEvNS_27GenericPackedTensorAccessorIKT0_Lm4ENS_16DefaultPtrTraitsEiEENS3_IS4_Lm4ES6_iEES7_NS3_IS5_Lm1ES6_iEEbT1_iiiiiiiiiiiiii,"",@"SHT_CUDA_INFO"
	.sectionflags	@""
	.align	4


	//----- nvinfo : EIATTR_CUDA_API_VERSION
	.align		4
        /*0000*/ 	.byte	0x04, 0x37
        /*0002*/ 	.short	(.L_3877 - .L_3876)
.L_3876:
        /*0004*/ 	.word	0x00000082


	//----- nvinfo : EIATTR_KPARAM_INFO
	.align		4
.L_3877:
        /*0008*/ 	.byte	0x04, 0x17
        /*000a*/ 	.short	(.L_3879 - .L_3878)
.L_3878:
        /*000c*/ 	.word	0x00000000
        /*0010*/ 	.short	0x0013
        /*0012*/ 	.short	0x00c4
        /*0014*/ 	.byte	0x00, 0xf0, 0x11, 0x00


	//----- nvinfo : EIATTR_KPARAM_INFO
	.align		4
.L_3879:
        /*0018*/ 	.byte	0x04, 0x17
        /*001a*/ 	.short	(.L_3881 - .L_3880)
.L_3880:
        /*001c*/ 	.word	0x00000000
        /*0020*/ 	.short	0x0012
        /*0022*/ 	.short	0x00c0
        /*0024*/ 	.byte	0x00, 0xf0, 0x11, 0x00


	//----- nvinfo : EIATTR_KPARAM_INFO
	.align		4
.L_3881:
        /*0028*/ 	.byte	0x04, 0x17
        /*002a*/ 	.short	(.L_3883 - .L_3882)
.L_3882:
        /*002c*/ 	.word	0x00000000
        /*0030*/ 	.short	0x0011
        /*0032*/ 	.short	0x00bc
        /*0034*/ 	.byte	0x00, 0xf0, 0x11, 0x00


	//----- nvinfo : EIATTR_KPARAM_INFO
	.align		4
.L_3883:
        /*0038*/ 	.byte	0x04, 0x17
        /*003a*/ 	.short	(.L_3885 - .L_3884)
.L_3884:
        /*003c*/ 	.word	0x00000000
        /*0040*/ 	.short	0x0010
        /*0042*/ 	.short	0x00b8
        /*0044*/ 	.byte	0x00, 0xf0, 0x11, 0x00


	//----- nvinfo : EIATTR_KPARAM_INFO
	.align		4
.L_3885:
        /*0048*/ 	.byte	0x04, 0x17
        /*004a*/ 	.short	(.L_3887 - .L_3886)
.L_3886:
        /*004c*/ 	.word	0x00000000
        /*0050*/ 	.short	0x000f
        /*0052*/ 	.short	0x00b4
        /*0054*/ 	.byte	0x00, 0xf0, 0x11, 0x00


	//----- nvinfo : EIATTR_KPARAM_INFO
	.align		4
.L_3887:
        /*0058*/ 	.byte	0x04, 0x17
        /*005a*/ 	.short	(.L_3889 - .L_3888)
.L_3888:
        /*005c*/ 	.word	0x00000000
        /*0060*/ 	.short	0x000e
        /*0062*/ 	.short	0x00b0
        /*0064*/ 	.byte	0x00, 0xf0, 0x11, 0x00


	//----- nvinfo : EIATTR_KPARAM_INFO
	.align		4
.L_3889:
        /*0068*/ 	.byte	0x04, 0x17
        /*006a*/ 	.short	(.L_3891 - .L_3890)
.L_3890:
        /*006c*/ 	.word	0x00000000
        /*0070*/ 	.short	0x000d
        /*0072*/ 	.short	0x00ac
        /*0074*/ 	.byte	0x00, 0xf0, 0x11, 0x00


	//----- nvinfo : EIATTR_KPARAM_INFO
	.align		4
.L_3891:
        /*0078*/ 	.byte	0x04, 0x17
        /*007a*/ 	.short	(.L_3893 - .L_3892)
.L_3892:
        /*007c*/ 	.word	0x00000000
        /*0080*/ 	.short	0x000c
        /*0082*/ 	.short	0x00a8
        /*0084*/ 	.byte	0x00, 0xf0, 0x11, 0x00


	//----- nvinfo : EIATTR_KPARAM_INFO
	.align		4
.L_3893:
        /*0088*/ 	.byte	0x04, 0x17
        /*008a*/ 	.short	(.L_3895 - .L_3894)
.L_3894:
        /*008c*/ 	.word	0x00000000
        /*0090*/ 	.short	0x000b
        /*0092*/ 	.short	0x00a4
        /*0094*/ 	.byte	0x00, 0xf0, 0x11, 0x00


	//----- nvinfo : EIATTR_KPARAM_INFO
	.align		4
.L_3895:
        /*0098*/ 	.byte	0x04, 0x17
        /*009a*/ 	.short	(.L_3897 - .L_3896)
.L_3896:
        /*009c*/ 	.word	0x00000000
        /*00a0*/ 	.short	0x000a
        /*00a2*/ 	.short	0x00a0
        /*00a4*/ 	.byte	0x00, 0xf0, 0x11, 0x00


	//----- nvinfo : EIATTR_KPARAM_INFO
	.align		4
.L_3897:
        /*00a8*/ 	.byte	0x04, 0x17
        /*00aa*/ 	.short	(.L_3899 - .L_3898)
.L_3898:
        /*00ac*/ 	.word	0x00000000
        /*00b0*/ 	.short	0x0009
        /*00b2*/ 	.short	0x009c
        /*00b4*/ 	.byte	0x00, 0xf0, 0x11, 0x00


	//----- nvinfo : EIATTR_KPARAM_INFO
	.align		4
.L_3899:
        /*00b8*/ 	.byte	0x04, 0x17
        /*00ba*/ 	.short	(.L_3901 - .L_3900)
.L_3900:
        /*00bc*/ 	.word	0x00000000
        /*00c0*/ 	.short	0x0008
        /*00c2*/ 	.short	0x0098
        /*00c4*/ 	.byte	0x00, 0xf0, 0x11, 0x00


	//----- nvinfo : EIATTR_KPARAM_INFO
	.align		4
.L_3901:
        /*00c8*/ 	.byte	0x04, 0x17
        /*00ca*/ 	.short	(.L_3903 - .L_3902)
.L_3902:
        /*00cc*/ 	.word	0x00000000
        /*00d0*/ 	.short	0x0007
        /*00d2*/ 	.short	0x0094
        /*00d4*/ 	.byte	0x00, 0xf0, 0x11, 0x00


	//----- nvinfo : EIATTR_KPARAM_INFO
	.align		4
.L_3903:
        /*00d8*/ 	.byte	0x04, 0x17
        /*00da*/ 	.short	(.L_3905 - .L_3904)
.L_3904:
        /*00dc*/ 	.word	0x00000000
        /*00e0*/ 	.short	0x0006
        /*00e2*/ 	.short	0x0090
        /*00e4*/ 	.byte	0x00, 0xf0, 0x11, 0x00


	//----- nvinfo : EIATTR_KPARAM_INFO
	.align		4
.L_3905:
        /*00e8*/ 	.byte	0x04, 0x17
        /*00ea*/ 	.short	(.L_3907 - .L_3906)
.L_3906:
        /*00ec*/ 	.word	0x00000000
        /*00f0*/ 	.short	0x0005
        /*00f2*/ 	.short	0x008c
        /*00f4*/ 	.byte	0x00, 0xf0, 0x11, 0x00


	//----- nvinfo : EIATTR_KPARAM_INFO
	.align		4
.L_3907:
        /*00f8*/ 	.byte	0x04, 0x17
        /*00fa*/ 	.short	(.L_3909 - .L_3908)
.L_3908:
        /*00fc*/ 	.word	0x00000000
        /*0100*/ 	.short	0x0004
        /*0102*/ 	.short	0x0088
        /*0104*/ 	.byte	0x00, 0xf0, 0x05, 0x00


	//----- nvinfo : EIATTR_KPARAM_INFO
	.align		4
.L_3909:
        /*0108*/ 	.byte	0x04, 0x17
        /*010a*/ 	.short	(.L_3911 - .L_3910)
.L_3910:
        /*010c*/ 	.word	0x00000000
        /*0110*/ 	.short	0x0003
        /*0112*/ 	.short	0x0078
        /*0114*/ 	.byte	0x00, 0xf0, 0x41, 0x00


	//----- nvinfo : EIATTR_KPARAM_INFO
	.align		4
.L_3911:
        /*0118*/ 	.byte	0x04, 0x17
        /*011a*/ 	.short	(.L_3913 - .L_3912)
.L_3912:
        /*011c*/ 	.word	0x00000000
        /*0120*/ 	.short	0x0002
        /*0122*/ 	.short	0x0050
        /*0124*/ 	.byte	0x00, 0xf0, 0xa1, 0x00


	//----- nvinfo : EIATTR_KPARAM_INFO
	.align		4
.L_3913:
        /*0128*/ 	.byte	0x04, 0x17
        /*012a*/ 	.short	(.L_3915 - .L_3914)
.L_3914:
        /*012c*/ 	.word	0x00000000
        /*0130*/ 	.short	0x0001
        /*0132*/ 	.short	0x0028
        /*0134*/ 	.byte	0x00, 0xf0, 0xa1, 0x00


	//----- nvinfo : EIATTR_KPARAM_INFO
	.align		4
.L_3915:
        /*0138*/ 	.byte	0x04, 0x17
        /*013a*/ 	.short	(.L_3917 - .L_3916)
.L_3916:
        /*013c*/ 	.word	0x00000000
        /*0140*/ 	.short	0x0000
        /*0142*/ 	.short	0x0000
        /*0144*/ 	.byte	0x00, 0xf0, 0xa1, 0x00


	//----- nvinfo : EIATTR_SPARSE_MMA_MASK
	.align		4
.L_3917:
        /*0148*/ 	.byte	0x03, 0x50
        /*014a*/ 	.short	0x0000


	//----- nvinfo : EIATTR_MAXREG_COUNT
	.align		4
        /*014c*/ 	.byte	0x03, 0x1b
        /*014e*/ 	.short	0x0040


	//----- nvinfo : EIATTR_MERCURY_ISA_VERSION
	.align		4
        /*0150*/ 	.byte	0x03, 0x5f
        /*0152*/ 	.short	0x0101


	//----- nvinfo : EIATTR_EXIT_INSTR_OFFSETS
	.align		4
        /*0154*/ 	.byte	0x04, 0x1c
        /*0156*/ 	.short	(.L_3919 - .L_3918)


	//   ....[0]....
.L_3918:
        /*0158*/ 	.word	0x000000a0


	//   ....[1]....
        /*015c*/ 	.word	0x00001b50


	//   ....[2]....
        /*0160*/ 	.word	0x000031d0


	//----- nvinfo : EIATTR_MAX_THREADS
	.align		4
.L_3919:
        /*0164*/ 	.byte	0x04, 0x05
        /*0166*/ 	.short	(.L_3921 - .L_3920)
.L_3920:
        /*0168*/ 	.word	0x00000400
        /*016c*/ 	.word	0x00000001
        /*0170*/ 	.word	0x00000001


	//----- nvinfo : EIATTR_CRS_STACK_SIZE
	.align		4
.L_3921:
        /*0174*/ 	.byte	0x04, 0x1e
        /*0176*/ 	.short	(.L_3923 - .L_3922)
.L_3922:
        /*0178*/ 	.word	0x00000000


	//----- nvinfo : EIATTR_CBANK_PARAM_SIZE
	.align		4
.L_3923:
        /*017c*/ 	.byte	0x03, 0x19
        /*017e*/ 	.short	0x00c8


	//----- nvinfo : EIATTR_PARAM_CBANK
	.align		4
        /*0180*/ 	.byte	0x04, 0x0a
        /*0182*/ 	.short	(.L_3925 - .L_3924)
	.align		4
.L_3924:
        /*0184*/ 	.word	index@(.nv.constant0._ZN2at6native51_GLOBAL__N__2c613397_18_DepthwiseConv2d_cu_9959487031conv_depthwise2d_forward_kernelILi5EdiEEvNS_27GenericPackedTensorAccessorIKT0_Lm4ENS_16DefaultPtrTraitsEiEENS3_IS4_Lm4ES6_iEES7_NS3_IS5_Lm1ES6_iEEbT1_iiiiiiiiiiiiii)
        /*0188*/ 	.short	0x0210
        /*018a*/ 	.short	0x00c8


	//----- nvinfo : EIATTR_SW_WAR
	.align		4
.L_3925:
        /*018c*/ 	.byte	0x04, 0x36
        /*018e*/ 	.short	(.L_3927 - .L_3926)
.L_3926:
        /*0190*/ 	.word	0x00000008
.L_3927:


//--------------------- .nv.callgraph             --------------------------
	.section	.nv.callgraph,"",@"SHT_CUDA_CALLGRAPH"
	.align	4
	.sectionentsize	8
	.align		4
        /*0000*/ 	.word	0x00000000
	.align		4
        /*0004*/ 	.word	0xffffffff
	.align		4
        /*0008*/ 	.word	0x00000000
	.align		4
        /*000c*/ 	.word	0xfffffffe
	.align		4
        /*0010*/ 	.word	0x00000000
	.align		4
        /*0014*/ 	.word	0xfffffffd
	.align		4
        /*0018*/ 	.word	0x00000000
	.align		4
        /*001c*/ 	.word	0xfffffffc


//--------------------- .nv.constant4             --------------------------
	.section	.nv.constant4,"a",@progbits
	.align	8
	.align		8
.nv.constant4:
        /*0000*/ 	.dword	_ZN49_INTERNAL_2c613397_18_DepthwiseConv2d_cu_995948704cuda3std3__45__cpo5beginE
	.align		8
        /*0008*/ 	.dword	_ZN49_INTERNAL_2c613397_18_DepthwiseConv2d_cu_995948704cuda3std3__45__cpo3endE
	.align		8
        /*0010*/ 	.dword	_ZN49_INTERNAL_2c613397_18_DepthwiseConv2d_cu_995948704cuda3std3__45__cpo6cbeginE
	.align		8
        /*0018*/ 	.dword	_ZN49_INTERNAL_2c613397_18_DepthwiseConv2d_cu_995948704cuda3std3__45__cpo4cendE
	.align		8
        /*0020*/ 	.dword	_ZN49_INTERNAL_2c613397_18_DepthwiseConv2d_cu_995948704cuda3std3__45__cpo6rbeginE
	.align		8
        /*0028*/ 	.dword	_ZN49_INTERNAL_2c613397_18_DepthwiseConv2d_cu_995948704cuda3std3__45__cpo4rendE
	.align		8
        /*0030*/ 	.dword	_ZN49_INTERNAL_2c613397_18_DepthwiseConv2d_cu_995948704cuda3std3__45__cpo7crbeginE
	.align		8
        /*0038*/ 	.dword	_ZN49_INTERNAL_2c613397_18_DepthwiseConv2d_cu_995948704cuda3std3__45__cpo5crendE
	.align		8
        /*0040*/ 	.dword	_ZN49_INTERNAL_2c613397_18_DepthwiseConv2d_cu_995948704cuda3std3__451_GLOBAL__N__2c613397_18_DepthwiseConv2d_cu_995948706ignoreE
	.align		8
        /*0048*/ 	.dword	_ZN49_INTERNAL_2c613397_18_DepthwiseConv2d_cu_995948704cuda3std3__419piecewise_constructE
	.align		8
        /*0050*/ 	.dword	_ZN49_INTERNAL_2c613397_18_DepthwiseConv2d_cu_995948704cuda3std3__48in_placeE
	.align		8
        /*0058*/ 	.dword	_ZN49_INTERNAL_2c613397_18_DepthwiseConv2d_cu_995948704cuda3std3__420unreachable_sentinelE
	.align		8
        /*0060*/ 	.dword	_ZN49_INTERNAL_2c613397_18_DepthwiseConv2d_cu_995948704cuda3std6ranges3__45__cpo4swapE
	.align		8
        /*0068*/ 	.dword	_ZN49_INTERNAL_2c613397_18_DepthwiseConv2d_cu_995948704cuda3std6ranges3__45__cpo9iter_moveE
	.align		8
        /*0070*/ 	.dword	_ZN49_INTERNAL_2c613397_18_DepthwiseConv2d_cu_995948704cuda3std6ranges3__45__cpo5beginE
	.align		8
        /*0078*/ 	.dword	_ZN49_INTERNAL_2c613397_18_DepthwiseConv2d_cu_995948704cuda3std6ranges3__45__cpo3endE
	.align		8
        /*0080*/ 	.dword	_ZN49_INTERNAL_2c613397_18_DepthwiseConv2d_cu_995948704cuda3std6ranges3__45__cpo6cbeginE
	.align		8
        /*0088*/ 	.dword	_ZN49_INTERNAL_2c613397_18_DepthwiseConv2d_cu_995948704cuda3std6ranges3__45__cpo4cendE
	.align		8
        /*0090*/ 	.dword	_ZN49_INTERNAL_2c613397_18_DepthwiseConv2d_cu_995948704cuda3std6ranges3__45__cpo7advanceE
	.align		8
        /*0098*/ 	.dword	_ZN49_INTERNAL_2c613397_18_DepthwiseConv2d_cu_995948704cuda3std6ranges3__45__cpo9iter_swapE
	.align		8
        /*00a0*/ 	.dword	_ZN49_INTERNAL_2c613397_18_DepthwiseConv2d_cu_995948704cuda3std6ranges3__45__cpo4nextE
	.align		8
        /*00a8*/ 	.dword	_ZN49_INTERNAL_2c613397_18_DepthwiseConv2d_cu_995948704cuda3std6ranges3__45__cpo4prevE
	.align		8
        /*00b0*/ 	.dword	_ZN49_INTERNAL_2c613397_18_DepthwiseConv2d_cu_995948704cuda3std6ranges3__45__cpo4dataE
	.align		8
        /*00b8*/ 	.dword	_ZN49_INTERNAL_2c613397_18_DepthwiseConv2d_cu_995948704cuda3std6ranges3__45__cpo5cdataE
	.align		8
        /*00c0*/ 	.dword	_ZN49_INTERNAL_2c613397_18_DepthwiseConv2d_cu_995948704cuda3std6ranges3__45__cpo4sizeE
	.align		8
        /*00c8*/ 	.dword	_ZN49_INTERNAL_2c613397_18_DepthwiseConv2d_cu_995948704cuda3std6ranges3__45__cpo5ssizeE
	.align		8
        /*00d0*/ 	.dword	_ZN49_INTERNAL_2c613397_18_DepthwiseConv2d_cu_995948704cuda3std6ranges3__45__cpo8distanceE
	.align		8
        /*00d8*/ 	.dword	_ZN49_INTERNAL_2c613397_18_DepthwiseConv2d_cu_995948706thrust23THRUST_300001_SM_900_NS6system6detail10sequential3seqE


//--------------------- .text._ZN2at6native51_GLOBAL__N__2c613397_18_DepthwiseConv2d_cu_9959487035conv_depthwise2d_grad_weight_kernelIN3c108BFloat16EjEEvNS_27GenericPackedTensorAccessorIKT_Lm4ENS_16DefaultPtrTraitsEiEES9_NS5_IS6_Lm4ES8_iEEiiiiiiiiiiiiiiii --------------------------
	.section	.text._ZN2at6native51_GLOBAL__N__2c613397_18_DepthwiseConv2d_cu_9959487035conv_depthwise2d_grad_weight_kernelIN3c108BFloat16EjEEvNS_27GenericPackedTensorAccessorIKT_Lm4ENS_16DefaultPtrTraitsEiEES9_NS5_IS6_Lm4ES8_iEEiiiiiiiiiiiiiiii,"ax",@progbits
	.align	128
.text._ZN2at6native51_GLOBAL__N__2c613397_18_DepthwiseConv2d_cu_9959487035conv_depthwise2d_grad_weight_kernelIN3c108BFloat16EjEEvNS_27GenericPackedTensorAccessorIKT_Lm4ENS_16DefaultPtrTraitsEiEES9_NS5_IS6_Lm4ES8_iEEiiiiiiiiiiiiiiii:
        .type           _ZN2at6native51_GLOBAL__N__2c613397_18_DepthwiseConv2d_cu_9959487035conv_depthwise2d_grad_weight_kernelIN3c108BFloat16EjEEvNS_27GenericPackedTensorAccessorIKT_Lm4ENS_16DefaultPtrTraitsEiEES9_NS5_IS6_Lm4ES8_iEEiiiiiiiiiiiiiiii,@function
        .size           _ZN2at6native51_GLOBAL__N__2c613397_18_DepthwiseConv2d_cu_9959487035conv_depthwise2d_grad_weight_kernelIN3c108BFloat16EjEEvNS_27GenericPackedTensorAccessorIKT_Lm4ENS_16DefaultPtrTraitsEiEES9_NS5_IS6_Lm4ES8_iEEiiiiiiiiiiiiiiii,(.L_x_1087 - _ZN2at6native51_GLOBAL__N__2c613397_18_DepthwiseConv2d_cu_9959487035conv_depthwise2d_grad_weight_kernelIN3c108BFloat16EjEEvNS_27GenericPackedTensorAccessorIKT_Lm4ENS_16DefaultPtrTraitsEiEES9_NS5_IS6_Lm4ES8_iEEiiiiiiiiiiiiiiii)
        .other          _ZN2at6native51_GLOBAL__N__2c613397_18_DepthwiseConv2d_cu_9959487035conv_depthwise2d_grad_weight_kernelIN3c108BFloat16EjEEvNS_27GenericPackedTensorAccessorIKT_Lm4ENS_16DefaultPtrTraitsEiEES9_NS5_IS6_Lm4ES8_iEEiiiiiiiiiiiiiiii,@"STO_CUDA_ENTRY STV_DEFAULT"
_ZN2at6native51_GLOBAL__N__2c613397_18_DepthwiseConv2d_cu_9959487035conv_depthwise2d_grad_weight_kernelIN3c108BFloat16EjEEvNS_27GenericPackedTensorAccessorIKT_Lm4ENS_16DefaultPtrTraitsEiEES9_NS5_IS6_Lm4ES8_iEEiiiiiiiiiiiiiiii:
[----:B------:R-:W-:Y:S08]  /*0000*/  LDC R1, c[0x0][0x28] ;  /* 0x00000a00ff017b82 */ /* 0x000ff00000000800 */
[----:B------:R-:W0:Y:S01]  /*0010*/  LDC R3, c[0x0][0x2a8] ;  /* 0x0000aa00ff037b82 */ /* 0x000e220000000800 */
[----:B------:R-:W1:Y:S01]  /*0020*/  S2R R8, SR_CTAID.X ;  /* 0x0000000000087919 */ /* 0x000e620000002500 */
[----:B------:R-:W-:Y:S01]  /*0030*/  ULDC UR5, c[0x0][0x288] ;  /* 0x0000a20000057ab9 */ /* 0x000fe20000000800 */
[----:B------:R-:W-:Y:S01]  /*0040*/  ULDC UR4, c[0x0][0x0] ;  /* 0x0000000000047ab9 */ /* 0x000fe20000000800 */
[----:B------:R-:W-:Y:S01]  /*0050*/  ULDC.64 UR6, c[0x0][0x208] ;  /* 0x0000820000067ab9 */ /* 0x000fe20000000a00 */
[----:B------:R-:W-:Y:S01]  /*0060*/  USHF.R.U32.HI UR4, URZ, 0x5, UR4 ;  /* 0x000000053f047899 */ /* 0x000fe20008011604 */
[----:B------:R-:W-:Y:S02]  /*0070*/  BSSY B1, `(.L_x_0) ;  /* 0x00001ce000017945 */ /* 0x000fe40003800000 */
[----:B------:R-:W2:Y:S01]  /*0080*/  LDC R6, c[0x0][0x2ac] ;  /* 0x0000ab00ff067b82 */ /* 0x000ea20000000800 */
[----:B0-----:R-:W-:-:S04]  /*0090*/  IABS R7, R3 ;  /* 0x0000000300077213 */ /* 0x001fc80000000000 */
[----:B------:R-:W0:Y:S01]  /*00a0*/  I2F.RP R0, R7 ;  /* 0x0000000700007306 */ /* 0x000e220000209400 */
[-C--:B--2---:R-:W-:Y:S01]  /*00b0*/  IABS R4, R6.reuse ;  /* 0x0000000600047213 */ /* 0x084fe20000000000 */
[----:B------:R-:W-:-:S05]  /*00c0*/  IMAD R5, R3, R6, RZ ;  /* 0x0000000603057224 */ /* 0x000fca00078e02ff */
[----:B------:R-:W-:Y:S01]  /*00d0*/  ISETP.NE.AND P3, PT, R5, RZ, PT ;  /* 0x000000ff0500720c */ /* 0x000fe20003f65270 */
[----:B0-----:R-:W0:Y:S02]  /*00e0*/  MUFU.RCP R0, R0 ;  /* 0x0000000000007308 */ /* 0x001e240000001000 */
[----:B0-----:R-:W-:Y:S02]  /*00f0*/  IADD3 R10, R0, 0xffffffe, RZ ;  /* 0x0ffffffe000a7810 */ /* 0x001fe40007ffe0ff */
[----:B-1----:R-:W-:-:S04]  /*0100*/  IABS R0, R8 ;  /* 0x0000000800007213 */ /* 0x002fc80000000000 */
[----:B------:R0:W1:Y:S02]  /*0110*/  F2I.FTZ.U32.TRUNC.NTZ R11, R10 ;  /* 0x0000000a000b7305 */ /* 0x000064000021f000 */
[----:B0-----:R-:W-:Y:S02]  /*0120*/  IMAD.MOV.U32 R10, RZ, RZ, RZ ;  /* 0x000000ffff0a7224 */ /* 0x001fe400078e00ff */
[----:B-1----:R-:W-:-:S04]  /*0130*/  IMAD.MOV R2, RZ, RZ, -R11 ;  /* 0x000000ffff027224 */ /* 0x002fc800078e0a0b */
[----:B------:R-:W-:Y:S01]  /*0140*/  IMAD R9, R2, R7, RZ ;  /* 0x0000000702097224 */ /* 0x000fe200078e02ff */
[----:B------:R-:W-:Y:S02]  /*0150*/  MOV R2, R4 ;  /* 0x0000000400027202 */ /* 0x000fe40000000f00 */
[----:B------:R-:W-:Y:S01]  /*0160*/  IABS R4, R5 ;  /* 0x0000000500047213 */ /* 0x000fe20000000000 */
[----:B------:R-:W-:Y:S01]  /*0170*/  IMAD.HI.U32 R11, R11, R9, R10 ;  /* 0x000000090b0b7227 */ /* 0x000fe200078e000a */
[----:B------:R-:W0:Y:S05]  /*0180*/  I2F.RP R12, R2 ;  /* 0x00000002000c7306 */ /* 0x000e2a0000209400 */
[----:B------:R-:W-:-:S03]  /*0190*/  IMAD.HI.U32 R9, R11, R0, RZ ;  /* 0x000000000b097227 */ /* 0x000fc600078e00ff */
[----:B------:R-:W1:Y:S02]  /*01a0*/  I2F.RP R14, R4 ;  /* 0x00000004000e7306 */ /* 0x000e640000209400 */
[----:B------:R-:W-:-:S05]  /*01b0*/  IADD3 R10, -R9, RZ, RZ ;  /* 0x000000ff090a7210 */ /* 0x000fca0007ffe1ff */
[C---:B------:R-:W-:Y:S01]  /*01c0*/  IMAD R10, R7.reuse, R10, R0 ;  /* 0x0000000a070a7224 */ /* 0x040fe200078e0200 */
[----:B0-----:R-:W0:Y:S04]  /*01d0*/  MUFU.RCP R12, R12 ;  /* 0x0000000c000c7308 */ /* 0x001e280000001000 */
[----:B------:R-:W-:-:S04]  /*01e0*/  ISETP.GT.U32.AND P1, PT, R7, R10, PT ;  /* 0x0000000a0700720c */ /* 0x000fc80003f24070 */
[----:B-1----:R-:W1:Y:S01]  /*01f0*/  MUFU.RCP R14, R14 ;  /* 0x0000000e000e7308 */ /* 0x002e620000001000 */
[----:B0-----:R-:W-:-:S08]  /*0200*/  VIADD R11, R12, 0xffffffe ;  /* 0x0ffffffe0c0b7836 */ /* 0x001fd00000000000 */
[-C--:B------:R-:W-:Y:S02]  /*0210*/  @!P1 IADD3 R10, R10, -R7.reuse, RZ ;  /* 0x800000070a0a9210 */ /* 0x080fe40007ffe0ff */
[----:B------:R-:W-:Y:S02]  /*0220*/  @!P1 IADD3 R9, R9, 0x1, RZ ;  /* 0x0000000109099810 */ /* 0x000fe40007ffe0ff */
[----:B------:R-:W-:Y:S01]  /*0230*/  ISETP.GE.U32.AND P0, PT, R10, R7, PT ;  /* 0x000000070a00720c */ /* 0x000fe20003f06070 */
[----:B------:R-:W0:Y:S01]  /*0240*/  F2I.FTZ.U32.TRUNC.NTZ R11, R11 ;  /* 0x0000000b000b7305 */ /* 0x000e22000021f000 */
[----:B------:R-:W-:Y:S01]  /*0250*/  LOP3.LUT R7, R8, R3, RZ, 0x3c, !PT ;  /* 0x0000000308077212 */ /* 0x000fe200078e3cff */
[----:B-1----:R-:W-:Y:S01]  /*0260*/  VIADD R13, R14, 0xffffffe ;  /* 0x0ffffffe0e0d7836 */ /* 0x002fe20000000000 */
[----:B------:R-:W-:Y:S02]  /*0270*/  ISETP.NE.AND P1, PT, R3, RZ, PT ;  /* 0x000000ff0300720c */ /* 0x000fe40003f25270 */
[----:B------:R-:W-:-:S02]  /*0280*/  ISETP.GE.AND P2, PT, R7, RZ, PT ;  /* 0x000000ff0700720c */ /* 0x000fc40003f46270 */
[----:B------:R-:W-:Y:S01]  /*0290*/  IABS R14, R5 ;  /* 0x00000005000e7213 */ /* 0x000fe20000000000 */
[----:B------:R-:W1:Y:S04]  /*02a0*/  F2I.FTZ.U32.TRUNC.NTZ R13, R13 ;  /* 0x0000000d000d7305 */ /* 0x000e68000021f000 */
[----:B------:R-:W-:Y:S01]  /*02b0*/  @P0 VIADD R9, R9, 0x1 ;  /* 0x0000000109090836 */ /* 0x000fe20000000000 */
[----:B0-----:R-:W-:-:S03]  /*02c0*/  IADD3 R10, RZ, -R11, RZ ;  /* 0x8000000bff0a7210 */ /* 0x001fc60007ffe0ff */
[----:B------:R-:W-:Y:S01]  /*02d0*/  IMAD.MOV.U32 R7, RZ, RZ, R9 ;  /* 0x000000ffff077224 */ /* 0x000fe200078e0009 */
[----:B------:R-:W-:-:S03]  /*02e0*/  MOV R9, R10 ;  /* 0x0000000a00097202 */ /* 0x000fc60000000f00 */
[----:B------:R-:W-:Y:S01]  /*02f0*/  @!P2 IMAD.MOV R7, RZ, RZ, -R7 ;  /* 0x000000ffff07a224 */ /* 0x000fe200078e0a07 */
[----:B------:R-:W-:Y:S01]  /*0300*/  @!P1 LOP3.LUT R7, RZ, R3, RZ, 0x33, !PT ;  /* 0x00000003ff079212 */ /* 0x000fe200078e33ff */
[----:B------:R-:W-:Y:S01]  /*0310*/  IMAD.MOV.U32 R10, RZ, RZ, RZ ;  /* 0x000000ffff0a7224 */ /* 0x000fe200078e00ff */
[----:B-1----:R-:W-:Y:S01]  /*0320*/  IADD3 R15, RZ, -R13, RZ ;  /* 0x8000000dff0f7210 */ /* 0x002fe20007ffe0ff */
[----:B------:R-:W-:Y:S01]  /*0330*/  IMAD R9, R9, R2, RZ ;  /* 0x0000000209097224 */ /* 0x000fe200078e02ff */
[----:B------:R-:W-:Y:S02]  /*0340*/  IABS R12, R7 ;  /* 0x00000007000c7213 */ /* 0x000fe40000000000 */
[----:B------:R-:W-:Y:S01]  /*0350*/  ISETP.GE.AND P5, PT, R7, RZ, PT ;  /* 0x000000ff0700720c */ /* 0x000fe20003fa6270 */
[----:B------:R-:W-:Y:S01]  /*0360*/  IMAD.HI.U32 R10, R11, R9, R10 ;  /* 0x000000090b0a7227 */ /* 0x000fe200078e000a */
[----:B------:R-:W-:-:S03]  /*0370*/  MOV R9, R12 ;  /* 0x0000000c00097202 */ /* 0x000fc60000000f00 */
[----:B------:R-:W-:Y:S02]  /*0380*/  IMAD R11, R15, R4, RZ ;  /* 0x000000040f0b7224 */ /* 0x000fe400078e02ff */
[----:B------:R-:W-:Y:S02]  /*0390*/  IMAD.MOV.U32 R12, RZ, RZ, RZ ;  /* 0x000000ffff0c7224 */ /* 0x000fe400078e00ff */
[----:B------:R-:W-:-:S04]  /*03a0*/  IMAD.HI.U32 R10, R10, R9, RZ ;  /* 0x000000090a0a7227 */ /* 0x000fc800078e00ff */
[----:B------:R-:W-:Y:S01]  /*03b0*/  IMAD.HI.U32 R13, R13, R11, R12 ;  /* 0x0000000b0d0d7227 */ /* 0x000fe200078e000c */
[----:B------:R-:W-:-:S03]  /*03c0*/  IADD3 R11, RZ, -R14, RZ ;  /* 0x8000000eff0b7210 */ /* 0x000fc60007ffe0ff */
[----:B------:R-:W-:Y:S02]  /*03d0*/  IMAD.MOV R10, RZ, RZ, -R10 ;  /* 0x000000ffff0a7224 */ /* 0x000fe400078e0a0a */
[----:B------:R-:W-:-:S04]  /*03e0*/  IMAD.HI.U32 R13, R13, R0, RZ ;  /* 0x000000000d0d7227 */ /* 0x000fc800078e00ff */
[----:B------:R-:W-:Y:S02]  /*03f0*/  IMAD R11, R13, R11, R0 ;  /* 0x0000000b0d0b7224 */ /* 0x000fe400078e0200 */
[----:B------:R-:W0:Y:S01]  /*0400*/  S2R R0, SR_TID.X ;  /* 0x0000000000007919 */ /* 0x000e220000002100 */
[----:B------:R-:W-:Y:S02]  /*0410*/  IMAD R9, R2, R10, R9 ;  /* 0x0000000a02097224 */ /* 0x000fe400078e0209 */
[----:B------:R-:W-:Y:S01]  /*0420*/  ISETP.GT.U32.AND P1, PT, R4, R11, PT ;  /* 0x0000000b0400720c */ /* 0x000fe20003f24070 */
[----:B------:R-:W-:Y:S02]  /*0430*/  IMAD.MOV R7, RZ, RZ, -R7 ;  /* 0x000000ffff077224 */ /* 0x000fe400078e0a07 */
[----:B------:R-:W-:Y:S02]  /*0440*/  ISETP.GT.U32.AND P0, PT, R2, R9, PT ;  /* 0x000000090200720c */ /* 0x000fe40003f04070 */
[----:B------:R-:W-:-:S08]  /*0450*/  IMAD R3, R3, R7, R8 ;  /* 0x0000000703037224 */ /* 0x000fd000078e0208 */
[-C--:B------:R-:W-:Y:S02]  /*0460*/  @!P1 IADD3 R11, R11, -R4.reuse, RZ ;  /* 0x800000040b0b9210 */ /* 0x080fe40007ffe0ff */
[----:B------:R-:W-:Y:S01]  /*0470*/  @!P1 IADD3 R13, R13, 0x1, RZ ;  /* 0x000000010d0d9810 */ /* 0x000fe20007ffe0ff */
[----:B------:R-:W-:Y:S01]  /*0480*/  @!P0 IMAD.IADD R9, R9, 0x1, -R2 ;  /* 0x0000000109098824 */ /* 0x000fe200078e0a02 */
[----:B------:R-:W-:Y:S02]  /*0490*/  ISETP.GE.U32.AND P2, PT, R11, R4, PT ;  /* 0x000000040b00720c */ /* 0x000fe40003f46070 */
[----:B------:R-:W-:Y:S02]  /*04a0*/  LOP3.LUT R4, R8, R5, RZ, 0x3c, !PT ;  /* 0x0000000508047212 */ /* 0x000fe400078e3cff */
[----:B------:R-:W-:Y:S02]  /*04b0*/  ISETP.GT.U32.AND P4, PT, R2, R9, PT ;  /* 0x000000090200720c */ /* 0x000fe40003f84070 */
[----:B------:R-:W-:-:S02]  /*04c0*/  ISETP.GE.AND P0, PT, R4, RZ, PT ;  /* 0x000000ff0400720c */ /* 0x000fc40003f06270 */
[----:B------:R-:W-:Y:S02]  /*04d0*/  ISETP.NE.AND P1, PT, R6, RZ, PT ;  /* 0x000000ff0600720c */ /* 0x000fe40003f25270 */
[----:B0-----:R-:W-:-:S03]  /*04e0*/  SHF.R.U32.HI R11, RZ, 0x5, R0 ;  /* 0x00000005ff0b7819 */ /* 0x001fc60000011600 */
[----:B------:R-:W-:Y:S01]  /*04f0*/  @P2 VIADD R13, R13, 0x1 ;  /* 0x000000010d0d2836 */ /* 0x000fe20000000000 */
[----:B------:R-:W-:-:S03]  /*0500*/  ISETP.GE.AND P2, PT, R11, UR5, PT ;  /* 0x000000050b007c0c */ /* 0x000fc6000bf46270 */
[----:B------:R-:W-:Y:S01]  /*0510*/  @!P4 IADD3 R9, R9, -R2, RZ ;  /* 0x800000020909c210 */ /* 0x000fe20007ffe0ff */
[----:B------:R-:W-:-:S03]  /*0520*/  IMAD.MOV.U32 R2, RZ, RZ, R13 ;  /* 0x000000ffff027224 */ /* 0x000fc600078e000d */
[----:B------:R-:W-:Y:S02]  /*0530*/  MOV R4, R9 ;  /* 0x0000000900047202 */ /* 0x000fe40000000f00 */
[----:B------:R-:W-:Y:S02]  /*0540*/  @!P0 IADD3 R2, -R2, RZ, RZ ;  /* 0x000000ff02028210 */ /* 0x000fe40007ffe1ff */
[----:B------:R-:W-:Y:S01]  /*0550*/  @!P3 LOP3.LUT R2, RZ, R5, RZ, 0x33, !PT ;  /* 0x00000005ff02b212 */ /* 0x000fe200078e33ff */
[----:B------:R-:W-:Y:S01]  /*0560*/  HFMA2.MMA R5, -RZ, RZ, 0, 0 ;  /* 0x00000000ff057435 */ /* 0x000fe200000001ff */
[----:B------:R-:W-:Y:S01]  /*0570*/  @!P5 IMAD.MOV R4, RZ, RZ, -R4 ;  /* 0x000000ffff04d224 */ /* 0x000fe200078e0a04 */
[----:B------:R-:W-:Y:S01]  /*0580*/  @!P1 LOP3.LUT R4, RZ, R6, RZ, 0x33, !PT ;  /* 0x00000006ff049212 */ /* 0x000fe200078e33ff */
[----:B------:R-:W-:Y:S08]  /*0590*/  @P2 BRA `(.L_x_1) ;  /* 0x0000001400ec2947 */ /* 0x000ff00003800000 */
[----:B------:R-:W0:Y:S01]  /*05a0*/  LDC R5, c[0x0][0x294] ;  /* 0x0000a500ff057b82 */ /* 0x000e220000000800 */
[----:B------:R-:W-:Y:S01]  /*05b0*/  IABS R12, R2 ;  /* 0x00000002000c7213 */ /* 0x000fe20000000000 */
[----:B------:R-:W-:Y:S01]  /*05c0*/  ULDC.64 UR8, c[0x0][0x2c0] ;  /* 0x0000b00000087ab9 */ /* 0x000fe20000000a00 */
[----:B0-----:R-:W-:-:S04]  /*05d0*/  IABS R10, R5 ;  /* 0x00000005000a7213 */ /* 0x001fc80000000000 */
[----:B------:R-:W0:Y:S08]  /*05e0*/  I2F.RP R8, R10 ;  /* 0x0000000a00087306 */ /* 0x000e300000209400 */
[----:B0-----:R-:W0:Y:S02]  /*05f0*/  MUFU.RCP R8, R8 ;  /* 0x0000000800087308 */ /* 0x001e240000001000 */
[----:B0-----:R-:W-:-:S06]  /*0600*/  VIADD R6, R8, 0xffffffe ;  /* 0x0ffffffe08067836 */ /* 0x001fcc0000000000 */
[----:B------:R0:W1:Y:S02]  /*0610*/  F2I.FTZ.U32.TRUNC.NTZ R7, R6 ;  /* 0x0000000600077305 */ /* 0x000064000021f000 */
[----:B0-----:R-:W-:Y:S01]  /*0620*/  IMAD.MOV.U32 R6, RZ, RZ, RZ ;  /* 0x000000ffff067224 */ /* 0x001fe200078e00ff */
[----:B-1----:R-:W-:-:S05]  /*0630*/  IADD3 R9, RZ, -R7, RZ ;  /* 0x80000007ff097210 */ /* 0x002fca0007ffe0ff */
[----:B------:R-:W-:-:S04]  /*0640*/  IMAD R9, R9, R10, RZ ;  /* 0x0000000a09097224 */ /* 0x000fc800078e02ff */
[----:B------:R-:W-:Y:S01]  /*0650*/  IMAD.HI.U32 R7, R7, R9, R6 ;  /* 0x0000000907077227 */ /* 0x000fe200078e0006 */
[----:B------:R-:W-:Y:S02]  /*0660*/  MOV R9, R12 ;  /* 0x0000000c00097202 */ /* 0x000fe40000000f00 */
[----:B------:R-:W0:Y:S03]  /*0670*/  LDC.64 R12, c[0x0][0x2a0] ;  /* 0x0000a800ff0c7b82 */ /* 0x000e260000000a00 */
[----:B------:R-:W-:-:S04]  /*0680*/  IMAD.HI.U32 R6, R7, R9, RZ ;  /* 0x0000000907067227 */ /* 0x000fc800078e00ff */
[----:B------:R-:W-:-:S04]  /*0690*/  IMAD.MOV R7, RZ, RZ, -R6 ;  /* 0x000000ffff077224 */ /* 0x000fc800078e0a06 */
[C---:B------:R-:W-:Y:S02]  /*06a0*/  IMAD R7, R10.reuse, R7, R9 ;  /* 0x000000070a077224 */ /* 0x040fe400078e0209 */
[----:B------:R-:W1:Y:S03]  /*06b0*/  LDC.64 R8, c[0x0][0x2b8] ;  /* 0x0000ae00ff087b82 */ /* 0x000e660000000a00 */
[----:B------:R-:W-:-:S13]  /*06c0*/  ISETP.GT.U32.AND P1, PT, R10, R7, PT ;  /* 0x000000070a00720c */ /* 0x000fda0003f24070 */
[-C--:B------:R-:W-:Y:S01]  /*06d0*/  @!P1 IADD3 R7, R7, -R10.reuse, RZ ;  /* 0x8000000a07079210 */ /* 0x080fe20007ffe0ff */
[----:B------:R-:W-:Y:S01]  /*06e0*/  @!P1 VIADD R6, R6, 0x1 ;  /* 0x0000000106069836 */ /* 0x000fe20000000000 */
[----:B------:R-:W-:Y:S02]  /*06f0*/  ISETP.NE.AND P1, PT, R5, RZ, PT ;  /* 0x000000ff0500720c */ /* 0x000fe40003f25270 */
[----:B------:R-:W-:Y:S02]  /*0700*/  ISETP.GE.U32.AND P0, PT, R7, R10, PT ;  /* 0x0000000a0700720c */ /* 0x000fe40003f06070 */
[----:B------:R-:W-:Y:S01]  /*0710*/  LOP3.LUT R7, R2, R5, RZ, 0x3c, !PT ;  /* 0x0000000502077212 */ /* 0x000fe200078e3cff */
[----:B-1----:R-:W-:-:S03]  /*0720*/  IMAD R8, R3, UR8, -R8 ;  /* 0x0000000803087c24 */ /* 0x002fc6000f8e0a08 */
[----:B------:R-:W-:Y:S01]  /*0730*/  ISETP.GE.AND P2, PT, R7, RZ, PT ;  /* 0x000000ff0700720c */ /* 0x000fe20003f46270 */
[----:B0-----:R-:W-:Y:S02]  /*0740*/  IMAD R7, R13, R12, RZ ;  /* 0x0000000c0d077224 */ /* 0x001fe400078e02ff */
[----:B------:R-:W-:-:S04]  /*0750*/  IMAD R9, R4, UR9, -R9 ;  /* 0x0000000904097c24 */ /* 0x000fc8000f8e0a09 */
[----:B------:R-:W-:-:S06]  /*0760*/  @P0 IADD3 R6, R6, 0x1, RZ ;  /* 0x0000000106060810 */ /* 0x000fcc0007ffe0ff */
[----:B------:R-:W-:Y:S01]  /*0770*/  @!P2 IMAD.MOV R6, RZ, RZ, -R6 ;  /* 0x000000ffff06a224 */ /* 0x000fe200078e0a06 */
[----:B------:R-:W-:Y:S02]  /*0780*/  @!P1 LOP3.LUT R6, RZ, R5, RZ, 0x33, !PT ;  /* 0x00000005ff069212 */ /* 0x000fe400078e33ff */
[----:B------:R-:W-:-:S07]  /*0790*/  MOV R5, RZ ;  /* 0x000000ff00057202 */ /* 0x000fce0000000f00 */
.L_x_13:
[----:B------:R-:W-:Y:S01]  /*07a0*/  LOP3.LUT R26, R0, 0x1f, RZ, 0xc0, !PT ;  /* 0x0000001f001a7812 */ /* 0x000fe200078ec0ff */
[----:B------:R-:W-:Y:S03]  /*07b0*/  BSSY B0, `(.L_x_2) ;  /* 0x0000155000007945 */ /* 0x000fe60003800000 */
[----:B------:R-:W-:-:S13]  /*07c0*/  ISETP.GE.U32.AND P0, PT, R26, R7, PT ;  /* 0x000000071a00720c */ /* 0x000fda0003f06070 */
[----:B------:R-:W-:Y:S05]  /*07d0*/  @P0 BRA `(.L_x_3) ;  /* 0x0000001400480947 */ /* 0x000fea0003800000 */
[-C--:B------:R-:W-:Y:S01]  /*07e0*/  ISETP.GE.U32.AND P1, PT, R26, R7.reuse, PT ;  /* 0x000000071a00720c */ /* 0x080fe20003f26070 */
[----:B------:R-:W-:Y:S01]  /*07f0*/  ULDC UR5, c[0x0][0x290] ;  /* 0x0000a40000057ab9 */ /* 0x000fe20000000800 */
[----:B------:R-:W-:Y:S01]  /*0800*/  BSSY B2, `(.L_x_4) ;  /* 0x0000035000027945 */ /* 0x000fe20003800000 */
[C---:B------:R-:W-:Y:S01]  /*0810*/  IMAD R10, R11.reuse, UR5, R2 ;  /* 0x000000050b0a7c24 */ /* 0x040fe2000f8e0202 */
[----:B------:R-:W-:Y:S01]  /*0820*/  ULDC UR5, c[0x0][0x28c] ;  /* 0x0000a30000057ab9 */ /* 0x000fe20000000800 */
[----:B------:R-:W-:Y:S01]  /*0830*/  PLOP3.LUT P0, PT, PT, PT, PT, 0x80, 0x0 ;  /* 0x000000000000781c */ /* 0x000fe20003f0f070 */
[----:B------:R-:W-:Y:S02]  /*0840*/  IMAD R12, R11, UR5, R6 ;  /* 0x000000050b0c7c24 */ /* 0x000fe4000f8e0206 */
[----:B------:R-:W-:-:S05]  /*0850*/  IMAD R21, R10, R7, R26 ;  /* 0x000000070a157224 */ /* 0x000fca00078e021a */
[----:B------:R-:W-:Y:S05]  /*0860*/  @!P1 BRA `(.L_x_5) ;  /* 0x0000000000b89947 */ /* 0x000fea0003800000 */
[----:B------:R-:W-:Y:S01]  /*0870*/  ULDC UR5, c[0x0][0x2a0] ;  /* 0x0000a80000057ab9 */ /* 0x000fe20000000800 */
[----:B------:R-:W-:Y:S01]  /*0880*/  ULDC.64 UR8, c[0x0][0x2b0] ;  /* 0x0000ac0000087ab9 */ /* 0x000fe20000000a00 */
[----:B------:R-:W0:Y:S01]  /*0890*/  I2F.U32.RP R10, UR5 ;  /* 0x00000005000a7d06 */ /* 0x000e220008209000 */
[----:B------:R-:W-:Y:S01]  /*08a0*/  ISETP.NE.U32.AND P2, PT, RZ, UR5, PT ;  /* 0x00000005ff007c0c */ /* 0x000fe2000bf45070 */
[----:B------:R-:W-:Y:S06]  /*08b0*/  BSSY B3, `(.L_x_6) ;  /* 0x0000027000037945 */ /* 0x000fec0003800000 */
[----:B0-----:R-:W0:Y:S02]  /*08c0*/  MUFU.RCP R10, R10 ;  /* 0x0000000a000a7308 */ /* 0x001e240000001000 */
[----:B0-----:R-:W-:-:S06]  /*08d0*/  VIADD R14, R10, 0xffffffe ;  /* 0x0ffffffe0a0e7836 */ /* 0x001fcc0000000000 */
[----:B------:R0:W1:Y:S02]  /*08e0*/  F2I.FTZ.U32.TRUNC.NTZ R15, R14 ;  /* 0x0000000e000f7305 */ /* 0x000064000021f000 */
[----:B0-----:R-:W-:Y:S01]  /*08f0*/  IMAD.MOV.U32 R14, RZ, RZ, RZ ;  /* 0x000000ffff0e7224 */ /* 0x001fe200078e00ff */
[----:B-1----:R-:W-:-:S05]  /*0900*/  IADD3 R13, RZ, -R15, RZ ;  /* 0x8000000fff0d7210 */ /* 0x002fca0007ffe0ff */
[----:B------:R-:W-:-:S04]  /*0910*/  IMAD R13, R13, UR5, RZ ;  /* 0x000000050d0d7c24 */ /* 0x000fc8000f8e02ff */
[----:B------:R-:W-:-:S06]  /*0920*/  IMAD.HI.U32 R15, R15, R13, R14 ;  /* 0x0000000d0f0f7227 */ /* 0x000fcc00078e000e */
[----:B------:R-:W-:Y:S02]  /*0930*/  IMAD.HI.U32 R16, R15, R26, RZ ;  /* 0x0000001a0f107227 */ /* 0x000fe400078e00ff */
[----:B------:R-:W0:Y:S03]  /*0940*/  LDC.64 R14, c[0x0][0x298] ;  /* 0x0000a600ff0e7b82 */ /* 0x000e260000000a00 */
[----:B------:R-:W-:-:S05]  /*0950*/  IADD3 R13, -R16, RZ, RZ ;  /* 0x000000ff100d7210 */ /* 0x000fca0007ffe1ff */
[----:B------:R-:W-:-:S05]  /*0960*/  IMAD R13, R13, UR5, R26 ;  /* 0x000000050d0d7c24 */ /* 0x000fca000f8e021a */
[----:B------:R-:W-:-:S13]  /*0970*/  ISETP.GE.U32.AND P0, PT, R13, UR5, PT ;  /* 0x000000050d007c0c */ /* 0x000fda000bf06070 */
[----:B------:R-:W-:Y:S01]  /*0980*/  @P0 VIADD R13, R13, -UR5 ;  /* 0x800000050d0d0c36 */ /* 0x000fe20008000000 */
[----:B------:R-:W-:-:S04]  /*0990*/  @P0 IADD3 R16, R16, 0x1, RZ ;  /* 0x0000000110100810 */ /* 0x000fc80007ffe0ff */
[----:B------:R-:W-:-:S13]  /*09a0*/  ISETP.GE.U32.AND P1, PT, R13, UR5, PT ;  /* 0x000000050d007c0c */ /* 0x000fda000bf26070 */
[----:B------:R-:W-:Y:S01]  /*09b0*/  @P1 VIADD R16, R16, 0x1 ;  /* 0x0000000110101836 */ /* 0x000fe20000000000 */
[----:B------:R-:W-:-:S04]  /*09c0*/  @!P2 LOP3.LUT R16, RZ, UR5, RZ, 0x33, !PT ;  /* 0x00000005ff10ac12 */ /* 0x000fc8000f8e33ff */
[C---:B------:R-:W-:Y:S01]  /*09d0*/  IADD3 R13, -R16.reuse, RZ, RZ ;  /* 0x000000ff100d7210 */ /* 0x040fe20007ffe1ff */
[----:B------:R-:W-:-:S04]  /*09e0*/  IMAD R10, R16, UR9, R9 ;  /* 0x00000009100a7c24 */ /* 0x000fc8000f8e0209 */
[----:B------:R-:W-:-:S04]  /*09f0*/  IMAD R13, R13, UR5, R26 ;  /* 0x000000050d0d7c24 */ /* 0x000fc8000f8e021a */
[----:B------:R-:W-:-:S05]  /*0a00*/  IMAD R13, R13, UR8, R8 ;  /* 0x000000080d0d7c24 */ /* 0x000fca000f8e0208 */
[----:B------:R-:W-:-:S04]  /*0a10*/  LOP3.LUT R16, R10, R13, RZ, 0xfc, !PT ;  /* 0x0000000d0a107212 */ /* 0x000fc800078efcff */
[----:B------:R-:W-:-:S04]  /*0a20*/  ISETP.GE.AND P0, PT, R16, RZ, PT ;  /* 0x000000ff1000720c */ /* 0x000fc80003f06270 */
[----:B0-----:R-:W-:-:S04]  /*0a30*/  ISETP.GE.OR P0, PT, R13, R14, !P0 ;  /* 0x0000000e0d00720c */ /* 0x001fc80004706670 */
[----:B------:R-:W-:Y:S02]  /*0a40*/  ISETP.GE.OR P1, PT, R10, R15, P0 ;  /* 0x0000000f0a00720c */ /* 0x000fe40000726670 */
[----:B------:R-:W-:-:S11]  /*0a50*/  PLOP3.LUT P0, PT, PT, PT, PT, 0x8, 0x0 ;  /* 0x000000000000781c */ /* 0x000fd60003f0e170 */
[----:B------:R-:W-:Y:S05]  /*0a60*/  @P1 BRA `(.L_x_7) ;  /* 0x00000000002c1947 */ /* 0x000fea0003800000 */
[----:B------:R-:W0:Y:S01]  /*0a70*/  LDC.64 R18, c[0x0][0x238] ;  /* 0x00008e00ff127b82 */ /* 0x000e220000000a00 */
[----:B------:R-:W-:-:S04]  /*0a80*/  IMAD R15, R12, R15, R10 ;  /* 0x0000000f0c0f7224 */ /* 0x000fc800078e020a */
[----:B------:R-:W-:-:S03]  /*0a90*/  IMAD R15, R15, R14, R13 ;  /* 0x0000000e0f0f7224 */ /* 0x000fc600078e020d */
[----:B------:R-:W1:Y:S01]  /*0aa0*/  LDC.64 R16, c[0x0][0x210] ;  /* 0x00008400ff107b82 */ /* 0x000e620000000a00 */
[----:B0-----:R-:W-:-:S06]  /*0ab0*/  IMAD.WIDE R18, R15, 0x2, R18 ;  /* 0x000000020f127825 */ /* 0x001fcc00078e0212 */
[----:B------:R-:W2:Y:S01]  /*0ac0*/  LDG.E.U16 R18, desc[UR6][R18.64] ;  /* 0x0000000612127981 */ /* 0x000ea2000c1e1500 */
[----:B-1----:R-:W-:-:S06]  /*0ad0*/  IMAD.WIDE R16, R21, 0x2, R16 ;  /* 0x0000000215107825 */ /* 0x002fcc00078e0210 */
[----:B------:R-:W3:Y:S01]  /*0ae0*/  LDG.E.U16 R16, desc[UR6][R16.64] ;  /* 0x0000000610107981 */ /* 0x000ee2000c1e1500 */
[----:B--2---:R-:W-:Y:S01]  /*0af0*/  SHF.L.U32 R10, R18, 0x10, RZ ;  /* 0x00000010120a7819 */ /* 0x004fe200000006ff */
[----:B---3--:R-:W-:-:S04]  /*0b00*/  IMAD.U32 R13, R16, 0x10000, RZ ;  /* 0x00010000100d7824 */ /* 0x008fc800078e00ff */
[----:B------:R-:W-:-:S07]  /*0b10*/  FFMA.FTZ R5, R10, R13, R5 ;  /* 0x0000000d0a057223 */ /* 0x000fce0000010005 */
.L_x_7:
[----:B------:R-:W-:Y:S05]  /*0b20*/  BSYNC B3 ;  /* 0x0000000000037941 */ /* 0x000fea0003800000 */
.L_x_6:
[----:B------:R-:W-:Y:S01]  /*0b30*/  VIADD R26, R26, 0x20 ;  /* 0x000000201a1a7836 */ /* 0x000fe20000000000 */
[----:B------:R-:W-:-:S07]  /*0b40*/  IADD3 R21, R21, 0x20, RZ ;  /* 0x0000002015157810 */ /* 0x000fce0007ffe0ff */
.L_x_5:
[----:B------:R-:W-:Y:S05]  /*0b50*/  BSYNC B2 ;  /* 0x0000000000027941 */ /* 0x000fea0003800000 */
.L_x_4:
[C---:B------:R-:W-:Y:S01]  /*0b60*/  IMAD.IADD R10, R7.reuse, 0x1, -R26 ;  /* 0x00000001070a7824 */ /* 0x040fe200078e0a1a */
[----:B------:R-:W-:Y:S01]  /*0b70*/  ISETP.GT.U32.AND P1, PT, R7, R26, PT ;  /* 0x0000001a0700720c */ /* 0x000fe20003f24070 */
[----:B------:R-:W-:Y:S03]  /*0b80*/  BSSY B2, `(.L_x_8) ;  /* 0x000009c000027945 */ /* 0x000fe60003800000 */
[----:B------:R-:W-:-:S13]  /*0b90*/  ISETP.LE.U32.OR P1, PT, R10, 0x60, !P1 ;  /* 0x000000600a00780c */ /* 0x000fda0004f23470 */
[----:B------:R-:W-:Y:S05]  /*0ba0*/  @P1 BRA `(.L_x_9) ;  /* 0x0000000800641947 */ /* 0x000fea0003800000 */
[----:B------:R-:W-:Y:S01]  /*0bb0*/  ULDC UR5, c[0x0][0x2a0] ;  /* 0x0000a80000057ab9 */ /* 0x000fe20000000800 */
[----:B------:R-:W-:Y:S01]  /*0bc0*/  PLOP3.LUT P0, PT, PT, PT, PT, 0x8, 0x0 ;  /* 0x000000000000781c */ /* 0x000fe20003f0e170 */
[----:B------:R-:W0:Y:S01]  /*0bd0*/  I2F.U32.RP R10, UR5 ;  /* 0x00000005000a7d06 */ /* 0x000e220008209000 */
[----:B------:R-:W-:Y:S01]  /*0be0*/  UISETP.NE.U32.AND UP0, UPT, UR5, URZ, UPT ;  /* 0x0000003f0500728c */ /* 0x000fe2000bf05070 */
[----:B------:R-:W-:Y:S01]  /*0bf0*/  VIADD R18, R7, 0xffffffa0 ;  /* 0xffffffa007127836 */ /* 0x000fe20000000000 */
[----:B------:R-:W-:-:S04]  /*0c00*/  ULOP3.LUT UR8, URZ, UR5, URZ, 0x33, !UPT ;  /* 0x000000053f087292 */ /* 0x000fc8000f8e333f */
[----:B------:R-:W-:Y:S02]  /*0c10*/  PLOP3.LUT P4, PT, PT, PT, UP0, 0x80, 0x0 ;  /* 0x000000000000781c */ /* 0x000fe40003f8f008 */
[----:B------:R-:W-:Y:S01]  /*0c20*/  MOV R19, UR8 ;  /* 0x0000000800137c02 */ /* 0x000fe20008000f00 */
[----:B0-----:R-:W0:Y:S02]  /*0c30*/  MUFU.RCP R10, R10 ;  /* 0x0000000a000a7308 */ /* 0x001e240000001000 */
[----:B0-----:R-:W-:-:S06]  /*0c40*/  IADD3 R14, R10, 0xffffffe, RZ ;  /* 0x0ffffffe0a0e7810 */ /* 0x001fcc0007ffe0ff */
[----:B------:R0:W1:Y:S02]  /*0c50*/  F2I.FTZ.U32.TRUNC.NTZ R15, R14 ;  /* 0x0000000e000f7305 */ /* 0x000064000021f000 */
[----:B0-----:R-:W-:Y:S01]  /*0c60*/  HFMA2.MMA R14, -RZ, RZ, 0, 0 ;  /* 0x00000000ff0e7435 */ /* 0x001fe200000001ff */
[----:B-1----:R-:W-:-:S04]  /*0c70*/  IMAD.MOV R13, RZ, RZ, -R15 ;  /* 0x000000ffff0d7224 */ /* 0x002fc800078e0a0f */
[----:B------:R-:W-:-:S05]  /*0c80*/  IMAD R13, R13, UR5, RZ ;  /* 0x000000050d0d7c24 */ /* 0x000fca000f8e02ff */
[----:B------:R-:W-:-:S07]  /*0c90*/  IMAD.HI.U32 R13, R15, R13, R14 ;  /* 0x0000000d0f0d7227 */ /* 0x000fce00078e000e */
.L_x_10:
[----:B------:R-:W-:Y:S01]  /*0ca0*/  ULDC UR5, c[0x0][0x2a0] ;  /* 0x0000a80000057ab9 */ /* 0x000fe20000000800 */
[----:B------:R-:W-:Y:S01]  /*0cb0*/  IMAD.HI.U32 R16, R13, R26, RZ ;  /* 0x0000001a0d107227 */ /* 0x000fe200078e00ff */
[----:B------:R-:W0:Y:S01]  /*0cc0*/  I2F.U32.RP R17, UR5 ;  /* 0x0000000500117d06 */ /* 0x000e220008209000 */
[----:B------:R-:W-:Y:S01]  /*0cd0*/  ULDC.64 UR8, c[0x0][0x2b0] ;  /* 0x0000ac0000087ab9 */ /* 0x000fe20000000a00 */
[----:B------:R-:W-:Y:S02]  /*0ce0*/  UISETP.NE.U32.AND UP0, UPT, UR5, URZ, UPT ;  /* 0x0000003f0500728c */ /* 0x000fe4000bf05070 */
[----:B------:R-:W-:Y:S01]  /*0cf0*/  IADD3 R13, -R16, RZ, RZ ;  /* 0x000000ff100d7210 */ /* 0x000fe20007ffe1ff */
[----:B------:R-:W-:-:S04]  /*0d00*/  ULOP3.LUT UR10, URZ, UR5, URZ, 0x33, !UPT ;  /* 0x000000053f0a7292 */ /* 0x000fc8000f8e333f */
[----:B------:R-:W-:-:S05]  /*0d10*/  IMAD R10, R13, UR5, R26 ;  /* 0x000000050d0a7c24 */ /* 0x000fca000f8e021a */
[----:B------:R-:W-:Y:S01]  /*0d20*/  ISETP.GE.U32.AND P1, PT, R10, UR5, PT ;  /* 0x000000050a007c0c */ /* 0x000fe2000bf26070 */
[----:B0-----:R-:W0:-:S12]  /*0d30*/  MUFU.RCP R17, R17 ;  /* 0x0000001100117308 */ /* 0x001e180000001000 */
[----:B------:R-:W-:Y:S02]  /*0d40*/  @P1 VIADD R10, R10, -UR5 ;  /* 0x800000050a0a1c36 */ /* 0x000fe40008000000 */
[----:B------:R-:W-:Y:S02]  /*0d50*/  @P1 VIADD R16, R16, 0x1 ;  /* 0x0000000110101836 */ /* 0x000fe40000000000 */
[----:B0-----:R-:W-:Y:S01]  /*0d60*/  VIADD R15, R17, 0xffffffe ;  /* 0x0ffffffe110f7836 */ /* 0x001fe20000000000 */
[----:B------:R-:W-:Y:S02]  /*0d70*/  ISETP.GE.U32.AND P2, PT, R10, UR5, PT ;  /* 0x000000050a007c0c */ /* 0x000fe4000bf46070 */
[----:B------:R-:W-:-:S03]  /*0d80*/  IADD3 R10, R26, 0x40, RZ ;  /* 0x000000401a0a7810 */ /* 0x000fc60007ffe0ff */
[----:B------:R-:W0:Y:S08]  /*0d90*/  F2I.FTZ.U32.TRUNC.NTZ R15, R15 ;  /* 0x0000000f000f7305 */ /* 0x000e30000021f000 */
[----:B------:R-:W-:-:S05]  /*0da0*/  @P2 VIADD R16, R16, 0x1 ;  /* 0x0000000110102836 */ /* 0x000fca0000000000 */
[----:B------:R-:W-:Y:S01]  /*0db0*/  SEL R22, R19, R16, !P4 ;  /* 0x0000001013167207 */ /* 0x000fe20006000000 */
[----:B0-----:R-:W-:Y:S01]  /*0dc0*/  IMAD.MOV R14, RZ, RZ, -R15 ;  /* 0x000000ffff0e7224 */ /* 0x001fe200078e0a0f */
[----:B------:R-:W-:-:S03]  /*0dd0*/  PLOP3.LUT P4, PT, PT, PT, UP0, 0x80, 0x0 ;  /* 0x000000000000781c */ /* 0x000fc60003f8f008 */
[----:B------:R-:W-:Y:S01]  /*0de0*/  IMAD.MOV R29, RZ, RZ, -R22 ;  /* 0x000000ffff1d7224 */ /* 0x000fe200078e0a16 */
[----:B------:R-:W-:Y:S01]  /*0df0*/  MOV R19, UR10 ;  /* 0x0000000a00137c02 */ /* 0x000fe20008000f00 */
[----:B------:R-:W-:Y:S01]  /*0e00*/  ULDC.64 UR10, c[0x0][0x298] ;  /* 0x0000a600000a7ab9 */ /* 0x000fe20000000a00 */
[----:B------:R-:W-:Y:S01]  /*0e10*/  MOV R13, R14 ;  /* 0x0000000e000d7202 */ /* 0x000fe20000000f00 */
[----:B------:R-:W-:Y:S02]  /*0e20*/  IMAD.MOV.U32 R14, RZ, RZ, RZ ;  /* 0x000000ffff0e7224 */ /* 0x000fe400078e00ff */
[----:B------:R-:W-:Y:S02]  /*0e30*/  IMAD R29, R29, UR5, R26 ;  /* 0x000000051d1d7c24 */ /* 0x000fe4000f8e021a */
[----:B------:R-:W-:Y:S02]  /*0e40*/  IMAD R13, R13, UR5, RZ ;  /* 0x000000050d0d7c24 */ /* 0x000fe4000f8e02ff */
[----:B------:R-:W-:-:S02]  /*0e50*/  IMAD R29, R29, UR8, R8 ;  /* 0x000000081d1d7c24 */ /* 0x000fc4000f8e0208 */
[----:B------:R-:W-:Y:S01]  /*0e60*/  IMAD.HI.U32 R13, R15, R13, R14 ;  /* 0x0000000d0f0d7227 */ /* 0x000fe200078e000e */
[----:B------:R-:W-:-:S05]  /*0e70*/  IADD3 R14, R26, 0x20, RZ ;  /* 0x000000201a0e7810 */ /* 0x000fca0007ffe0ff */
[----:B------:R-:W-:-:S04]  /*0e80*/  IMAD.HI.U32 R20, R13, R14, RZ ;  /* 0x0000000e0d147227 */ /* 0x000fc800078e00ff */
[----:B------:R-:W-:Y:S01]  /*0e90*/  IMAD.HI.U32 R16, R13, R10, RZ ;  /* 0x0000000a0d107227 */ /* 0x000fe200078e00ff */
[----:B------:R-:W-:-:S04]  /*0ea0*/  IADD3 R15, -R20, RZ, RZ ;  /* 0x000000ff140f7210 */ /* 0x000fc80007ffe1ff */
[----:B------:R-:W-:Y:S01]  /*0eb0*/  IADD3 R17, -R16, RZ, RZ ;  /* 0x000000ff10117210 */ /* 0x000fe20007ffe1ff */
[----:B------:R-:W-:-:S04]  /*0ec0*/  IMAD R15, R15, UR5, R14 ;  /* 0x000000050f0f7c24 */ /* 0x000fc8000f8e020e */
[----:B------:R-:W-:Y:S01]  /*0ed0*/  IMAD R17, R17, UR5, R10 ;  /* 0x0000000511117c24 */ /* 0x000fe2000f8e020a */
[----:B------:R-:W-:-:S04]  /*0ee0*/  ISETP.GE.U32.AND P3, PT, R15, UR5, PT ;  /* 0x000000050f007c0c */ /* 0x000fc8000bf66070 */
[----:B------:R-:W-:-:S09]  /*0ef0*/  ISETP.GE.U32.AND P2, PT, R17, UR5, PT ;  /* 0x0000000511007c0c */ /* 0x000fd2000bf46070 */
[----:B------:R-:W-:Y:S01]  /*0f00*/  @P3 IADD3 R15, R15, -UR5, RZ ;  /* 0x800000050f0f3c10 */ /* 0x000fe2000fffe0ff */
[----:B------:R-:W-:-:S03]  /*0f10*/  @P3 VIADD R20, R20, 0x1 ;  /* 0x0000000114143836 */ /* 0x000fc60000000000 */
[----:B------:R-:W-:Y:S01]  /*0f20*/  ISETP.GE.U32.AND P1, PT, R15, UR5, PT ;  /* 0x000000050f007c0c */ /* 0x000fe2000bf26070 */
[----:B------:R-:W-:Y:S01]  /*0f30*/  IMAD R15, R22, UR9, R9 ;  /* 0x00000009160f7c24 */ /* 0x000fe2000f8e0209 */
[----:B------:R-:W-:Y:S02]  /*0f40*/  @P2 IADD3 R17, R17, -UR5, RZ ;  /* 0x8000000511112c10 */ /* 0x000fe4000fffe0ff */
[----:B------:R-:W-:Y:S02]  /*0f50*/  @P2 IADD3 R16, R16, 0x1, RZ ;  /* 0x0000000110102810 */ /* 0x000fe40007ffe0ff */
[----:B------:R-:W-:Y:S02]  /*0f60*/  LOP3.LUT R22, R15, R29, RZ, 0xfc, !PT ;  /* 0x0000001d0f167212 */ /* 0x000fe400078efcff */
[----:B------:R-:W-:-:S05]  /*0f70*/  ISETP.GE.U32.AND P3, PT, R17, UR5, PT ;  /* 0x0000000511007c0c */ /* 0x000fca000bf66070 */
[----:B------:R-:W-:Y:S01]  /*0f80*/  @P1 VIADD R20, R20, 0x1 ;  /* 0x0000000114141836 */ /* 0x000fe20000000000 */
[----:B------:R-:W-:-:S04]  /*0f90*/  ISETP.GE.AND P1, PT, R22, RZ, PT ;  /* 0x000000ff1600720c */ /* 0x000fc80003f26270 */
[----:B------:R-:W-:Y:S02]  /*0fa0*/  SEL R20, R19, R20, !P4 ;  /* 0x0000001413147207 */ /* 0x000fe40006000000 */
[----:B------:R-:W-:Y:S01]  /*0fb0*/  ISETP.GE.OR P1, PT, R29, UR10, !P1 ;  /* 0x0000000a1d007c0c */ /* 0x000fe2000cf26670 */
[----:B------:R-:W-:Y:S02]  /*0fc0*/  @P3 VIADD R16, R16, 0x1 ;  /* 0x0000000110103836 */ /* 0x000fe40000000000 */
[----:B------:R-:W-:Y:S01]  /*0fd0*/  IMAD.MOV R23, RZ, RZ, -R20 ;  /* 0x000000ffff177224 */ /* 0x000fe200078e0a14 */
[----:B------:R-:W-:Y:S01]  /*0fe0*/  ISETP.GE.OR P1, PT, R15, UR11, P1 ;  /* 0x0000000b0f007c0c */ /* 0x000fe20008f26670 */
[----:B------:R-:W-:Y:S01]  /*0ff0*/  IMAD R17, R20, UR9, R9 ;  /* 0x0000000914117c24 */ /* 0x000fe2000f8e0209 */
[----:B------:R-:W-:Y:S01]  /*1000*/  SEL R16, R19, R16, !P4 ;  /* 0x0000001013107207 */ /* 0x000fe20006000000 */
[----:B------:R-:W-:-:S03]  /*1010*/  IMAD R23, R23, UR5, R14 ;  /* 0x0000000517177c24 */ /* 0x000fc6000f8e020e */
[----:B------:R-:W-:Y:S01]  /*1020*/  IADD3 R27, -R16, RZ, RZ ;  /* 0x000000ff101b7210 */ /* 0x000fe20007ffe1ff */
[----:B------:R-:W-:-:S04]  /*1030*/  IMAD R14, R23, UR8, R8 ;  /* 0x00000008170e7c24 */ /* 0x000fc8000f8e0208 */
[----:B------:R-:W-:Y:S01]  /*1040*/  IMAD R27, R27, UR5, R10 ;  /* 0x000000051b1b7c24 */ /* 0x000fe2000f8e020a */
[----:B------:R-:W-:Y:S01]  /*1050*/  LOP3.LUT R22, R17, R14, RZ, 0xfc, !PT ;  /* 0x0000000e11167212 */ /* 0x000fe200078efcff */
[----:B------:R-:W0:Y:S01]  /*1060*/  @!P1 LDC.64 R24, c[0x0][0x238] ;  /* 0x00008e00ff189b82 */ /* 0x000e220000000a00 */
[----:B------:R-:W-:Y:S02]  /*1070*/  @!P1 IMAD R20, R12, UR11, R15 ;  /* 0x0000000b0c149c24 */ /* 0x000fe4000f8e020f */
[----:B------:R-:W-:Y:S01]  /*1080*/  ISETP.GE.AND P2, PT, R22, RZ, PT ;  /* 0x000000ff1600720c */ /* 0x000fe20003f46270 */
[----:B------:R-:W-:Y:S02]  /*1090*/  IMAD R15, R16, UR9, R9 ;  /* 0x00000009100f7c24 */ /* 0x000fe4000f8e0209 */
[----:B------:R-:W-:Y:S01]  /*10a0*/  IMAD R10, R27, UR8, R8 ;  /* 0x000000081b0a7c24 */ /* 0x000fe2000f8e0208 */
[----:B------:R-:W-:Y:S01]  /*10b0*/  ISETP.GE.OR P2, PT, R14, UR10, !P2 ;  /* 0x0000000a0e007c0c */ /* 0x000fe2000d746670 */
[----:B------:R-:W-:Y:S01]  /*10c0*/  @!P1 IMAD R29, R20, UR10, R29 ;  /* 0x0000000a141d9c24 */ /* 0x000fe2000f8e021d */
[----:B------:R-:W1:Y:S02]  /*10d0*/  @!P1 LDC.64 R22, c[0x0][0x210] ;  /* 0x00008400ff169b82 */ /* 0x000e640000000a00 */
[----:B------:R-:W-:-:S02]  /*10e0*/  ISETP.GE.OR P2, PT, R17, UR11, P2 ;  /* 0x0000000b11007c0c */ /* 0x000fc40009746670 */
[----:B------:R-:W-:-:S04]  /*10f0*/  LOP3.LUT R16, R15, R10, RZ, 0xfc, !PT ;  /* 0x0000000a0f107212 */ /* 0x000fc800078efcff */
[----:B------:R-:W-:-:S04]  /*1100*/  ISETP.GE.AND P3, PT, R16, RZ, PT ;  /* 0x000000ff1000720c */ /* 0x000fc80003f66270 */
[----:B------:R-:W-:Y:S01]  /*1110*/  ISETP.GE.OR P3, PT, R10, UR10, !P3 ;  /* 0x0000000a0a007c0c */ /* 0x000fe2000df66670 */
[----:B0-----:R-:W-:-:S03]  /*1120*/  @!P1 IMAD.WIDE R24, R29, 0x2, R24 ;  /* 0x000000021d189825 */ /* 0x001fc600078e0218 */
[----:B------:R-:W-:Y:S01]  /*1130*/  ISETP.GE.OR P3, PT, R15, UR11, P3 ;  /* 0x0000000b0f007c0c */ /* 0x000fe20009f66670 */
[----:B------:R-:W0:Y:S01]  /*1140*/  @!P2 LDC.64 R28, c[0x0][0x238] ;  /* 0x00008e00ff1cab82 */ /* 0x000e220000000a00 */
[C---:B------:R-:W-:Y:S01]  /*1150*/  @!P2 IMAD R27, R12.reuse, UR11, R17 ;  /* 0x0000000b0c1bac24 */ /* 0x040fe2000f8e0211 */
[----:B------:R2:W3:Y:S03]  /*1160*/  @!P1 LDG.E.U16 R24, desc[UR6][R24.64] ;  /* 0x0000000618189981 */ /* 0x0004e6000c1e1500 */
[----:B------:R-:W-:Y:S02]  /*1170*/  @!P2 IMAD R27, R27, UR10, R14 ;  /* 0x0000000a1b1bac24 */ /* 0x000fe4000f8e020e */
[----:B-1----:R-:W-:Y:S01]  /*1180*/  @!P1 IMAD.WIDE R22, R21, 0x2, R22 ;  /* 0x0000000215169825 */ /* 0x002fe200078e0216 */
[----:B------:R-:W1:Y:S04]  /*1190*/  @!P2 LDC.64 R16, c[0x0][0x210] ;  /* 0x00008400ff10ab82 */ /* 0x000e680000000a00 */
[----:B------:R-:W-:Y:S01]  /*11a0*/  @!P3 IMAD R15, R12, UR11, R15 ;  /* 0x0000000b0c0fbc24 */ /* 0x000fe2000f8e020f */
[----:B------:R-:W4:Y:S03]  /*11b0*/  @!P1 LDG.E.U16 R23, desc[UR6][R22.64] ;  /* 0x0000000616179981 */ /* 0x000f26000c1e1500 */
[----:B--2---:R-:W-:-:S02]  /*11c0*/  @!P3 IMAD R25, R15, UR10, R10 ;  /* 0x0000000a0f19bc24 */ /* 0x004fc4000f8e020a */
[----:B------:R-:W2:Y:S01]  /*11d0*/  @!P3 LDC.64 R14, c[0x0][0x238] ;  /* 0x00008e00ff0ebb82 */ /* 0x000ea20000000a00 */
[----:B0-----:R-:W-:-:S05]  /*11e0*/  @!P2 IMAD.WIDE R28, R27, 0x2, R28 ;  /* 0x000000021b1ca825 */ /* 0x001fca00078e021c */
[----:B------:R0:W5:Y:S02]  /*11f0*/  @!P2 LDG.E.U16 R22, desc[UR6][R28.64] ;  /* 0x000000061c16a981 */ /* 0x000164000c1e1500 */
[----:B0-----:R-:W0:Y:S01]  /*1200*/  @!P3 LDC.64 R28, c[0x0][0x210] ;  /* 0x00008400ff1cbb82 */ /* 0x001e220000000a00 */
[----:B------:R-:W-:Y:S01]  /*1210*/  VIADD R27, R21, 0x20 ;  /* 0x00000020151b7836 */ /* 0x000fe20000000000 */
[----:B------:R-:W-:Y:S01]  /*1220*/  IADD3 R10, R26, 0x60, RZ ;  /* 0x000000601a0a7810 */ /* 0x000fe20007ffe0ff */
[----:B--2---:R-:W-:-:S04]  /*1230*/  @!P3 IMAD.WIDE R14, R25, 0x2, R14 ;  /* 0x00000002190eb825 */ /* 0x004fc800078e020e */
[----:B-1----:R-:W-:Y:S01]  /*1240*/  @!P2 IMAD.WIDE R16, R27, 0x2, R16 ;  /* 0x000000021b10a825 */ /* 0x002fe200078e0210 */
[----:B------:R1:W2:Y:S03]  /*1250*/  @!P3 LDG.E.U16 R20, desc[UR6][R14.64] ;  /* 0x000000060e14b981 */ /* 0x0002a6000c1e1500 */
[----:B------:R-:W-:Y:S01]  /*1260*/  IMAD.HI.U32 R27, R13, R10, RZ ;  /* 0x0000000a0d1b7227 */ /* 0x000fe200078e00ff */
[----:B------:R0:W2:Y:S03]  /*1270*/  @!P2 LDG.E.U16 R25, desc[UR6][R16.64] ;  /* 0x000000061019a981 */ /* 0x0000a6000c1e1500 */
[----:B-1----:R-:W-:-:S04]  /*1280*/  VIADD R15, R21, 0x40 ;  /* 0x00000040150f7836 */ /* 0x002fc80000000000 */
[----:B0-----:R-:W-:Y:S01]  /*1290*/  @!P3 IMAD.WIDE R28, R15, 0x2, R28 ;  /* 0x000000020f1cb825 */ /* 0x001fe200078e021c */
[----:B------:R-:W-:-:S05]  /*12a0*/  IADD3 R15, -R27, RZ, RZ ;  /* 0x000000ff1b0f7210 */ /* 0x000fca0007ffe1ff */
[----:B------:R-:W-:-:S05]  /*12b0*/  IMAD R14, R15, UR5, R10 ;  /* 0x000000050f0e7c24 */ /* 0x000fca000f8e020a */
[----:B------:R-:W-:-:S13]  /*12c0*/  ISETP.GE.U32.AND P5, PT, R14, UR5, PT ;  /* 0x000000050e007c0c */ /* 0x000fda000bfa6070 */
[----:B------:R-:W-:-:S05]  /*12d0*/  @P5 VIADD R14, R14, -UR5 ;  /* 0x800000050e0e5c36 */ /* 0x000fca0008000000 */
[----:B------:R-:W-:Y:S02]  /*12e0*/  ISETP.GE.U32.AND P6, PT, R14, UR5, PT ;  /* 0x000000050e007c0c */ /* 0x000fe4000bfc6070 */
[----:B------:R-:W-:-:S11]  /*12f0*/  @P5 IADD3 R27, R27, 0x1, RZ ;  /* 0x000000011b1b5810 */ /* 0x000fd60007ffe0ff */
[----:B------:R-:W-:-:S05]  /*1300*/  @P6 VIADD R27, R27, 0x1 ;  /* 0x000000011b1b6836 */ /* 0x000fca0000000000 */
[----:B------:R-:W-:-:S04]  /*1310*/  SEL R14, R19, R27, !P4 ;  /* 0x0000001b130e7207 */ /* 0x000fc80006000000 */
[----:B------:R-:W-:-:S05]  /*1320*/  IADD3 R15, -R14, RZ, RZ ;  /* 0x000000ff0e0f7210 */ /* 0x000fca0007ffe1ff */
[----:B------:R-:W-:Y:S02]  /*1330*/  IMAD R15, R15, UR5, R10 ;  /* 0x000000050f0f7c24 */ /* 0x000fe4000f8e020a */
[----:B------:R-:W-:Y:S02]  /*1340*/  IMAD R10, R14, UR9, R9 ;  /* 0x000000090e0a7c24 */ /* 0x000fe4000f8e0209 */
[----:B------:R-:W-:-:S05]  /*1350*/  IMAD R15, R15, UR8, R8 ;  /* 0x000000080f0f7c24 */ /* 0x000fca000f8e0208 */
[----:B------:R-:W-:-:S04]  /*1360*/  LOP3.LUT R14, R10, R15, RZ, 0xfc, !PT ;  /* 0x0000000f0a0e7212 */ /* 0x000fc800078efcff */
[----:B------:R-:W-:-:S04]  /*1370*/  ISETP.GE.AND P5, PT, R14, RZ, PT ;  /* 0x000000ff0e00720c */ /* 0x000fc80003fa6270 */
[----:B------:R-:W-:-:S04]  /*1380*/  ISETP.GE.OR P5, PT, R15, UR10, !P5 ;  /* 0x0000000a0f007c0c */ /* 0x000fc8000efa6670 */
[----:B------:R-:W-:-:S13]  /*1390*/  ISETP.GE.OR P5, PT, R10, UR11, P5 ;  /* 0x0000000b0a007c0c */ /* 0x000fda000afa6670 */
[----:B------:R-:W-:-:S04]  /*13a0*/  @!P5 IMAD R10, R12, UR11, R10 ;  /* 0x0000000b0c0adc24 */ /* 0x000fc8000f8e020a */
[----:B------:R-:W-:Y:S02]  /*13b0*/  @!P5 IMAD R17, R10, UR10, R15 ;  /* 0x0000000a0a11dc24 */ /* 0x000fe4000f8e020f */
[----:B------:R-:W0:Y:S01]  /*13c0*/  @!P5 LDC.64 R14, c[0x0][0x238] ;  /* 0x00008e00ff0edb82 */ /* 0x000e220000000a00 */
[----:B------:R-:W-:Y:S01]  /*13d0*/  VIADD R27, R21, 0x60 ;  /* 0x00000060151b7836 */ /* 0x000fe20000000000 */
[----:B------:R-:W2:Y:S01]  /*13e0*/  @!P3 LDG.E.U16 R10, desc[UR6][R28.64] ;  /* 0x000000061c0ab981 */ /* 0x000ea2000c1e1500 */
[----:B0-----:R-:W-:-:S05]  /*13f0*/  @!P5 IMAD.WIDE R14, R17, 0x2, R14 ;  /* 0x00000002110ed825 */ /* 0x001fca00078e020e */
[----:B------:R-:W0:Y:S01]  /*1400*/  @!P5 LDC.64 R16, c[0x0][0x210] ;  /* 0x00008400ff10db82 */ /* 0x000e220000000a00 */
[----:B------:R-:W2:Y:S01]  /*1410*/  @!P5 LDG.E.U16 R14, desc[UR6][R14.64] ;  /* 0x000000060e0ed981 */ /* 0x000ea2000c1e1500 */
[----:B0-----:R-:W-:-:S06]  /*1420*/  @!P5 IMAD.WIDE R16, R27, 0x2, R16 ;  /* 0x000000021b10d825 */ /* 0x001fcc00078e0210 */
[----:B------:R-:W2:Y:S01]  /*1430*/  @!P5 LDG.E.U16 R16, desc[UR6][R16.64] ;  /* 0x000000061010d981 */ /* 0x000ea2000c1e1500 */
[----:B------:R-:W-:Y:S01]  /*1440*/  IADD3 R26, R26, 0x80, RZ ;  /* 0x000000801a1a7810 */ /* 0x000fe20007ffe0ff */
[----:B------:R-:W-:Y:S02]  /*1450*/  VIADD R21, R21, 0x80 ;  /* 0x0000008015157836 */ /* 0x000fe40000000000 */
[----:B---3--:R-:W-:Y:S01]  /*1460*/  @!P1 IMAD.U32 R24, R24, 0x10000, RZ ;  /* 0x0001000018189824 */ /* 0x008fe200078e00ff */
[----:B----4-:R-:W-:-:S05]  /*1470*/  @!P1 SHF.L.U32 R23, R23, 0x10, RZ ;  /* 0x0000001017179819 */ /* 0x010fca00000006ff */
[----:B------:R-:W-:Y:S01]  /*1480*/  @!P1 FFMA.FTZ R5, R24, R23, R5 ;  /* 0x0000001718059223 */ /* 0x000fe20000010005 */
[----:B------:R-:W-:Y:S01]  /*1490*/  ISETP.GE.U32.AND P1, PT, R26, R18, PT ;  /* 0x000000121a00720c */ /* 0x000fe20003f26070 */
[----:B-----5:R-:W-:Y:S01]  /*14a0*/  @!P2 IMAD.U32 R22, R22, 0x10000, RZ ;  /* 0x000100001616a824 */ /* 0x020fe200078e00ff */
[----:B--2---:R-:W-:Y:S02]  /*14b0*/  @!P3 SHF.L.U32 R20, R20, 0x10, RZ ;  /* 0x000000101414b819 */ /* 0x004fe400000006ff */
[----:B------:R-:W-:-:S05]  /*14c0*/  @!P2 SHF.L.U32 R25, R25, 0x10, RZ ;  /* 0x000000101919a819 */ /* 0x000fca00000006ff */
[----:B------:R-:W-:Y:S01]  /*14d0*/  @!P2 FFMA.FTZ R5, R22, R25, R5 ;  /* 0x000000191605a223 */ /* 0x000fe20000010005 */
[----:B------:R-:W-:-:S04]  /*14e0*/  @!P3 IMAD.U32 R10, R10, 0x10000, RZ ;  /* 0x000100000a0ab824 */ /* 0x000fc800078e00ff */
[----:B------:R-:W-:Y:S01]  /*14f0*/  @!P3 FFMA.FTZ R5, R20, R10, R5 ;  /* 0x0000000a1405b223 */ /* 0x000fe20000010005 */
[----:B------:R-:W-:Y:S01]  /*1500*/  @!P5 SHF.L.U32 R14, R14, 0x10, RZ ;  /* 0x000000100e0ed819 */ /* 0x000fe200000006ff */
[----:B------:R-:W-:-:S04]  /*1510*/  @!P5 IMAD.U32 R16, R16, 0x10000, RZ ;  /* 0x000100001010d824 */ /* 0x000fc800078e00ff */
[----:B------:R-:W-:Y:S01]  /*1520*/  @!P5 FFMA.FTZ R5, R14, R16, R5 ;  /* 0x000000100e05d223 */ /* 0x000fe20000010005 */
[----:B------:R-:W-:Y:S06]  /*1530*/  @!P1 BRA `(.L_x_10) ;  /* 0xfffffff400d89947 */ /* 0x000fec000383ffff */
.L_x_9:
[----:B------:R-:W-:Y:S05]  /*1540*/  BSYNC B2 ;  /* 0x0000000000027941 */ /* 0x000fea0003800000 */
.L_x_8:
[----:B------:R-:W-:Y:S01]  /*1550*/  ISETP.GT.U32.AND P1, PT, R7, R26, PT ;  /* 0x0000001a0700720c */ /* 0x000fe20003f24070 */
[----:B------:R-:W-:Y:S01]  /*1560*/  BSSY B2, `(.L_x_11) ;  /* 0x000004e000027945 */ /* 0x000fe20003800000 */
[----:B------:R-:W-:-:S04]  /*1570*/  IADD3 R10, -R26, R7, RZ ;  /* 0x000000071a0a7210 */ /* 0x000fc80007ffe1ff */
[----:B------:R-:W-:-:S13]  /*1580*/  ISETP.LE.U32.OR P1, PT, R10, 0x20, !P1 ;  /* 0x000000200a00780c */ /* 0x000fda0004f23470 */
[----:B------:R-:W-:Y:S05]  /*1590*/  @P1 BRA `(.L_x_12) ;  /* 0x0000000400281947 */ /* 0x000fea0003800000 */
[----:B------:R-:W-:Y:S01]  /*15a0*/  ULDC UR5, c[0x0][0x2a0] ;  /* 0x0000a80000057ab9 */ /* 0x000fe20000000800 */
[----:B------:R-:W-:Y:S01]  /*15b0*/  IADD3 R10, R26, 0x20, RZ ;  /* 0x000000201a0a7810 */ /* 0x000fe20007ffe0ff */
[----:B------:R-:W0:Y:S01]  /*15c0*/  I2F.U32.RP R16, UR5 ;  /* 0x0000000500107d06 */ /* 0x000e220008209000 */
[----:B------:R-:W-:-:S07]  /*15d0*/  ULDC.64 UR8, c[0x0][0x2b0] ;  /* 0x0000ac0000087ab9 */ /* 0x000fce0000000a00 */
[----:B0-----:R-:W0:Y:S02]  /*15e0*/  MUFU.RCP R16, R16 ;  /* 0x0000001000107308 */ /* 0x001e240000001000 */
[----:B0-----:R-:W-:-:S06]  /*15f0*/  VIADD R14, R16, 0xffffffe ;  /* 0x0ffffffe100e7836 */ /* 0x001fcc0000000000 */
[----:B------:R0:W1:Y:S02]  /*1600*/  F2I.FTZ.U32.TRUNC.NTZ R15, R14 ;  /* 0x0000000e000f7305 */ /* 0x000064000021f000 */
[----:B0-----:R-:W-:Y:S01]  /*1610*/  IMAD.MOV.U32 R14, RZ, RZ, RZ ;  /* 0x000000ffff0e7224 */ /* 0x001fe200078e00ff */
[----:B-1----:R-:W-:-:S05]  /*1620*/  IADD3 R13, RZ, -R15, RZ ;  /* 0x8000000fff0d7210 */ /* 0x002fca0007ffe0ff */
[----:B------:R-:W-:-:S04]  /*1630*/  IMAD R13, R13, UR5, RZ ;  /* 0x000000050d0d7c24 */ /* 0x000fc8000f8e02ff */
[----:B------:R-:W-:-:S06]  /*1640*/  IMAD.HI.U32 R13, R15, R13, R14 ;  /* 0x0000000d0f0d7227 */ /* 0x000fcc00078e000e */
[----:B------:R-:W-:-:S04]  /*1650*/  IMAD.HI.U32 R17, R13, R26, RZ ;  /* 0x0000001a0d117227 */ /* 0x000fc800078e00ff */
[----:B------:R-:W-:-:S04]  /*1660*/  IMAD.HI.U32 R13, R13, R10, RZ ;  /* 0x0000000a0d0d7227 */ /* 0x000fc800078e00ff */
[----:B------:R-:W-:Y:S01]  /*1670*/  IMAD.MOV R19, RZ, RZ, -R17 ;  /* 0x000000ffff137224 */ /* 0x000fe200078e0a11 */
[----:B------:R-:W-:-:S03]  /*1680*/  IADD3 R15, -R13, RZ, RZ ;  /* 0x000000ff0d0f7210 */ /* 0x000fc60007ffe1ff */
[----:B------:R-:W-:Y:S02]  /*1690*/  IMAD R19, R19, UR5, R26 ;  /* 0x0000000513137c24 */ /* 0x000fe4000f8e021a */
[----:B------:R-:W-:-:S03]  /*16a0*/  IMAD R14, R15, UR5, R10 ;  /* 0x000000050f0e7c24 */ /* 0x000fc6000f8e020a */
[----:B------:R-:W-:Y:S02]  /*16b0*/  ISETP.GE.U32.AND P2, PT, R19, UR5, PT ;  /* 0x0000000513007c0c */ /* 0x000fe4000bf46070 */
[----:B------:R-:W-:-:S11]  /*16c0*/  ISETP.GE.U32.AND P0, PT, R14, UR5, PT ;  /* 0x000000050e007c0c */ /* 0x000fd6000bf06070 */
[----:B------:R-:W-:Y:S02]  /*16d0*/  @P2 VIADD R19, R19, -UR5 ;  /* 0x8000000513132c36 */ /* 0x000fe40008000000 */
[----:B------:R-:W-:Y:S01]  /*16e0*/  @P0 IADD3 R14, R14, -UR5, RZ ;  /* 0x800000050e0e0c10 */ /* 0x000fe2000fffe0ff */
[----:B------:R-:W-:Y:S01]  /*16f0*/  @P2 VIADD R17, R17, 0x1 ;  /* 0x0000000111112836 */ /* 0x000fe20000000000 */
[----:B------:R-:W-:Y:S02]  /*1700*/  ISETP.NE.U32.AND P2, PT, RZ, UR5, PT ;  /* 0x00000005ff007c0c */ /* 0x000fe4000bf45070 */
[----:B------:R-:W-:Y:S02]  /*1710*/  ISETP.GE.U32.AND P3, PT, R19, UR5, PT ;  /* 0x0000000513007c0c */ /* 0x000fe4000bf66070 */
[----:B------:R-:W-:Y:S02]  /*1720*/  ISETP.GE.U32.AND P1, PT, R14, UR5, PT ;  /* 0x000000050e007c0c */ /* 0x000fe4000bf26070 */
[----:B------:R-:W-:-:S02]  /*1730*/  LOP3.LUT R14, RZ, UR5, RZ, 0x33, !PT ;  /* 0x00000005ff0e7c12 */ /* 0x000fc4000f8e33ff */
[----:B------:R-:W-:-:S07]  /*1740*/  @P0 IADD3 R13, R13, 0x1, RZ ;  /* 0x000000010d0d0810 */ /* 0x000fce0007ffe0ff */
[----:B------:R-:W-:Y:S02]  /*1750*/  @P3 VIADD R17, R17, 0x1 ;  /* 0x0000000111113836 */ /* 0x000fe40000000000 */
[----:B------:R-:W-:-:S03]  /*1760*/  @P1 IADD3 R13, R13, 0x1, RZ ;  /* 0x000000010d0d1810 */ /* 0x000fc60007ffe0ff */
[C---:B------:R-:W-:Y:S02]  /*1770*/  SEL R20, R14.reuse, R17, !P2 ;  /* 0x000000110e147207 */ /* 0x040fe40005000000 */
[----:B------:R-:W-:-:S03]  /*1780*/  SEL R14, R14, R13, !P2 ;  /* 0x0000000d0e0e7207 */ /* 0x000fc60005000000 */
[----:B------:R-:W-:Y:S01]  /*1790*/  IMAD.MOV R13, RZ, RZ, -R20 ;  /* 0x000000ffff0d7224 */ /* 0x000fe200078e0a14 */
[----:B------:R-:W-:Y:S01]  /*17a0*/  IADD3 R15, -R14, RZ, RZ ;  /* 0x000000ff0e0f7210 */ /* 0x000fe20007ffe1ff */
[--C-:B------:R-:W-:Y:S02]  /*17b0*/  IMAD R20, R20, UR9, R9.reuse ;  /* 0x0000000914147c24 */ /* 0x100fe4000f8e0209 */
[----:B------:R-:W-:Y:S02]  /*17c0*/  IMAD R13, R13, UR5, R26 ;  /* 0x000000050d0d7c24 */ /* 0x000fe4000f8e021a */
[----:B------:R-:W-:Y:S02]  /*17d0*/  IMAD R15, R15, UR5, R10 ;  /* 0x000000050f0f7c24 */ /* 0x000fe4000f8e020a */
[----:B------:R-:W-:Y:S02]  /*17e0*/  IMAD R13, R13, UR8, R8 ;  /* 0x000000080d0d7c24 */ /* 0x000fe4000f8e0208 */
[----:B------:R-:W-:-:S02]  /*17f0*/  IMAD R27, R14, UR9, R9 ;  /* 0x000000090e1b7c24 */ /* 0x000fc4000f8e0209 */
[----:B------:R-:W-:Y:S01]  /*1800*/  IMAD R24, R15, UR8, R8 ;  /* 0x000000080f187c24 */ /* 0x000fe2000f8e0208 */
[----:B------:R-:W-:Y:S01]  /*1810*/  LOP3.LUT R14, R20, R13, RZ, 0xfc, !PT ;  /* 0x0000000d140e7212 */ /* 0x000fe200078efcff */
[----:B------:R-:W-:-:S03]  /*1820*/  ULDC.64 UR8, c[0x0][0x298] ;  /* 0x0000a60000087ab9 */ /* 0x000fc60000000a00 */
[----:B------:R-:W-:Y:S02]  /*1830*/  LOP3.LUT R15, R27, R24, RZ, 0xfc, !PT ;  /* 0x000000181b0f7212 */ /* 0x000fe400078efcff */
[----:B------:R-:W-:Y:S02]  /*1840*/  ISETP.GE.AND P0, PT, R14, RZ, PT ;  /* 0x000000ff0e00720c */ /* 0x000fe40003f06270 */
[----:B------:R-:W-:Y:S02]  /*1850*/  ISETP.GE.AND P2, PT, R15, RZ, PT ;  /* 0x000000ff0f00720c */ /* 0x000fe40003f46270 */
[----:B------:R-:W-:Y:S02]  /*1860*/  ISETP.GE.OR P0, PT, R13, UR8, !P0 ;  /* 0x000000080d007c0c */ /* 0x000fe4000c706670 */
[----:B------:R-:W-:Y:S02]  /*1870*/  ISETP.GE.OR P2, PT, R24, UR8, !P2 ;  /* 0x0000000818007c0c */ /* 0x000fe4000d746670 */
[----:B------:R-:W-:-:S02]  /*1880*/  ISETP.GE.OR P1, PT, R20, UR9, P0 ;  /* 0x0000000914007c0c */ /* 0x000fc40008726670 */
[----:B------:R-:W-:-:S11]  /*1890*/  ISETP.GE.OR P2, PT, R27, UR9, P2 ;  /* 0x000000091b007c0c */ /* 0x000fd60009746670 */
[----:B------:R-:W0:Y:S01]  /*18a0*/  @!P1 LDC.64 R18, c[0x0][0x210] ;  /* 0x00008400ff129b82 */ /* 0x000e220000000a00 */
[C---:B------:R-:W-:Y:S02]  /*18b0*/  @!P1 IMAD R20, R12.reuse, UR9, R20 ;  /* 0x000000090c149c24 */ /* 0x040fe4000f8e0214 */
[----:B------:R-:W-:Y:S02]  /*18c0*/  @!P2 IMAD R27, R12, UR9, R27 ;  /* 0x000000090c1bac24 */ /* 0x000fe4000f8e021b */
[----:B------:R-:W-:Y:S02]  /*18d0*/  @!P1 IMAD R25, R20, UR8, R13 ;  /* 0x0000000814199c24 */ /* 0x000fe4000f8e020d */
[----:B------:R-:W-:Y:S01]  /*18e0*/  VIADD R13, R21, 0x20 ;  /* 0x00000020150d7836 */ /* 0x000fe20000000000 */
[----:B------:R-:W1:Y:S01]  /*18f0*/  @!P1 LDC.64 R22, c[0x0][0x238] ;  /* 0x00008e00ff169b82 */ /* 0x000e620000000a00 */
[----:B------:R-:W-:-:S07]  /*1900*/  @!P2 IMAD R27, R27, UR8, R24 ;  /* 0x000000081b1bac24 */ /* 0x000fce000f8e0218 */
[----:B------:R-:W2:Y:S08]  /*1910*/  @!P2 LDC.64 R16, c[0x0][0x210] ;  /* 0x00008400ff10ab82 */ /* 0x000eb00000000a00 */
[----:B------:R-:W3:Y:S01]  /*1920*/  @!P2 LDC.64 R14, c[0x0][0x238] ;  /* 0x00008e00ff0eab82 */ /* 0x000ee20000000a00 */
[----:B0-----:R-:W-:-:S06]  /*1930*/  @!P1 IMAD.WIDE R18, R21, 0x2, R18 ;  /* 0x0000000215129825 */ /* 0x001fcc00078e0212 */
[----:B------:R-:W4:Y:S01]  /*1940*/  @!P1 LDG.E.U16 R18, desc[UR6][R18.64] ;  /* 0x0000000612129981 */ /* 0x000f22000c1e1500 */
[----:B-1----:R-:W-:-:S06]  /*1950*/  @!P1 IMAD.WIDE R22, R25, 0x2, R22 ;  /* 0x0000000219169825 */ /* 0x002fcc00078e0216 */
[----:B------:R-:W5:Y:S01]  /*1960*/  @!P1 LDG.E.U16 R22, desc[UR6][R22.64] ;  /* 0x0000000616169981 */ /* 0x000f62000c1e1500 */
[----:B--2---:R-:W-:-:S06]  /*1970*/  @!P2 IMAD.WIDE R16, R13, 0x2, R16 ;  /* 0x000000020d10a825 */ /* 0x004fcc00078e0210 */
[----:B------:R-:W2:Y:S01]  /*1980*/  @!P2 LDG.E.U16 R16, desc[UR6][R16.64] ;  /* 0x000000061010a981 */ /* 0x000ea2000c1e1500 */
[----:B---3--:R-:W-:-:S06]  /*1990*/  @!P2 IMAD.WIDE R14, R27, 0x2, R14 ;  /* 0x000000021b0ea825 */ /* 0x008fcc00078e020e */
[----:B------:R-:W3:Y:S01]  /*19a0*/  @!P2 LDG.E.U16 R14, desc[UR6][R14.64] ;  /* 0x000000060e0ea981 */ /* 0x000ee2000c1e1500 */
[----:B------:R-:W-:Y:S02]  /*19b0*/  PLOP3.LUT P0, PT, PT, PT, PT, 0x8, 0x0 ;  /* 0x000000000000781c */ /* 0x000fe40003f0e170 */
[----:B------:R-:W-:Y:S02]  /*19c0*/  IADD3 R26, R10, 0x20, RZ ;  /* 0x000000200a1a7810 */ /* 0x000fe40007ffe0ff */
[----:B----4-:R-:W-:Y:S01]  /*19d0*/  @!P1 SHF.L.U32 R21, R18, 0x10, RZ ;  /* 0x0000001012159819 */ /* 0x010fe200000006ff */
[----:B-----5:R-:W-:-:S04]  /*19e0*/  @!P1 IMAD.U32 R20, R22, 0x10000, RZ ;  /* 0x0001000016149824 */ /* 0x020fc800078e00ff */
[----:B------:R-:W-:Y:S01]  /*19f0*/  @!P1 FFMA.FTZ R5, R20, R21, R5 ;  /* 0x0000001514059223 */ /* 0x000fe20000010005 */
[----:B--2---:R-:W-:Y:S01]  /*1a00*/  @!P2 SHF.L.U32 R25, R16, 0x10, RZ ;  /* 0x000000101019a819 */ /* 0x004fe200000006ff */
[----:B------:R-:W-:Y:S02]  /*1a10*/  VIADD R21, R13, 0x20 ;  /* 0x000000200d157836 */ /* 0x000fe40000000000 */
[----:B---3--:R-:W-:-:S04]  /*1a20*/  @!P2 IMAD.U32 R24, R14, 0x10000, RZ ;  /* 0x000100000e18a824 */ /* 0x008fc800078e00ff */
[----:B------:R-:W-:-:S07]  /*1a30*/  @!P2 FFMA.FTZ R5, R24, R25, R5 ;  /* 0x000000191805a223 */ /* 0x000fce0000010005 */
.L_x_12:
[----:B------:R-:W-:Y:S05]  /*1a40*/  BSYNC B2 ;  /* 0x0000000000027941 */ /* 0x000fea0003800000 */
.L_x_11:
[----:B------:R-:W-:-:S13]  /*1a50*/  ISETP.LT.U32.OR P0, PT, R26, R7, P0 ;  /* 0x000000071a00720c */ /* 0x000fda0000701470 */
[----:B------:R-:W-:Y:S05]  /*1a60*/  @!P0 BRA `(.L_x_3) ;  /* 0x0000000000a48947 */ /* 0x000fea0003800000 */
[----:B------:R-:W-:Y:S01]  /*1a70*/  ULDC UR5, c[0x0][0x2a0] ;  /* 0x0000a80000057ab9 */ /* 0x000fe20000000800 */
[----:B------:R-:W-:Y:S01]  /*1a80*/  ULDC.64 UR8, c[0x0][0x2b0] ;  /* 0x0000ac0000087ab9 */ /* 0x000fe20000000a00 */
[----:B------:R-:W0:Y:S01]  /*1a90*/  I2F.U32.RP R16, UR5 ;  /* 0x0000000500107d06 */ /* 0x000e220008209000 */
[----:B------:R-:W-:-:S07]  /*1aa0*/  ISETP.NE.U32.AND P2, PT, RZ, UR5, PT ;  /* 0x00000005ff007c0c */ /* 0x000fce000bf45070 */
[----:B0-----:R-:W0:Y:S02]  /*1ab0*/  MUFU.RCP R16, R16 ;  /* 0x0000001000107308 */ /* 0x001e240000001000 */
[----:B0-----:R-:W-:-:S06]  /*1ac0*/  IADD3 R14, R16, 0xffffffe, RZ ;  /* 0x0ffffffe100e7810 */ /* 0x001fcc0007ffe0ff */
[----:B------:R0:W1:Y:S02]  /*1ad0*/  F2I.FTZ.U32.TRUNC.NTZ R15, R14 ;  /* 0x0000000e000f7305 */ /* 0x000064000021f000 */
[----:B0-----:R-:W-:Y:S01]  /*1ae0*/  HFMA2.MMA R14, -RZ, RZ, 0, 0 ;  /* 0x00000000ff0e7435 */ /* 0x001fe200000001ff */
[----:B-1----:R-:W-:-:S04]  /*1af0*/  IMAD.MOV R13, RZ, RZ, -R15 ;  /* 0x000000ffff0d7224 */ /* 0x002fc800078e0a0f */
[----:B------:R-:W-:-:S05]  /*1b00*/  IMAD R13, R13, UR5, RZ ;  /* 0x000000050d0d7c24 */ /* 0x000fca000f8e02ff */
[----:B------:R-:W-:Y:S02]  /*1b10*/  IMAD.HI.U32 R13, R15, R13, R14 ;  /* 0x0000000d0f0d7227 */ /* 0x000fe400078e000e */
[----:B------:R-:W0:Y:S04]  /*1b20*/  LDC.64 R14, c[0x0][0x298] ;  /* 0x0000a600ff0e7b82 */ /* 0x000e280000000a00 */
[----:B------:R-:W-:-:S04]  /*1b30*/  IMAD.HI.U32 R10, R13, R26, RZ ;  /* 0x0000001a0d0a7227 */ /* 0x000fc800078e00ff */
[----:B------:R-:W-:-:S04]  /*1b40*/  IMAD.MOV R13, RZ, RZ, -R10 ;  /* 0x000000ffff0d7224 */ /* 0x000fc800078e0a0a */
[----:B------:R-:W-:-:S05]  /*1b50*/  IMAD R13, R13, UR5, R26 ;  /* 0x000000050d0d7c24 */ /* 0x000fca000f8e021a */
[----:B------:R-:W-:-:S13]  /*1b60*/  ISETP.GE.U32.AND P0, PT, R13, UR5, PT ;  /* 0x000000050d007c0c */ /* 0x000fda000bf06070 */
[----:B------:R-:W-:Y:S01]  /*1b70*/  @P0 IADD3 R13, R13, -UR5, RZ ;  /* 0x800000050d0d0c10 */ /* 0x000fe2000fffe0ff */
[----:B------:R-:W-:-:S03]  /*1b80*/  @P0 VIADD R10, R10, 0x1 ;  /* 0x000000010a0a0836 */ /* 0x000fc60000000000 */
[----:B------:R-:W-:-:S13]  /*1b90*/  ISETP.GE.U32.AND P1, PT, R13, UR5, PT ;  /* 0x000000050d007c0c */ /* 0x000fda000bf26070 */
[----:B------:R-:W-:Y:S02]  /*1ba0*/  @P1 IADD3 R10, R10, 0x1, RZ ;  /* 0x000000010a0a1810 */ /* 0x000fe40007ffe0ff */
[----:B------:R-:W-:-:S05]  /*1bb0*/  @!P2 LOP3.LUT R10, RZ, UR5, RZ, 0x33, !PT ;  /* 0x00000005ff0aac12 */ /* 0x000fca000f8e33ff */
[----:B------:R-:W-:Y:S02]  /*1bc0*/  IMAD.MOV R13, RZ, RZ, -R10 ;  /* 0x000000ffff0d7224 */ /* 0x000fe400078e0a0a */
[----:B------:R-:W-:Y:S02]  /*1bd0*/  IMAD R10, R10, UR9, R9 ;  /* 0x000000090a0a7c24 */ /* 0x000fe4000f8e0209 */
[----:B------:R-:W-:-:S04]  /*1be0*/  IMAD R13, R13, UR5, R26 ;  /* 0x000000050d0d7c24 */ /* 0x000fc8000f8e021a */
[----:B------:R-:W-:-:S05]  /*1bf0*/  IMAD R13, R13, UR8, R8 ;  /* 0x000000080d0d7c24 */ /* 0x000fca000f8e0208 */
[----:B------:R-:W-:-:S04]  /*1c00*/  LOP3.LUT R16, R10, R13, RZ, 0xfc, !PT ;  /* 0x0000000d0a107212 */ /* 0x000fc800078efcff */
[----:B------:R-:W-:-:S04]  /*1c10*/  ISETP.GE.AND P0, PT, R16, RZ, PT ;  /* 0x000000ff1000720c */ /* 0x000fc80003f06270 */
[----:B0-----:R-:W-:-:S04]  /*1c20*/  ISETP.GE.OR P0, PT, R13, R14, !P0 ;  /* 0x0000000e0d00720c */ /* 0x001fc80004706670 */
[----:B------:R-:W-:-:S13]  /*1c30*/  ISETP.GE.OR P0, PT, R10, R15, P0 ;  /* 0x0000000f0a00720c */ /* 0x000fda0000706670 */
        /* <DEDUP_REMOVED lines=9> */
[----:B--2---:R-:W-:Y:S02]  /*1cd0*/  SHF.L.U32 R12, R16, 0x10, RZ ;  /* 0x00000010100c7819 */ /* 0x004fe400000006ff */
[----:B---3--:R-:W-:-:S05]  /*1ce0*/  SHF.L.U32 R10, R18, 0x10, RZ ;  /* 0x00000010120a7819 */ /* 0x008fca00000006ff */
[----:B------:R-:W-:-:S07]  /*1cf0*/  FFMA.FTZ R5, R10, R12, R5 ;  /* 0x0000000c0a057223 */ /* 0x000fce0000010005 */
.L_x_3:
[----:B------:R-:W-:Y:S05]  /*1d00*/  BSYNC B0 ;  /* 0x0000000000007941 */ /* 0x000fea0003800000 */
.L_x_2:
[----:B------:R-:W-:Y:S01]  /*1d10*/  VIADD R11, R11, UR4 ;  /* 0x000000040b0b7c36 */ /* 0x000fe20008000000 */
[----:B------:R-:W-:-:S04]  /*1d20*/  ULDC UR5, c[0x0][0x288] ;  /* 0x0000a20000057ab9 */ /* 0x000fc80000000800 */
[----:B------:R-:W-:-:S13]  /*1d30*/  ISETP.GE.AND P0, PT, R11, UR5, PT ;  /* 0x000000050b007c0c */ /* 0x000fda000bf06270 */
[----:B------:R-:W-:Y:S05]  /*1d40*/  @!P0 BRA `(.L_x_13) ;  /* 0xffffffe800948947 */ /* 0x000fea000383ffff */
.L_x_1:
[----:B------:R-:W-:Y:S05]  /*1d50*/  BSYNC B1 ;  /* 0x0000000000017941 */ /* 0x000fea0003800000 */
.L_x_0:
[----:B------:R-:W0:Y:S01]  /*1d60*/  SHFL.DOWN PT, R6, R5, 0x10, 0x1f ;  /* 0x0a001f0005067f89 */ /* 0x000e2200000e0000 */
[----:B------:R-:W-:Y:S01]  /*1d70*/  SHF.R.S32.HI R9, RZ, 0x1f, R0 ;  /* 0x0000001fff097819 */ /* 0x000fe20000011400 */
[----:B------:R-:W-:Y:S01]  /*1d80*/  BSSY B0, `(.L_x_14) ;  /* 0x000002c000007945 */ /* 0x000fe20003800000 */
[----:B------:R-:W-:Y:S02]  /*1d90*/  BAR.SYNC.DEFER_BLOCKING 0x0 ;  /* 0x0000000000007b1d */ /* 0x000fe40000010000 */
[----:B------:R-:W-:Y:S02]  /*1da0*/  LEA.HI R10, R9, R0, RZ, 0x5 ;  /* 0x00000000090a7211 */ /* 0x000fe400078f28ff */
[----:B------:R-:W-:Y:S02]  /*1db0*/  ISETP.GE.AND P1, PT, R0, UR4, PT ;  /* 0x0000000400007c0c */ /* 0x000fe4000bf26270 */
[----:B------:R-:W-:-:S04]  /*1dc0*/  LOP3.LUT R9, R10, 0xffffffe0, RZ, 0xc0, !PT ;  /* 0xffffffe00a097812 */ /* 0x000fc800078ec0ff */
[----:B------:R-:W-:-:S04]  /*1dd0*/  IADD3 R11, -R9, R0, RZ ;  /* 0x00000000090b7210 */ /* 0x000fc80007ffe1ff */
[----:B------:R-:W-:-:S03]  /*1de0*/  ISETP.NE.AND P0, PT, R11, RZ, PT ;  /* 0x000000ff0b00720c */ /* 0x000fc60003f05270 */
[----:B------:R-:W1:Y:S01]  /*1df0*/  @!P1 S2R R14, SR_CgaCtaId ;  /* 0x00000000000e9919 */ /* 0x000e620000008800 */
[----:B0-----:R-:W-:-:S05]  /*1e00*/  FADD.FTZ R6, R6, R5 ;  /* 0x0000000506067221 */ /* 0x001fca0000010000 */
[----:B------:R-:W0:Y:S04]  /*1e10*/  SHFL.DOWN PT, R7, R6, 0x8, 0x1f ;  /* 0x09001f0006077f89 */ /* 0x000e2800000e0000 */
[----:B------:R-:W-:Y:S02]  /*1e20*/  @!P0 MOV R5, 0x400 ;  /* 0x0000040000058802 */ /* 0x000fe40000000f00 */
[----:B------:R-:W-:Y:S01]  /*1e30*/  @!P0 SHF.R.S32.HI R10, RZ, 0x5, R10 ;  /* 0x00000005ff0a8819 */ /* 0x000fe2000001140a */
[----:B------:R-:W2:Y:S01]  /*1e40*/  @!P0 S2R R12, SR_CgaCtaId ;  /* 0x00000000000c8919 */ /* 0x000ea20000008800 */
[----:B0-----:R-:W-:-:S05]  /*1e50*/  FADD.FTZ R7, R6, R7 ;  /* 0x0000000706077221 */ /* 0x001fca0000010000 */
[----:B------:R-:W0:Y:S01]  /*1e60*/  SHFL.DOWN PT, R8, R7, 0x4, 0x1f ;  /* 0x08801f0007087f89 */ /* 0x000e2200000e0000 */
[----:B--2---:R-:W-:-:S04]  /*1e70*/  @!P0 LEA R5, R12, R5, 0x18 ;  /* 0x000000050c058211 */ /* 0x004fc800078ec0ff */
[----:B------:R-:W-:Y:S01]  /*1e80*/  @!P0 LEA R5, R10, R5, 0x2 ;  /* 0x000000050a058211 */ /* 0x000fe200078e10ff */
[----:B0-----:R-:W-:Y:S01]  /*1e90*/  FADD.FTZ R8, R7, R8 ;  /* 0x0000000807087221 */ /* 0x001fe20000010000 */
[----:B------:R-:W-:-:S04]  /*1ea0*/  @!P1 MOV R7, 0x400 ;  /* 0x0000040000079802 */ /* 0x000fc80000000f00 */
[----:B------:R-:W0:Y:S01]  /*1eb0*/  SHFL.DOWN PT, R9, R8, 0x2, 0x1f ;  /* 0x08401f0008097f89 */ /* 0x000e2200000e0000 */
[----:B-1----:R-:W-:-:S05]  /*1ec0*/  @!P1 LEA R14, R14, R7, 0x18 ;  /* 0x000000070e0e9211 */ /* 0x002fca00078ec0ff */
[----:B------:R-:W-:Y:S02]  /*1ed0*/  @!P1 IMAD R11, R11, 0x4, R14 ;  /* 0x000000040b0b9824 */ /* 0x000fe400078e020e */
[----:B0-----:R-:W-:Y:S01]  /*1ee0*/  FADD.FTZ R9, R8, R9 ;  /* 0x0000000908097221 */ /* 0x001fe20000010000 */
[----:B------:R-:W-:-:S04]  /*1ef0*/  MOV R8, RZ ;  /* 0x000000ff00087202 */ /* 0x000fc80000000f00 */
[----:B------:R-:W0:Y:S02]  /*1f00*/  SHFL.DOWN PT, R6, R9, 0x1, 0x1f ;  /* 0x08201f0009067f89 */ /* 0x000e2400000e0000 */
[----:B0-----:R-:W-:Y:S01]  /*1f10*/  FADD.FTZ R10, R9, R6 ;  /* 0x00000006090a7221 */ /* 0x001fe20000010000 */
[----:B------:R-:W-:-:S04]  /*1f20*/  IADD3 R6, R0, 0x1f, RZ ;  /* 0x0000001f00067810 */ /* 0x000fc80007ffe0ff */
[----:B------:R0:W-:Y:S01]  /*1f30*/  @!P0 STS [R5], R10 ;  /* 0x0000000a05008388 */ /* 0x0001e20000000800 */
[----:B------:R-:W-:Y:S01]  /*1f40*/  BAR.SYNC.DEFER_BLOCKING 0x0 ;  /* 0x0000000000007b1d */ /* 0x000fe20000010000 */
[----:B------:R-:W-:-:S05]  /*1f50*/  ISETP.GT.U32.AND P0, PT, R6, 0x3e, PT ;  /* 0x0000003e0600780c */ /* 0x000fca0003f04070 */
[----:B------:R0:W1:Y:S08]  /*1f60*/  @!P1 LDS R8, [R11] ;  /* 0x000000000b089984 */ /* 0x0000700000000800 */
[----:B0-----:R-:W-:Y:S05]  /*1f70*/  @P0 BRA `(.L_x_15) ;  /* 0x0000000000300947 */ /* 0x001fea0003800000 */
[----:B------:R-:W-:-:S03]  /*1f80*/  UMOV UR4, 0xffffffff ;  /* 0xffffffff00047882 */ /* 0x000fc60000000000 */
[----:B------:R-:W-:Y:S05]  /*1f90*/  BRA.DIV UR4, `(.L_x_16) ;  /* 0x0000000204607947 */ /* 0x000fea000b800000 */
[----:B-1----:R-:W0:Y:S02]  /*1fa0*/  SHFL.DOWN PT, R5, R8, 0x10, 0x1f ;  /* 0x0a001f0008057f89 */ /* 0x002e2400000e0000 */
[----:B0-----:R-:W-:-:S05]  /*1fb0*/  FADD.FTZ R5, R8, R5 ;  /* 0x0000000508057221 */ /* 0x001fca0000010000 */
[----:B------:R-:W0:Y:S02]  /*1fc0*/  SHFL.DOWN PT, R6, R5, 0x8, 0x1f ;  /* 0x09001f0005067f89 */ /* 0x000e2400000e0000 */
[----:B0-----:R-:W-:-:S05]  /*1fd0*/  FADD.FTZ R6, R5, R6 ;  /* 0x0000000605067221 */ /* 0x001fca0000010000 */
[----:B------:R-:W0:Y:S02]  /*1fe0*/  SHFL.DOWN PT, R7, R6, 0x4, 0x1f ;  /* 0x08801f0006077f89 */ /* 0x000e2400000e0000 */
[----:B0-----:R-:W-:-:S05]  /*1ff0*/  FADD.FTZ R7, R6, R7 ;  /* 0x0000000706077221 */ /* 0x001fca0000010000 */
[----:B------:R-:W0:Y:S02]  /*2000*/  SHFL.DOWN PT, R10, R7, 0x2, 0x1f ;  /* 0x08401f00070a7f89 */ /* 0x000e2400000e0000 */
[----:B0-----:R-:W-:-:S05]  /*2010*/  FADD.FTZ R10, R7, R10 ;  /* 0x0000000a070a7221 */ /* 0x001fca0000010000 */
[----:B------:R0:W1:Y:S02]  /*2020*/  SHFL.DOWN PT, R9, R10, 0x1, 0x1f ;  /* 0x08201f000a097f89 */ /* 0x00006400000e0000 */
.L_x_22:
[----:B-1----:R-:W-:-:S07]  /*2030*/  FADD.FTZ R8, R10, R9 ;  /* 0x000000090a087221 */ /* 0x002fce0000010000 */
.L_x_15:
[----:B------:R-:W-:Y:S05]  /*2040*/  BSYNC B0 ;  /* 0x0000000000007941 */ /* 0x000fea0003800000 */
.L_x_14:
[----:B------:R-:W-:-:S13]  /*2050*/  ISETP.NE.AND P0, PT, R0, RZ, PT ;  /* 0x000000ff0000720c */ /* 0x000fda0003f05270 */
[----:B------:R-:W-:Y:S05]  /*2060*/  @P0 EXIT ;  /* 0x000000000000094d */ /* 0x000fea0003800000 */
[----:B------:R-:W2:Y:S01]  /*2070*/  LDC.64 R6, c[0x0][0x260] ;  /* 0x00009800ff067b82 */ /* 0x000ea20000000a00 */
[----:B------:R-:W-:Y:S01]  /*2080*/  ULDC UR4, c[0x0][0x2a8] ;  /* 0x0000aa0000047ab9 */ /* 0x000fe20000000800 */
[----:B------:R-:W-:Y:S01]  /*2090*/  ULDC UR5, c[0x0][0x2ac] ;  /* 0x0000ab0000057ab9 */ /* 0x000fe20000000800 */
[----:B------:R-:W-:Y:S01]  /*20a0*/  ULDC UR8, c[0x0][0x2a8] ;  /* 0x0000aa0000087ab9 */ /* 0x000fe20000000800 */
[----:B------:R-:W-:Y:S01]  /*20b0*/  UIMAD UR4, UR4, UR5, URZ ;  /* 0x00000005040472a4 */ /* 0x000fe2000f8e023f */
[----:B------:R-:W-:Y:S01]  /*20c0*/  IMAD R3, R4, UR8, R3 ;  /* 0x0000000804037c24 */ /* 0x000fe2000f8e0203 */
[----:B-1----:R-:W-:-:S04]  /*20d0*/  F2FP.BF16.F32.PACK_AB R8, RZ, R8 ;  /* 0x00000008ff08723e */ /* 0x002fc800000010ff */
[----:B------:R-:W-:-:S04]  /*20e0*/  IMAD R3, R2, UR4, R3 ;  /* 0x0000000402037c24 */ /* 0x000fc8000f8e0203 */
[----:B--2---:R-:W-:-:S05]  /*20f0*/  IMAD.WIDE R2, R3, 0x2, R6 ;  /* 0x0000000203027825 */ /* 0x004fca00078e0206 */
[----:B------:R-:W-:Y:S01]  /*2100*/  STG.E.U16 desc[UR6][R2.64], R8 ;  /* 0x0000000802007986 */ /* 0x000fe2000c101506 */
[----:B------:R-:W-:Y:S05]  /*2110*/  EXIT ;  /* 0x000000000000794d */ /* 0x000fea0003800000 */
.L_x_16:
[----:B------:R-:W-:Y:S01]  /*2120*/  HFMA2.MMA R13, -RZ, RZ, 0, 1.847743988037109375e-06 ;  /* 0x0000001fff0d7435 */ /* 0x000fe200000001ff */
[----:B------:R-:W-:Y:S01]  /*2130*/  IMAD.MOV.U32 R12, RZ, RZ, 0x10 ;  /* 0x00000010ff0c7424 */ /* 0x000fe200078e00ff */
[----:B------:R-:W-:-:S09]  /*2140*/  MOV R11, 0xffffffff ;  /* 0xffffffff000b7802 */ /* 0x000fd20000000f00 */
[----:B-1----:R-:W-:Y:S05]  /*2150*/  WARPSYNC.COLLECTIVE R11, `(.L_x_17) ;  /* 0x000000000b087348 */ /* 0x002fea0003c00000 */
[----:B-1----:R0:W1:Y:S02]  /*2160*/  SHFL.DOWN P0, R9, R8, R12, R13 ;  /* 0x0800000c08097389 */ /* 0x002064000000000d */
[----:B01----:R-:W-:Y:S01]  /*2170*/  ENDCOLLECTIVE ;  /* 0x000000000000791b */ /* 0x003fe20003800000 */
.L_x_17:
[----:B------:R-:W-:Y:S01]  /*2180*/  HFMA2.MMA R12, -RZ, RZ, 0, 4.76837158203125e-07 ;  /* 0x00000008ff0c7435 */ /* 0x000fe200000001ff */
[----:B------:R-:W-:-:S04]  /*2190*/  IMAD.MOV.U32 R5, RZ, RZ, R9 ;  /* 0x000000ffff057224 */ /* 0x000fc800078e0009 */
[----:B------:R-:W-:-:S05]  /*21a0*/  FADD.FTZ R5, R8, R5 ;  /* 0x0000000508057221 */ /* 0x000fca0000010000 */
[----:B------:R-:W-:-:S07]  /*21b0*/  MOV R8, R5 ;  /* 0x0000000500087202 */ /* 0x000fce0000000f00 */
[----:B------:R-:W-:Y:S05]  /*21c0*/  WARPSYNC.COLLECTIVE R11, `(.L_x_18) ;  /* 0x000000000b087348 */ /* 0x000fea0003c00000 */
[----:B------:R0:W1:Y:S02]  /*21d0*/  SHFL.DOWN P0, R9, R8, R12, R13 ;  /* 0x0800000c08097389 */ /* 0x000064000000000d */
[----:B01----:R-:W-:Y:S01]  /*21e0*/  ENDCOLLECTIVE ;  /* 0x000000000000791b */ /* 0x003fe20003800000 */
.L_x_18:
[----:B------:R-:W-:Y:S01]  /*21f0*/  HFMA2.MMA R12, -RZ, RZ, 0, 2.384185791015625e-07 ;  /* 0x00000004ff0c7435 */ /* 0x000fe200000001ff */
[----:B------:R-:W-:-:S04]  /*2200*/  IMAD.MOV.U32 R6, RZ, RZ, R9 ;  /* 0x000000ffff067224 */ /* 0x000fc800078e0009 */
[----:B------:R-:W-:-:S05]  /*2210*/  FADD.FTZ R6, R5, R6 ;  /* 0x0000000605067221 */ /* 0x000fca0000010000 */
[----:B------:R-:W-:-:S07]  /*2220*/  MOV R8, R6 ;  /* 0x0000000600087202 */ /* 0x000fce0000000f00 */
[----:B------:R-:W-:Y:S05]  /*2230*/  WARPSYNC.COLLECTIVE R11, `(.L_x_19) ;  /* 0x000000000b087348 */ /* 0x000fea0003c00000 */
[----:B------:R0:W1:Y:S02]  /*2240*/  SHFL.DOWN P0, R9, R8, R12, R13 ;  /* 0x0800000c08097389 */ /* 0x000064000000000d */
[----:B01----:R-:W-:Y:S01]  /*2250*/  ENDCOLLECTIVE ;  /* 0x000000000000791b */ /* 0x003fe20003800000 */
.L_x_19:
[----:B------:R-:W-:Y:S01]  /*2260*/  HFMA2.MMA R12, -RZ, RZ, 0, 1.1920928955078125e-07 ;  /* 0x00000002ff0c7435 */ /* 0x000fe200000001ff */
[----:B------:R-:W-:-:S04]  /*2270*/  IMAD.MOV.U32 R7, RZ, RZ, R9 ;  /* 0x000000ffff077224 */ /* 0x000fc800078e0009 */
[----:B------:R-:W-:-:S05]  /*2280*/  FADD.FTZ R7, R6, R7 ;  /* 0x0000000706077221 */ /* 0x000fca0000010000 */
[----:B------:R-:W-:-:S07]  /*2290*/  MOV R8, R7 ;  /* 0x0000000700087202 */ /* 0x000fce0000000f00 */
[----:B------:R-:W-:Y:S05]  /*22a0*/  WARPSYNC.COLLECTIVE R11, `(.L_x_20) ;  /* 0x000000000b087348 */ /* 0x000fea0003c00000 */
[----:B------:R0:W1:Y:S02]  /*22b0*/  SHFL.DOWN P0, R9, R8, R12, R13 ;  /* 0x0800000c08097389 */ /* 0x000064000000000d */
[----:B01----:R-:W-:Y:S01]  /*22c0*/  ENDCOLLECTIVE ;  /* 0x000000000000791b */ /* 0x003fe20003800000 */
.L_x_20:
[----:B------:R-:W-:Y:S01]  /*22d0*/  HFMA2.MMA R12, -RZ, RZ, 0, 5.9604644775390625e-08 ;  /* 0x00000001ff0c7435 */ /* 0x000fe200000001ff */
[----:B------:R-:W-:-:S04]  /*22e0*/  IMAD.MOV.U32 R10, RZ, RZ, R9 ;  /* 0x000000ffff0a7224 */ /* 0x000fc800078e0009 */
[----:B------:R-:W-:-:S05]  /*22f0*/  FADD.FTZ R10, R7, R10 ;  /* 0x0000000a070a7221 */ /* 0x000fca0000010000 */
[----:B------:R-:W-:-:S07]  /*2300*/  MOV R8, R10 ;  /* 0x0000000a00087202 */ /* 0x000fce0000000f00 */
[----:B------:R-:W-:Y:S05]  /*2310*/  WARPSYNC.COLLECTIVE R11, `(.L_x_21) ;  /* 0x000000000b087348 */ /* 0x000fea0003c00000 */
[----:B------:R0:W1:Y:S02]  /*2320*/  SHFL.DOWN P0, R9, R8, R12, R13 ;  /* 0x0800000c08097389 */ /* 0x000064000000000d */
[----:B01----:R-:W-:Y:S01]  /*2330*/  ENDCOLLECTIVE ;  /* 0x000000000000791b */ /* 0x003fe20003800000 */
.L_x_21:
[----:B------:R-:W-:Y:S05]  /*2340*/  BRA `(.L_x_22) ;  /* 0xfffffffc00387947 */ /* 0x000fea000383ffff */
.L_x_23:
[----:B------:R-:W-:-:S00]  /*2350*/  BRA `(.L_x_23) ;  /* 0xfffffffc00fc7947 */ /* 0x000fc0000383ffff */
[----:B------:R-:W-:-:S00]  /*2360*/  NOP ;  /* 0x0000000000007918 */ /* 0x000fc00000000000 */
        /* <DEDUP_REMOVED lines=9> */
.L_x_1087:


//--------------------- .text._ZN2at6native51_GLOBAL__N__2c613397_18_DepthwiseConv2d_cu_9959487035conv_depthwise2d_grad_weight_kernelIN3c104HalfEjEEvNS_27GenericPackedTensorAccessorIKT_Lm4ENS_16DefaultPtrTraitsEiEES9_NS5_IS6_Lm4ES8_iEEiiiiiiiiiiiiiiii --------------------------
	.section	.text._ZN2at6native51_GLOBAL__N__2c613397_18_DepthwiseConv2d_cu_9959487035conv_depthwise2d_grad_weight_kernelIN3c104HalfEjEEvNS_27GenericPackedTensorAccessorIKT_Lm4ENS_16DefaultPtrTraitsEiEES9_NS5_IS6_Lm4ES8_iEEiiiiiiiiiiiiiiii,"ax",@progbits
	.align	128
.text._ZN2at6native51_GLOBAL__N__2c613397_18_DepthwiseConv2d_cu_9959487035conv_depthwise2d_grad_weight_kernelIN3c104HalfEjEEvNS_27GenericPackedTensorAccessorIKT_Lm4ENS_16DefaultPtrTraitsEiEES9_NS5_IS6_Lm4ES8_iEEiiiiiiiiiiiiiiii:
        .type           _ZN2at6native51_GLOBAL__N__2c613397_18_DepthwiseConv2d_cu_9959487035conv_depthwise2d_grad_weight_kernelIN3c104HalfEjEEvNS_27GenericPackedTensorAccessorIKT_Lm4ENS_16DefaultPtrTraitsEiEES9_NS5_IS6_Lm4ES8_iEEiiiiiiiiiiiiiiii,@function
        .size           _ZN2at6native51_GLOBAL__N__2c613397_18_DepthwiseConv2d_cu_9959487035conv_depthwise2d_grad_weight_kernelIN3c104HalfEjEEvNS_27GenericPackedTensorAccessorIKT_Lm4ENS_16DefaultPtrTraitsEiEES9_NS5_IS6_Lm4ES8_iEEiiiiiiiiiiiiiiii,(.L_x_1088 - _ZN2at6native51_GLOBAL__N__2c613397_18_DepthwiseConv2d_cu_9959487035conv_depthwise2d_grad_weight_kernelIN3c104HalfEjEEvNS_27GenericPackedTensorAccessorIKT_Lm4ENS_16DefaultPtrTraitsEiEES9_NS5_IS6_Lm4ES8_iEEiiiiiiiiiiiiiiii)
        .other          _ZN2at6native51_GLOBAL__N__2c613397_18_DepthwiseConv2d_cu_9959487035conv_depthwise2d_grad_weight_kernelIN3c104HalfEjEEvNS_27GenericPackedTensorAccessorIKT_Lm4ENS_16DefaultPtrTraitsEiEES9_NS5_IS6_Lm4ES8_iEEiiiiiiiiiiiiiiii,@"STO_CUDA_ENTRY STV_DEFAULT"
_ZN2at6native51_GLOBAL__N__2c613397_18_DepthwiseConv2d_cu_9959487035conv_depthwise2d_grad_weight_kernelIN3c104HalfEjEEvNS_27GenericPackedTensorAccessorIKT_Lm4ENS_16DefaultPtrTraitsEiEES9_NS5_IS6_Lm4ES8_iEEiiiiiiiiiiiiiiii:
        /* <DEDUP_REMOVED lines=122> */
.L_x_37:
        /* <DEDUP_REMOVED lines=53> */
[----:B--2---:R-:W-:Y:S02]  /*0af0*/  HADD2.F32 R13, -RZ, R16.H0_H0 ;  /* 0x20000010ff0d7230 */ /* 0x004fe40000004100 */
[----:B---3--:R-:W-:-:S05]  /*0b00*/  HADD2.F32 R10, -RZ, R18.H0_H0 ;  /* 0x20000012ff0a7230 */ /* 0x008fca0000004100 */
[----:B------:R-:W-:-:S07]  /*0b10*/  FFMA.FTZ R5, R10, R13, R5 ;  /* 0x0000000d0a057223 */ /* 0x000fce0000010005 */
.L_x_31:
[----:B------:R-:W-:Y:S05]  /*0b20*/  BSYNC B3 ;  /* 0x0000000000037941 */ /* 0x000fea0003800000 */
.L_x_30:
[----:B------:R-:W-:Y:S01]  /*0b30*/  VIADD R26, R26, 0x20 ;  /* 0x000000201a1a7836 */ /* 0x000fe20000000000 */
[----:B------:R-:W-:-:S07]  /*0b40*/  IADD3 R21, R21, 0x20, RZ ;  /* 0x0000002015157810 */ /* 0x000fce0007ffe0ff */
.L_x_29:
[----:B------:R-:W-:Y:S05]  /*0b50*/  BSYNC B2 ;  /* 0x0000000000027941 */ /* 0x000fea0003800000 */
.L_x_28:
        /* <DEDUP_REMOVED lines=20> */
.L_x_34:
        /* <DEDUP_REMOVED lines=16> */
[----:B------:R-:W-:-:S04]  /*0da0*/  @P2 IADD3 R16, R16, 0x1, RZ ;  /* 0x0000000110102810 */ /* 0x000fc80007ffe0ff */
[----:B------:R-:W-:Y:S02]  /*0db0*/  SEL R22, R19, R16, !P4 ;  /* 0x0000001013167207 */ /* 0x000fe40006000000 */
[----:B------:R-:W-:Y:S01]  /*0dc0*/  PLOP3.LUT P4, PT, PT, PT, UP0, 0x80, 0x0 ;  /* 0x000000000000781c */ /* 0x000fe20003f8f008 */
[----:B0-----:R-:W-:Y:S01]  /*0dd0*/  IMAD.MOV R14, RZ, RZ, -R15 ;  /* 0x000000ffff0e7224 */ /* 0x001fe200078e0a0f */
[----:B------:R-:W-:Y:S02]  /*0de0*/  IADD3 R29, -R22, RZ, RZ ;  /* 0x000000ff161d7210 */ /* 0x000fe40007ffe1ff */
[----:B------:R-:W-:Y:S01]  /*0df0*/  MOV R19, UR10 ;  /* 0x0000000a00137c02 */ /* 0x000fe20008000f00 */
[----:B------:R-:W-:Y:S01]  /*0e00*/  ULDC.64 UR10, c[0x0][0x298] ;  /* 0x0000a600000a7ab9 */ /* 0x000fe20000000a00 */
[----:B------:R-:W-:Y:S01]  /*0e10*/  MOV R13, R14 ;  /* 0x0000000e000d7202 */ /* 0x000fe20000000f00 */
[----:B------:R-:W-:Y:S02]  /*0e20*/  IMAD.MOV.U32 R14, RZ, RZ, RZ ;  /* 0x000000ffff0e7224 */ /* 0x000fe400078e00ff */
[----:B------:R-:W-:-:S02]  /*0e30*/  IMAD R29, R29, UR5, R26 ;  /* 0x000000051d1d7c24 */ /* 0x000fc4000f8e021a */
[----:B------:R-:W-:Y:S02]  /*0e40*/  IMAD R13, R13, UR5, RZ ;  /* 0x000000050d0d7c24 */ /* 0x000fe4000f8e02ff */
[----:B------:R-:W-:Y:S02]  /*0e50*/  IMAD R29, R29, UR8, R8 ;  /* 0x000000081d1d7c24 */ /* 0x000fe4000f8e0208 */
        /* <DEDUP_REMOVED lines=10> */
[----:B------:R-:W-:Y:S02]  /*0f00*/  @P3 VIADD R15, R15, -UR5 ;  /* 0x800000050f0f3c36 */ /* 0x000fe40008000000 */
[----:B------:R-:W-:Y:S02]  /*0f10*/  @P3 VIADD R20, R20, 0x1 ;  /* 0x0000000114143836 */ /* 0x000fe40000000000 */
[----:B------:R-:W-:Y:S01]  /*0f20*/  @P2 VIADD R17, R17, -UR5 ;  /* 0x8000000511112c36 */ /* 0x000fe20008000000 */
[----:B------:R-:W-:Y:S01]  /*0f30*/  ISETP.GE.U32.AND P1, PT, R15, UR5, PT ;  /* 0x000000050f007c0c */ /* 0x000fe2000bf26070 */
[----:B------:R-:W-:Y:S01]  /*0f40*/  IMAD R15, R22, UR9, R9 ;  /* 0x00000009160f7c24 */ /* 0x000fe2000f8e0209 */
[----:B------:R-:W-:Y:S02]  /*0f50*/  @P2 IADD3 R16, R16, 0x1, RZ ;  /* 0x0000000110102810 */ /* 0x000fe40007ffe0ff */
[----:B------:R-:W-:Y:S02]  /*0f60*/  ISETP.GE.U32.AND P3, PT, R17, UR5, PT ;  /* 0x0000000511007c0c */ /* 0x000fe4000bf66070 */
[----:B------:R-:W-:-:S07]  /*0f70*/  LOP3.LUT R22, R15, R29, RZ, 0xfc, !PT ;  /* 0x0000001d0f167212 */ /* 0x000fce00078efcff */
[----:B------:R-:W-:Y:S02]  /*0f80*/  @P1 IADD3 R20, R20, 0x1, RZ ;  /* 0x0000000114141810 */ /* 0x000fe40007ffe0ff */
[----:B------:R-:W-:Y:S02]  /*0f90*/  ISETP.GE.AND P1, PT, R22, RZ, PT ;  /* 0x000000ff1600720c */ /* 0x000fe40003f26270 */
[----:B------:R-:W-:Y:S01]  /*0fa0*/  SEL R20, R19, R20, !P4 ;  /* 0x0000001413147207 */ /* 0x000fe20006000000 */
[----:B------:R-:W-:Y:S01]  /*0fb0*/  @P3 VIADD R16, R16, 0x1 ;  /* 0x0000000110103836 */ /* 0x000fe20000000000 */
[----:B------:R-:W-:Y:S02]  /*0fc0*/  ISETP.GE.OR P1, PT, R29, UR10, !P1 ;  /* 0x0000000a1d007c0c */ /* 0x000fe4000cf26670 */
[C---:B------:R-:W-:Y:S01]  /*0fd0*/  IADD3 R23, -R20.reuse, RZ, RZ ;  /* 0x000000ff14177210 */ /* 0x040fe20007ffe1ff */
[----:B------:R-:W-:Y:S01]  /*0fe0*/  IMAD R17, R20, UR9, R9 ;  /* 0x0000000914117c24 */ /* 0x000fe2000f8e0209 */
[----:B------:R-:W-:-:S02]  /*0ff0*/  ISETP.GE.OR P1, PT, R15, UR11, P1 ;  /* 0x0000000b0f007c0c */ /* 0x000fc40008f26670 */
        /* <DEDUP_REMOVED lines=33> */
[----:B------:R-:W-:Y:S01]  /*1210*/  IADD3 R27, R21, 0x20, RZ ;  /* 0x00000020151b7810 */ /* 0x000fe20007ffe0ff */
[----:B--2---:R-:W-:-:S04]  /*1220*/  @!P3 IMAD.WIDE R14, R25, 0x2, R14 ;  /* 0x00000002190eb825 */ /* 0x004fc800078e020e */
[----:B------:R-:W-:Y:S01]  /*1230*/  VIADD R10, R26, 0x60 ;  /* 0x000000601a0a7836 */ /* 0x000fe20000000000 */
[----:B------:R2:W5:Y:S01]  /*1240*/  @!P3 LDG.E.U16 R20, desc[UR6][R14.64] ;  /* 0x000000060e14b981 */ /* 0x000562000c1e1500 */
[----:B-1----:R-:W-:-:S04]  /*1250*/  @!P2 IMAD.WIDE R16, R27, 0x2, R16 ;  /* 0x000000021b10a825 */ /* 0x002fc800078e0210 */
[----:B------:R-:W-:Y:S01]  /*1260*/  IMAD.HI.U32 R27, R13, R10, RZ ;  /* 0x0000000a0d1b7227 */ /* 0x000fe200078e00ff */
[----:B------:R1:W5:Y:S01]  /*1270*/  @!P2 LDG.E.U16 R25, desc[UR6][R16.64] ;  /* 0x000000061019a981 */ /* 0x000362000c1e1500 */
[----:B--2---:R-:W-:-:S05]  /*1280*/  IADD3 R15, R21, 0x40, RZ ;  /* 0x00000040150f7810 */ /* 0x004fca0007ffe0ff */
[----:B0-----:R-:W-:Y:S01]  /*1290*/  @!P3 IMAD.WIDE R28, R15, 0x2, R28 ;  /* 0x000000020f1cb825 */ /* 0x001fe200078e021c */
[----:B------:R-:W-:-:S05]  /*12a0*/  IADD3 R15, -R27, RZ, RZ ;  /* 0x000000ff1b0f7210 */ /* 0x000fca0007ffe1ff */
[----:B------:R-:W-:-:S05]  /*12b0*/  IMAD R14, R15, UR5, R10 ;  /* 0x000000050f0e7c24 */ /* 0x000fca000f8e020a */
[----:B------:R-:W-:-:S13]  /*12c0*/  ISETP.GE.U32.AND P5, PT, R14, UR5, PT ;  /* 0x000000050e007c0c */ /* 0x000fda000bfa6070 */
[----:B------:R-:W-:-:S05]  /*12d0*/  @P5 VIADD R14, R14, -UR5 ;  /* 0x800000050e0e5c36 */ /* 0x000fca0008000000 */
[----:B------:R-:W-:Y:S02]  /*12e0*/  ISETP.GE.U32.AND P6, PT, R14, UR5, PT ;  /* 0x000000050e007c0c */ /* 0x000fe4000bfc6070 */
[----:B------:R-:W-:-:S11]  /*12f0*/  @P5 IADD3 R27, R27, 0x1, RZ ;  /* 0x000000011b1b5810 */ /* 0x000fd60007ffe0ff */
[----:B------:R-:W-:-:S04]  /*1300*/  @P6 IADD3 R27, R27, 0x1, RZ ;  /* 0x000000011b1b6810 */ /* 0x000fc80007ffe0ff */
[----:B------:R-:W-:-:S05]  /*1310*/  SEL R14, R19, R27, !P4 ;  /* 0x0000001b130e7207 */ /* 0x000fca0006000000 */
[----:B------:R-:W-:-:S04]  /*1320*/  IMAD.MOV R15, RZ, RZ, -R14 ;  /* 0x000000ffff0f7224 */ /* 0x000fc800078e0a0e */
        /* <DEDUP_REMOVED lines=8> */
[----:B-1----:R-:W-:Y:S02]  /*13b0*/  @!P5 IMAD R17, R10, UR10, R15 ;  /* 0x0000000a0a11dc24 */ /* 0x002fe4000f8e020f */
[----:B------:R-:W0:Y:S01]  /*13c0*/  @!P5 LDC.64 R14, c[0x0][0x238] ;  /* 0x00008e00ff0edb82 */ /* 0x000e220000000a00 */
[----:B------:R-:W-:Y:S01]  /*13d0*/  IADD3 R27, R21, 0x60, RZ ;  /* 0x00000060151b7810 */ /* 0x000fe20007ffe0ff */
        /* <DEDUP_REMOVED lines=8> */
[----:B---3--:R-:W-:Y:S02]  /*1460*/  @!P1 HADD2.F32 R24, -RZ, R24.H0_H0 ;  /* 0x20000018ff189230 */ /* 0x008fe40000004100 */
[----:B----4-:R-:W-:-:S05]  /*1470*/  @!P1 HADD2.F32 R23, -RZ, R23.H0_H0 ;  /* 0x20000017ff179230 */ /* 0x010fca0000004100 */
[----:B------:R-:W-:Y:S01]  /*1480*/  @!P1 FFMA.FTZ R5, R24, R23, R5 ;  /* 0x0000001718059223 */ /* 0x000fe20000010005 */
[----:B------:R-:W-:Y:S01]  /*1490*/  ISETP.GE.U32.AND P1, PT, R26, R18, PT ;  /* 0x000000121a00720c */ /* 0x000fe20003f26070 */
[----:B-----5:R-:W-:Y:S02]  /*14a0*/  @!P2 HADD2.F32 R22, -RZ, R22.H0_H0 ;  /* 0x20000016ff16a230 */ /* 0x020fe40000004100 */
[----:B------:R-:W-:Y:S02]  /*14b0*/  @!P3 HADD2.F32 R20, -RZ, R20.H0_H0 ;  /* 0x20000014ff14b230 */ /* 0x000fe40000004100 */
[----:B------:R-:W-:-:S05]  /*14c0*/  @!P2 HADD2.F32 R25, -RZ, R25.H0_H0 ;  /* 0x20000019ff19a230 */ /* 0x000fca0000004100 */
[----:B------:R-:W-:Y:S01]  /*14d0*/  @!P2 FFMA.FTZ R5, R22, R25, R5 ;  /* 0x000000191605a223 */ /* 0x000fe20000010005 */
[----:B--2---:R-:W-:-:S05]  /*14e0*/  @!P3 HADD2.F32 R10, -RZ, R10.H0_H0 ;  /* 0x2000000aff0ab230 */ /* 0x004fca0000004100 */
[----:B------:R-:W-:Y:S01]  /*14f0*/  @!P3 FFMA.FTZ R5, R20, R10, R5 ;  /* 0x0000000a1405b223 */ /* 0x000fe20000010005 */
[----:B------:R-:W-:Y:S02]  /*1500*/  @!P5 HADD2.F32 R14, -RZ, R14.H0_H0 ;  /* 0x2000000eff0ed230 */ /* 0x000fe40000004100 */
[----:B------:R-:W-:-:S05]  /*1510*/  @!P5 HADD2.F32 R16, -RZ, R16.H0_H0 ;  /* 0x20000010ff10d230 */ /* 0x000fca0000004100 */
[----:B------:R-:W-:Y:S01]  /*1520*/  @!P5 FFMA.FTZ R5, R14, R16, R5 ;  /* 0x000000100e05d223 */ /* 0x000fe20000010005 */
[----:B------:R-:W-:Y:S06]  /*1530*/  @!P1 BRA `(.L_x_34) ;  /* 0xfffffff400d89947 */ /* 0x000fec000383ffff */
.L_x_33:
[----:B------:R-:W-:Y:S05]  /*1540*/  BSYNC B2 ;  /* 0x0000000000027941 */ /* 0x000fea0003800000 */
.L_x_32:
        /* <DEDUP_REMOVED lines=10> */
[----:B0-----:R-:W-:-:S06]  /*15f0*/  IADD3 R14, R16, 0xffffffe, RZ ;  /* 0x0ffffffe100e7810 */ /* 0x001fcc0007ffe0ff */
[----:B------:R0:W1:Y:S02]  /*1600*/  F2I.FTZ.U32.TRUNC.NTZ R15, R14 ;  /* 0x0000000e000f7305 */ /* 0x000064000021f000 */
[----:B0-----:R-:W-:Y:S01]  /*1610*/  MOV R14, RZ ;  /* 0x000000ff000e7202 */ /* 0x001fe20000000f00 */
[----:B-1----:R-:W-:-:S04]  /*1620*/  IMAD.MOV R13, RZ, RZ, -R15 ;  /* 0x000000ffff0d7224 */ /* 0x002fc800078e0a0f */
        /* <DEDUP_REMOVED lines=10> */
[----:B------:R-:W-:Y:S02]  /*16d0*/  @P2 IADD3 R19, R19, -UR5, RZ ;  /* 0x8000000513132c10 */ /* 0x000fe4000fffe0ff */
[----:B------:R-:W-:Y:S01]  /*16e0*/  @P0 VIADD R14, R14, -UR5 ;  /* 0x800000050e0e0c36 */ /* 0x000fe20008000000 */
[----:B------:R-:W-:Y:S02]  /*16f0*/  @P2 IADD3 R17, R17, 0x1, RZ ;  /* 0x0000000111112810 */ /* 0x000fe40007ffe0ff */
[----:B------:R-:W-:Y:S02]  /*1700*/  ISETP.GE.U32.AND P3, PT, R19, UR5, PT ;  /* 0x0000000513007c0c */ /* 0x000fe4000bf66070 */
[----:B------:R-:W-:Y:S02]  /*1710*/  ISETP.GE.U32.AND P1, PT, R14, UR5, PT ;  /* 0x000000050e007c0c */ /* 0x000fe4000bf26070 */
[----:B------:R-:W-:Y:S02]  /*1720*/  @P0 IADD3 R13, R13, 0x1, RZ ;  /* 0x000000010d0d0810 */ /* 0x000fe40007ffe0ff */
[----:B------:R-:W-:-:S02]  /*1730*/  ISETP.NE.U32.AND P2, PT, RZ, UR5, PT ;  /* 0x00000005ff007c0c */ /* 0x000fc4000bf45070 */
[----:B------:R-:W-:-:S05]  /*1740*/  LOP3.LUT R14, RZ, UR5, RZ, 0x33, !PT ;  /* 0x00000005ff0e7c12 */ /* 0x000fca000f8e33ff */
[----:B------:R-:W-:Y:S02]  /*1750*/  @P3 VIADD R17, R17, 0x1 ;  /* 0x0000000111113836 */ /* 0x000fe40000000000 */
[----:B------:R-:W-:-:S03]  /*1760*/  @P1 IADD3 R13, R13, 0x1, RZ ;  /* 0x000000010d0d1810 */ /* 0x000fc60007ffe0ff */
[C---:B------:R-:W-:Y:S02]  /*1770*/  SEL R20, R14.reuse, R17, !P2 ;  /* 0x000000110e147207 */ /* 0x040fe40005000000 */
[----:B------:R-:W-:Y:S02]  /*1780*/  SEL R14, R14, R13, !P2 ;  /* 0x0000000d0e0e7207 */ /* 0x000fe40005000000 */
[C---:B------:R-:W-:Y:S01]  /*1790*/  IADD3 R13, -R20.reuse, RZ, RZ ;  /* 0x000000ff140d7210 */ /* 0x040fe20007ffe1ff */
[----:B------:R-:W-:Y:S02]  /*17a0*/  IMAD R20, R20, UR9, R9 ;  /* 0x0000000914147c24 */ /* 0x000fe4000f8e0209 */
[----:B------:R-:W-:Y:S02]  /*17b0*/  IMAD.MOV R15, RZ, RZ, -R14 ;  /* 0x000000ffff0f7224 */ /* 0x000fe400078e0a0e */
[----:B------:R-:W-:Y:S02]  /*17c0*/  IMAD R13, R13, UR5, R26 ;  /* 0x000000050d0d7c24 */ /* 0x000fe4000f8e021a */
[----:B------:R-:W-:-:S02]  /*17d0*/  IMAD R15, R15, UR5, R10 ;  /* 0x000000050f0f7c24 */ /* 0x000fc4000f8e020a */
[--C-:B------:R-:W-:Y:S02]  /*17e0*/  IMAD R13, R13, UR8, R8.reuse ;  /* 0x000000080d0d7c24 */ /* 0x100fe4000f8e0208 */
[----:B------:R-:W-:Y:S02]  /*17f0*/  IMAD R27, R14, UR9, R9 ;  /* 0x000000090e1b7c24 */ /* 0x000fe4000f8e0209 */
        /* <DEDUP_REMOVED lines=13> */
[----:B------:R-:W-:Y:S01]  /*18d0*/  @!P1 IMAD R25, R20, UR8, R13 ;  /* 0x0000000814199c24 */ /* 0x000fe2000f8e020d */
[----:B------:R-:W-:Y:S01]  /*18e0*/  IADD3 R13, R21, 0x20, RZ ;  /* 0x00000020150d7810 */ /* 0x000fe20007ffe0ff */
[----:B------:R-:W-:Y:S01]  /*18f0*/  @!P2 IMAD R27, R27, UR8, R24 ;  /* 0x000000081b1bac24 */ /* 0x000fe2000f8e0218 */
[----:B------:R-:W1:Y:S08]  /*1900*/  @!P1 LDC.64 R22, c[0x0][0x238] ;  /* 0x00008e00ff169b82 */ /* 0x000e700000000a00 */
        /* <DEDUP_REMOVED lines=11> */
[----:B------:R-:W-:Y:S01]  /*19c0*/  IADD3 R26, R10, 0x20, RZ ;  /* 0x000000200a1a7810 */ /* 0x000fe20007ffe0ff */
[----:B----4-:R-:W-:Y:S02]  /*19d0*/  @!P1 HADD2.F32 R21, -RZ, R18.H0_H0 ;  /* 0x20000012ff159230 */ /* 0x010fe40000004100 */
[----:B-----5:R-:W-:-:S05]  /*19e0*/  @!P1 HADD2.F32 R20, -RZ, R22.H0_H0 ;  /* 0x20000016ff149230 */ /* 0x020fca0000004100 */
[----:B------:R-:W-:Y:S01]  /*19f0*/  @!P1 FFMA.FTZ R5, R20, R21, R5 ;  /* 0x0000001514059223 */ /* 0x000fe20000010005 */
[----:B--2---:R-:W-:Y:S02]  /*1a00*/  @!P2 HADD2.F32 R24, -RZ, R14.H0_H0 ;  /* 0x2000000eff18a230 */ /* 0x004fe40000004100 */
[----:B------:R-:W-:Y:S02]  /*1a10*/  VIADD R21, R13, 0x20 ;  /* 0x000000200d157836 */ /* 0x000fe40000000000 */
[----:B---3--:R-:W-:-:S05]  /*1a20*/  @!P2 HADD2.F32 R25, -RZ, R16.H0_H0 ;  /* 0x20000010ff19a230 */ /* 0x008fca0000004100 */
[----:B------:R-:W-:-:S07]  /*1a30*/  @!P2 FFMA.FTZ R5, R24, R25, R5 ;  /* 0x000000191805a223 */ /* 0x000fce0000010005 */
.L_x_36:
[----:B------:R-:W-:Y:S05]  /*1a40*/  BSYNC B2 ;  /* 0x0000000000027941 */ /* 0x000fea0003800000 */
.L_x_35:
        /* <DEDUP_REMOVED lines=9> */
[----:B0-----:R-:W-:Y:S01]  /*1ae0*/  IMAD.MOV.U32 R14, RZ, RZ, RZ ;  /* 0x000000ffff0e7224 */ /* 0x001fe200078e00ff */
[----:B-1----:R-:W-:-:S05]  /*1af0*/  IADD3 R13, RZ, -R15, RZ ;  /* 0x8000000fff0d7210 */ /* 0x002fca0007ffe0ff */
[----:B------:R-:W-:-:S04]  /*1b00*/  IMAD R13, R13, UR5, RZ ;  /* 0x000000050d0d7c24 */ /* 0x000fc8000f8e02ff */
[----:B------:R-:W-:Y:S02]  /*1b10*/  IMAD.HI.U32 R13, R15, R13, R14 ;  /* 0x0000000d0f0d7227 */ /* 0x000fe400078e000e */
[----:B------:R-:W0:Y:S04]  /*1b20*/  LDC.64 R14, c[0x0][0x298] ;  /* 0x0000a600ff0e7b82 */ /* 0x000e280000000a00 */
[----:B------:R-:W-:-:S05]  /*1b30*/  IMAD.HI.U32 R10, R13, R26, RZ ;  /* 0x0000001a0d0a7227 */ /* 0x000fca00078e00ff */
[----:B------:R-:W-:-:S05]  /*1b40*/  IADD3 R13, -R10, RZ, RZ ;  /* 0x000000ff0a0d7210 */ /* 0x000fca0007ffe1ff */
[----:B------:R-:W-:-:S05]  /*1b50*/  IMAD R13, R13, UR5, R26 ;  /* 0x000000050d0d7c24 */ /* 0x000fca000f8e021a */
[----:B------:R-:W-:-:S13]  /*1b60*/  ISETP.GE.U32.AND P0, PT, R13, UR5, PT ;  /* 0x000000050d007c0c */ /* 0x000fda000bf06070 */
[----:B------:R-:W-:Y:S01]  /*1b70*/  @P0 IADD3 R13, R13, -UR5, RZ ;  /* 0x800000050d0d0c10 */ /* 0x000fe2000fffe0ff */
[----:B------:R-:W-:-:S03]  /*1b80*/  @P0 VIADD R10, R10, 0x1 ;  /* 0x000000010a0a0836 */ /* 0x000fc60000000000 */
[----:B------:R-:W-:-:S13]  /*1b90*/  ISETP.GE.U32.AND P1, PT, R13, UR5, PT ;  /* 0x000000050d007c0c */ /* 0x000fda000bf26070 */
[----:B------:R-:W-:Y:S02]  /*1ba0*/  @P1 IADD3 R10, R10, 0x1, RZ ;  /* 0x000000010a0a1810 */ /* 0x000fe40007ffe0ff */
        /* <DEDUP_REMOVED lines=21> */
.L_x_27:
[----:B------:R-:W-:Y:S05]  /*1d00*/  BSYNC B0 ;  /* 0x0000000000007941 */ /* 0x000fea0003800000 */
.L_x_26:
[----:B------:R-:W-:Y:S01]  /*1d10*/  VIADD R11, R11, UR4 ;  /* 0x000000040b0b7c36 */ /* 0x000fe20008000000 */
[----:B------:R-:W-:-:S04]  /*1d20*/  ULDC UR5, c[0x0][0x288] ;  /* 0x0000a20000057ab9 */ /* 0x000fc80000000800 */
[----:B------:R-:W-:-:S13]  /*1d30*/  ISETP.GE.AND P0, PT, R11, UR5, PT ;  /* 0x000000050b007c0c */ /* 0x000fda000bf06270 */
[----:B------:R-:W-:Y:S05]  /*1d40*/  @!P0 BRA `(.L_x_37) ;  /* 0xffffffe800948947 */ /* 0x000fea000383ffff */
.L_x_25:
[----:B------:R-:W-:Y:S05]  /*1d50*/  BSYNC B1 ;  /* 0x0000000000017941 */ /* 0x000fea0003800000 */
.L_x_24:
        /* <DEDUP_REMOVED lines=25> */
[----:B------:R-:W-:-:S04]  /*1ef0*/  HFMA2.MMA R8, -RZ, RZ, 0, 0 ;  /* 0x00000000ff087435 */ /* 0x000fc800000001ff */
        /* <DEDUP_REMOVED lines=19> */
.L_x_46:
[----:B-1----:R-:W-:-:S07]  /*2030*/  FADD.FTZ R8, R10, R9 ;  /* 0x000000090a087221 */ /* 0x002fce0000010000 */
.L_x_39:
[----:B------:R-:W-:Y:S05]  /*2040*/  BSYNC B0 ;  /* 0x0000000000007941 */ /* 0x000fea0003800000 */
.L_x_38:
        /* <DEDUP_REMOVED lines=8> */
[----:B-1----:R-:W-:-:S04]  /*20d0*/  F2FP.F16.F32.PACK_AB R8, RZ, R8 ;  /* 0x00000008ff08723e */ /* 0x002fc800000000ff */
[----:B------:R-:W-:-:S04]  /*20e0*/  IMAD R3, R2, UR4, R3 ;  /* 0x0000000402037c24 */ /* 0x000fc8000f8e0203 */
[----:B--2---:R-:W-:-:S05]  /*20f0*/  IMAD.WIDE R2, R3, 0x2, R6 ;  /* 0x0000000203027825 */ /* 0x004fca00078e0206 */
[----:B------:R-:W-:Y:S01]  /*2100*/  STG.E.U16 desc[UR6][R2.64], R8 ;  /* 0x0000000802007986 */ /* 0x000fe2000c101506 */
[----:B------:R-:W-:Y:S05]  /*2110*/  EXIT ;  /* 0x000000000000794d */ /* 0x000fea0003800000 */
.L_x_40:
[----:B------:R-:W-:Y:S01]  /*2120*/  IMAD.MOV.U32 R12, RZ, RZ, 0x10 ;  /* 0x00000010ff0c7424 */ /* 0x000fe200078e00ff */
[----:B------:R-:W-:Y:S02]  /*2130*/  MOV R13, 0x1f ;  /* 0x0000001f000d7802 */ /* 0x000fe40000000f00 */
[----:B------:R-:W-:-:S07]  /*2140*/  MOV R11, 0xffffffff ;  /* 0xffffffff000b7802 */ /* 0x000fce0000000f00 */
[----:B-1----:R-:W-:Y:S05]  /*2150*/  WARPSYNC.COLLECTIVE R11, `(.L_x_41) ;  /* 0x000000000b087348 */ /* 0x002fea0003c00000 */
[----:B-1----:R0:W1:Y:S02]  /*2160*/  SHFL.DOWN P0, R9, R8, R12, R13 ;  /* 0x0800000c08097389 */ /* 0x002064000000000d */
[----:B01----:R-:W-:Y:S01]  /*2170*/  ENDCOLLECTIVE ;  /* 0x000000000000791b */ /* 0x003fe20003800000 */
.L_x_41:
[----:B------:R-:W-:Y:S01]  /*2180*/  HFMA2.MMA R12, -RZ, RZ, 0, 4.76837158203125e-07 ;  /* 0x00000008ff0c7435 */ /* 0x000fe200000001ff */
[----:B------:R-:W-:-:S04]  /*2190*/  IMAD.MOV.U32 R5, RZ, RZ, R9 ;  /* 0x000000ffff057224 */ /* 0x000fc800078e0009 */
[----:B------:R-:W-:-:S05]  /*21a0*/  FADD.FTZ R5, R8, R5 ;  /* 0x0000000508057221 */ /* 0x000fca0000010000 */
[----:B------:R-:W-:-:S07]  /*21b0*/  MOV R8, R5 ;  /* 0x0000000500087202 */ /* 0x000fce0000000f00 */
[----:B------:R-:W-:Y:S05]  /*21c0*/  WARPSYNC.COLLECTIVE R11, `(.L_x_42) ;  /* 0x000000000b087348 */ /* 0x000fea0003c00000 */
[----:B------:R0:W1:Y:S02]  /*21d0*/  SHFL.DOWN P0, R9, R8, R12, R13 ;  /* 0x0800000c08097389 */ /* 0x000064000000000d */
[----:B01----:R-:W-:Y:S01]  /*21e0*/  ENDCOLLECTIVE ;  /* 0x000000000000791b */ /* 0x003fe20003800000 */
.L_x_42:
[----:B------:R-:W-:Y:S01]  /*21f0*/  HFMA2.MMA R12, -RZ, RZ, 0, 2.384185791015625e-07 ;  /* 0x00000004ff0c7435 */ /* 0x000fe200000001ff */
[----:B------:R-:W-:-:S04]  /*2200*/  IMAD.MOV.U32 R6, RZ, RZ, R9 ;  /* 0x000000ffff067224 */ /* 0x000fc800078e0009 */
[----:B------:R-:W-:-:S05]  /*2210*/  FADD.FTZ R6, R5, R6 ;  /* 0x0000000605067221 */ /* 0x000fca0000010000 */
[----:B------:R-:W-:-:S07]  /*2220*/  MOV R8, R6 ;  /* 0x0000000600087202 */ /* 0x000fce0000000f00 */
[----:B------:R-:W-:Y:S05]  /*2230*/  WARPSYNC.COLLECTIVE R11, `(.L_x_43) ;  /* 0x000000000b087348 */ /* 0x000fea0003c00000 */
[----:B------:R0:W1:Y:S02]  /*2240*/  SHFL.DOWN P0, R9, R8, R12, R13 ;  /* 0x0800000c08097389 */ /* 0x000064000000000d */
[----:B01----:R-:W-:Y:S01]  /*2250*/  ENDCOLLECTIVE ;  /* 0x000000000000791b */ /* 0x003fe20003800000 */
.L_x_43:
[----:B------:R-:W-:Y:S01]  /*2260*/  HFMA2.MMA R12, -RZ, RZ, 0, 1.1920928955078125e-07 ;  /* 0x00000002ff0c7435 */ /* 0x000fe200000001ff */
[----:B------:R-:W-:-:S04]  /*2270*/  IMAD.MOV.U32 R7, RZ, RZ, R9 ;  /* 0x000000ffff077224 */ /* 0x000fc800078e0009 */
[----:B------:R-:W-:-:S05]  /*2280*/  FADD.FTZ R7, R6, R7 ;  /* 0x0000000706077221 */ /* 0x000fca0000010000 */
[----:B------:R-:W-:-:S07]  /*2290*/  MOV R8, R7 ;  /* 0x0000000700087202 */ /* 0x000fce0000000f00 */
[----:B------:R-:W-:Y:S05]  /*22a0*/  WARPSYNC.COLLECTIVE R11, `(.L_x_44) ;  /* 0x000000000b087348 */ /* 0x000fea0003c00000 */
[----:B------:R0:W1:Y:S02]  /*22b0*/  SHFL.DOWN P0, R9, R8, R12, R13 ;  /* 0x0800000c08097389 */ /* 0x000064000000000d */
[----:B01----:R-:W-:Y:S01]  /*22c0*/  ENDCOLLECTIVE ;  /* 0x000000000000791b */ /* 0x003fe20003800000 */
.L_x_44:
[----:B------:R-:W-:Y:S01]  /*22d0*/  HFMA2.MMA R12, -RZ, RZ, 0, 5.9604644775390625e-08 ;  /* 0x00000001ff0c7435 */ /* 0x000fe200000001ff */
[----:B------:R-:W-:-:S04]  /*22e0*/  IMAD.MOV.U32 R10, RZ, RZ, R9 ;  /* 0x000000ffff0a7224 */ /* 0x000fc800078e0009 */
[----:B------:R-:W-:-:S05]  /*22f0*/  FADD.FTZ R10, R7, R10 ;  /* 0x0000000a070a7221 */ /* 0x000fca0000010000 */
[----:B------:R-:W-:-:S07]  /*2300*/  MOV R8, R10 ;  /* 0x0000000a00087202 */ /* 0x000fce0000000f00 */
[----:B------:R-:W-:Y:S05]  /*2310*/  WARPSYNC.COLLECTIVE R11, `(.L_x_45) ;  /* 0x000000000b087348 */ /* 0x000fea0003c00000 */
[----:B------:R0:W1:Y:S02]  /*2320*/  SHFL.DOWN P0, R9, R8, R12, R13 ;  /* 0x0800000c08097389 */ /* 0x000064000000000d */
[----:B01----:R-:W-:Y:S01]  /*2330*/  ENDCOLLECTIVE ;  /* 0x000000000000791b */ /* 0x003fe20003800000 */
.L_x_45:
[----:B------:R-:W-:Y:S05]  /*2340*/  BRA `(.L_x_46) ;  /* 0xfffffffc00387947 */ /* 0x000fea000383ffff */
.L_x_47:
        /* <DEDUP_REMOVED lines=11> */
.L_x_1088:


//--------------------- .text._ZN2at6native51_GLOBAL__N__2c613397_18_DepthwiseConv2d_cu_9959487035conv_depthwise2d_grad_weight_kernelIfjEEvNS_27GenericPackedTensorAccessorIKT_Lm4ENS_16DefaultPtrTraitsEiEES7_NS3_IS4_Lm4ES6_iEEiiiiiiiiiiiiiiii --------------------------
	.section	.text._ZN2at6native51_GLOBAL__N__2c613397_18_DepthwiseConv2d_cu_9959487035conv_depthwise2d_grad_weight_kernelIfjEEvNS_27GenericPackedTensorAccessorIKT_Lm4ENS_16DefaultPtrTraitsEiEES7_NS3_IS4_Lm4ES6_iEEiiiiiiiiiiiiiiii,"ax",@progbits
	.align	128
.text._ZN2at6native51_GLOBAL__N__2c613397_18_DepthwiseConv2d_cu_9959487035conv_depthwise2d_grad_weight_kernelIfjEEvNS_27GenericPackedTensorAccessorIKT_Lm4ENS_16DefaultPtrTraitsEiEES7_NS3_IS4_Lm4ES6_iEEiiiiiiiiiiiiiiii:
        .type           _ZN2at6native51_GLOBAL__N__2c613397_18_DepthwiseConv2d_cu_9959487035conv_depthwise2d_grad_weight_kernelIfjEEvNS_27GenericPackedTensorAccessorIKT_Lm4ENS_16DefaultPtrTraitsEiEES7_NS3_IS4_Lm4ES6_iEEiiiiiiiiiiiiiiii,@function
        .size           _ZN2at6native51_GLOBAL__N__2c613397_18_DepthwiseConv2d_cu_9959487035conv_depthwise2d_grad_weight_kernelIfjEEvNS_27GenericPackedTensorAccessorIKT_Lm4ENS_16DefaultPtrTraitsEiEES7_NS3_IS4_Lm4ES6_iEEiiiiiiiiiiiiiiii,(.L_x_1089 - _ZN2at6native51_GLOBAL__N__2c613397_18_DepthwiseConv2d_cu_9959487035conv_depthwise2d_grad_weight_kernelIfjEEvNS_27GenericPackedTensorAccessorIKT_Lm4ENS_16DefaultPtrTraitsEiEES7_NS3_IS4_Lm4ES6_iEEiiiiiiiiiiiiiiii)
        .other          _ZN2at6native51_GLOBAL__N__2c613397_18_DepthwiseConv2d_cu_9959487035conv_depthwise2d_grad_weight_kernelIfjEEvNS_27GenericPackedTensorAccessorIKT_Lm4ENS_16DefaultPtrTraitsEiEES7_NS3_IS4_Lm4ES6_iEEiiiiiiiiiiiiiiii,@"STO_CUDA_ENTRY STV_DEFAULT"
_ZN2at6native51_GLOBAL__N__2c613397_18_DepthwiseConv2d_cu_9959487035conv_depthwise2d_grad_weight_kernelIfjEEvNS_27GenericPackedTensorAccessorIKT_Lm4ENS_16DefaultPtrTraitsEiEES7_NS3_IS4_Lm4ES6_iEEiiiiiiiiiiiiiiii:
        /* <DEDUP_REMOVED lines=122> */
.L_x_61:
        /* <DEDUP_REMOVED lines=50> */
[----:B------:R-:W2:Y:S01]  /*0ac0*/  LDG.E R16, desc[UR6][R16.64] ;  /* 0x0000000610107981 */ /* 0x000ea2000c1e1900 */
[----:B-1----:R-:W-:-:S06]  /*0ad0*/  IMAD.WIDE R18, R15, 0x4, R18 ;  /* 0x000000040f127825 */ /* 0x002fcc00078e0212 */
[----:B------:R-:W2:Y:S02]  /*0ae0*/  LDG.E R18, desc[UR6][R18.64] ;  /* 0x0000000612127981 */ /* 0x000ea4000c1e1900 */
[----:B--2---:R-:W-:-:S07]  /*0af0*/  FFMA.FTZ R5, R16, R18, R5 ;  /* 0x0000001210057223 */ /* 0x004fce0000010005 */
.L_x_55:
[----:B------:R-:W-:Y:S05]  /*0b00*/  BSYNC B3 ;  /* 0x0000000000037941 */ /* 0x000fea0003800000 */
.L_x_54:
[----:B------:R-:W-:Y:S01]  /*0b10*/  VIADD R26, R26, 0x20 ;  /* 0x000000201a1a7836 */ /* 0x000fe20000000000 */
[----:B------:R-:W-:-:S07]  /*0b20*/  IADD3 R21, R21, 0x20, RZ ;  /* 0x0000002015157810 */ /* 0x000fce0007ffe0ff */
.L_x_53:
[----:B------:R-:W-:Y:S05]  /*0b30*/  BSYNC B2 ;  /* 0x0000000000027941 */ /* 0x000fea0003800000 */
.L_x_52:
        /* <DEDUP_REMOVED lines=20> */
.L_x_58:
        /* <DEDUP_REMOVED lines=13> */
[----:B------:R-:W-:Y:S02]  /*0d50*/  IADD3 R16, R26, 0x20, RZ ;  /* 0x000000201a107810 */ /* 0x000fe40007ffe0ff */
[----:B------:R-:W-:Y:S01]  /*0d60*/  ISETP.GE.U32.AND P2, PT, R10, UR5, PT ;  /* 0x000000050a007c0c */ /* 0x000fe2000bf46070 */
[----:B------:R0:W1:Y:S01]  /*0d70*/  F2I.FTZ.U32.TRUNC.NTZ R15, R14 ;  /* 0x0000000e000f7305 */ /* 0x000062000021f000 */
[----:B------:R-:W-:Y:S01]  /*0d80*/  IADD3 R10, R26, 0x40, RZ ;  /* 0x000000401a0a7810 */ /* 0x000fe20007ffe0ff */
[----:B0-----:R-:W-:-:S10]  /*0d90*/  IMAD.MOV.U32 R14, RZ, RZ, RZ ;  /* 0x000000ffff0e7224 */ /* 0x001fd400078e00ff */
[----:B------:R-:W-:Y:S02]  /*0da0*/  @P2 VIADD R22, R22, 0x1 ;  /* 0x0000000116162836 */ /* 0x000fe40000000000 */
[----:B-1----:R-:W-:-:S03]  /*0db0*/  IMAD.MOV R17, RZ, RZ, -R15 ;  /* 0x000000ffff117224 */ /* 0x002fc600078e0a0f */
[----:B------:R-:W-:Y:S02]  /*0dc0*/  SEL R22, R19, R22, !P4 ;  /* 0x0000001613167207 */ /* 0x000fe40006000000 */
[----:B------:R-:W-:Y:S02]  /*0dd0*/  PLOP3.LUT P4, PT, PT, PT, UP0, 0x80, 0x0 ;  /* 0x000000000000781c */ /* 0x000fe40003f8f008 */
[----:B------:R-:W-:Y:S01]  /*0de0*/  MOV R13, R17 ;  /* 0x00000011000d7202 */ /* 0x000fe20000000f00 */
[----:B------:R-:W-:Y:S01]  /*0df0*/  IMAD.MOV R17, RZ, RZ, -R22 ;  /* 0x000000ffff117224 */ /* 0x000fe200078e0a16 */
[----:B------:R-:W-:Y:S01]  /*0e00*/  MOV R19, UR10 ;  /* 0x0000000a00137c02 */ /* 0x000fe20008000f00 */
[----:B------:R-:W-:Y:S02]  /*0e10*/  ULDC.64 UR10, c[0x0][0x298] ;  /* 0x0000a600000a7ab9 */ /* 0x000fe40000000a00 */
[----:B------:R-:W-:Y:S02]  /*0e20*/  IMAD R13, R13, UR5, RZ ;  /* 0x000000050d0d7c24 */ /* 0x000fe4000f8e02ff */
[----:B------:R-:W-:-:S02]  /*0e30*/  IMAD R17, R17, UR5, R26 ;  /* 0x0000000511117c24 */ /* 0x000fc4000f8e021a */
[----:B------:R-:W-:-:S04]  /*0e40*/  IMAD.HI.U32 R13, R15, R13, R14 ;  /* 0x0000000d0f0d7227 */ /* 0x000fc800078e000e */
[----:B------:R-:W-:Y:S02]  /*0e50*/  IMAD R17, R17, UR8, R8 ;  /* 0x0000000811117c24 */ /* 0x000fe4000f8e0208 */
        /* <DEDUP_REMOVED lines=22> */
[----:B------:R-:W-:-:S03]  /*0fc0*/  ISETP.GE.OR P1, PT, R15, UR11, P1 ;  /* 0x0000000b0f007c0c */ /* 0x000fc60008f26670 */
[----:B------:R-:W-:Y:S02]  /*0fd0*/  IMAD R27, R27, UR5, R16 ;  /* 0x000000051b1b7c24 */ /* 0x000fe4000f8e0210 */
[----:B------:R-:W-:Y:S02]  /*0fe0*/  IMAD R16, R20, UR9, R9 ;  /* 0x0000000914107c24 */ /* 0x000fe4000f8e0209 */
[----:B------:R-:W-:-:S05]  /*0ff0*/  IMAD R27, R27, UR8, R8 ;  /* 0x000000081b1b7c24 */ /* 0x000fca000f8e0208 */
[----:B------:R-:W-:Y:S01]  /*1000*/  LOP3.LUT R22, R16, R27, RZ, 0xfc, !PT ;  /* 0x0000001b10167212 */ /* 0x000fe200078efcff */
[----:B------:R-:W-:Y:S01]  /*1010*/  @!P1 IMAD R20, R12, UR11, R15 ;  /* 0x0000000b0c149c24 */ /* 0x000fe2000f8e020f */
[----:B------:R-:W0:Y:S02]  /*1020*/  @!P1 LDC.64 R28, c[0x0][0x210] ;  /* 0x00008400ff1c9b82 */ /* 0x000e240000000a00 */
[----:B------:R-:W-:Y:S01]  /*1030*/  ISETP.GE.AND P2, PT, R22, RZ, PT ;  /* 0x000000ff1600720c */ /* 0x000fe20003f46270 */
[----:B------:R-:W-:Y:S01]  /*1040*/  @!P1 IMAD R17, R20, UR10, R17 ;  /* 0x0000000a14119c24 */ /* 0x000fe2000f8e0211 */
[----:B------:R-:W-:Y:S02]  /*1050*/  SEL R20, R19, R14, !P4 ;  /* 0x0000000e13147207 */ /* 0x000fe40006000000 */
[----:B------:R-:W-:Y:S02]  /*1060*/  ISETP.GE.OR P2, PT, R27, UR10, !P2 ;  /* 0x0000000a1b007c0c */ /* 0x000fe4000d746670 */
[----:B------:R-:W1:Y:S01]  /*1070*/  @!P1 LDC.64 R14, c[0x0][0x238] ;  /* 0x00008e00ff0e9b82 */ /* 0x000e620000000a00 */
[C---:B------:R-:W-:Y:S01]  /*1080*/  IADD3 R25, -R20.reuse, RZ, RZ ;  /* 0x000000ff14197210 */ /* 0x040fe20007ffe1ff */
[----:B------:R-:W-:Y:S01]  /*1090*/  IMAD R23, R20, UR9, R9 ;  /* 0x0000000914177c24 */ /* 0x000fe2000f8e0209 */
[----:B------:R-:W-:-:S03]  /*10a0*/  ISETP.GE.OR P2, PT, R16, UR11, P2 ;  /* 0x0000000b10007c0c */ /* 0x000fc60009746670 */
[----:B------:R-:W-:-:S04]  /*10b0*/  IMAD R25, R25, UR5, R10 ;  /* 0x0000000519197c24 */ /* 0x000fc8000f8e020a */
[----:B------:R-:W-:-:S05]  /*10c0*/  IMAD R10, R25, UR8, R8 ;  /* 0x00000008190a7c24 */ /* 0x000fca000f8e0208 */
[----:B------:R-:W-:Y:S01]  /*10d0*/  LOP3.LUT R20, R23, R10, RZ, 0xfc, !PT ;  /* 0x0000000a17147212 */ /* 0x000fe200078efcff */
[----:B------:R-:W-:Y:S01]  /*10e0*/  @!P2 IMAD R16, R12, UR11, R16 ;  /* 0x0000000b0c10ac24 */ /* 0x000fe2000f8e0210 */
[----:B------:R-:W2:Y:S01]  /*10f0*/  @!P2 LDC.64 R24, c[0x0][0x210] ;  /* 0x00008400ff18ab82 */ /* 0x000ea20000000a00 */
[----:B0-----:R-:W-:Y:S01]  /*1100*/  @!P1 IMAD.WIDE R28, R21, 0x4, R28 ;  /* 0x00000004151c9825 */ /* 0x001fe200078e021c */
[----:B------:R-:W-:-:S03]  /*1110*/  ISETP.GE.AND P3, PT, R20, RZ, PT ;  /* 0x000000ff1400720c */ /* 0x000fc60003f66270 */
[----:B------:R-:W-:Y:S01]  /*1120*/  @!P2 IMAD R27, R16, UR10, R27 ;  /* 0x0000000a101bac24 */ /* 0x000fe2000f8e021b */
[----:B------:R-:W-:Y:S01]  /*1130*/  ISETP.GE.OR P3, PT, R10, UR10, !P3 ;  /* 0x0000000a0a007c0c */ /* 0x000fe2000df66670 */
[----:B-1----:R-:W-:Y:S01]  /*1140*/  @!P1 IMAD.WIDE R14, R17, 0x4, R14 ;  /* 0x00000004110e9825 */ /* 0x002fe200078e020e */
[----:B------:R-:W-:Y:S01]  /*1150*/  IADD3 R22, R26, 0x60, RZ ;  /* 0x000000601a167810 */ /* 0x000fe20007ffe0ff */
[----:B------:R-:W0:Y:S01]  /*1160*/  @!P2 LDC.64 R16, c[0x0][0x238] ;  /* 0x00008e00ff10ab82 */ /* 0x000e220000000a00 */
[----:B------:R-:W-:Y:S01]  /*1170*/  ISETP.GE.OR P3, PT, R23, UR11, P3 ;  /* 0x0000000b17007c0c */ /* 0x000fe20009f66670 */
[----:B------:R-:W3:Y:S04]  /*1180*/  @!P1 LDG.E R28, desc[UR6][R28.64] ;  /* 0x000000061c1c9981 */ /* 0x000ee8000c1e1900 */
[----:B------:R1:W3:Y:S08]  /*1190*/  @!P1 LDG.E R20, desc[UR6][R14.64] ;  /* 0x000000060e149981 */ /* 0x0002f0000c1e1900 */
[----:B------:R-:W-:-:S02]  /*11a0*/  @!P3 IMAD R23, R12, UR11, R23 ;  /* 0x0000000b0c17bc24 */ /* 0x000fc4000f8e0217 */
[----:B0-----:R-:W-:Y:S01]  /*11b0*/  @!P2 IMAD.WIDE R16, R27, 0x4, R16 ;  /* 0x000000041b10a825 */ /* 0x001fe200078e0210 */
[----:B-1----:R-:W0:Y:S03]  /*11c0*/  @!P3 LDC.64 R14, c[0x0][0x238] ;  /* 0x00008e00ff0ebb82 */ /* 0x002e260000000a00 */
[----:B------:R-:W-:Y:S02]  /*11d0*/  @!P3 IMAD R23, R23, UR10, R10 ;  /* 0x0000000a1717bc24 */ /* 0x000fe4000f8e020a */
[----:B------:R1:W4:Y:S03]  /*11e0*/  @!P2 LDG.E R10, desc[UR6][R16.64] ;  /* 0x00000006100aa981 */ /* 0x000326000c1e1900 */
[----:B-1----:R-:W1:Y:S01]  /*11f0*/  @!P3 LDC.64 R16, c[0x0][0x210] ;  /* 0x00008400ff10bb82 */ /* 0x002e620000000a00 */
[----:B------:R-:W-:-:S02]  /*1200*/  VIADD R27, R21, 0x20 ;  /* 0x00000020151b7836 */ /* 0x000fc40000000000 */
[----:B------:R-:W-:Y:S02]  /*1210*/  VIADD R29, R21, 0x40 ;  /* 0x00000040151d7836 */ /* 0x000fe40000000000 */
[----:B--2---:R-:W-:-:S04]  /*1220*/  @!P2 IMAD.WIDE R24, R27, 0x4, R24 ;  /* 0x000000041b18a825 */ /* 0x004fc800078e0218 */
[----:B------:R-:W-:Y:S02]  /*1230*/  IMAD.HI.U32 R27, R13, R22, RZ ;  /* 0x000000160d1b7227 */ /* 0x000fe400078e00ff */
[----:B------:R-:W4:Y:S02]  /*1240*/  @!P2 LDG.E R24, desc[UR6][R24.64] ;  /* 0x000000061818a981 */ /* 0x000f24000c1e1900 */
[----:B-1----:R-:W-:Y:S01]  /*1250*/  @!P3 IMAD.WIDE R16, R29, 0x4, R16 ;  /* 0x000000041d10b825 */ /* 0x002fe200078e0210 */
[----:B------:R-:W-:-:S05]  /*1260*/  IADD3 R29, -R27, RZ, RZ ;  /* 0x000000ff1b1d7210 */ /* 0x000fca0007ffe1ff */
[----:B------:R-:W-:-:S05]  /*1270*/  IMAD R29, R29, UR5, R22 ;  /* 0x000000051d1d7c24 */ /* 0x000fca000f8e0216 */
[----:B------:R-:W-:-:S13]  /*1280*/  ISETP.GE.U32.AND P5, PT, R29, UR5, PT ;  /* 0x000000051d007c0c */ /* 0x000fda000bfa6070 */
[----:B------:R-:W-:-:S05]  /*1290*/  @P5 VIADD R29, R29, -UR5 ;  /* 0x800000051d1d5c36 */ /* 0x000fca0008000000 */
[----:B------:R-:W-:Y:S02]  /*12a0*/  ISETP.GE.U32.AND P6, PT, R29, UR5, PT ;  /* 0x000000051d007c0c */ /* 0x000fe4000bfc6070 */
[----:B------:R-:W-:Y:S01]  /*12b0*/  @P5 IADD3 R27, R27, 0x1, RZ ;  /* 0x000000011b1b5810 */ /* 0x000fe20007ffe0ff */
[----:B0-----:R-:W-:-:S05]  /*12c0*/  @!P3 IMAD.WIDE R14, R23, 0x4, R14 ;  /* 0x00000004170eb825 */ /* 0x001fca00078e020e */
[----:B------:R0:W2:Y:S05]  /*12d0*/  @!P3 LDG.E R23, desc[UR6][R14.64] ;  /* 0x000000060e17b981 */ /* 0x0000aa000c1e1900 */
[----:B------:R-:W-:-:S05]  /*12e0*/  @P6 VIADD R27, R27, 0x1 ;  /* 0x000000011b1b6836 */ /* 0x000fca0000000000 */
[----:B0-----:R-:W-:-:S04]  /*12f0*/  SEL R14, R19, R27, !P4 ;  /* 0x0000001b130e7207 */ /* 0x001fc80006000000 */
[C---:B------:R-:W-:Y:S01]  /*1300*/  IADD3 R15, -R14.reuse, RZ, RZ ;  /* 0x000000ff0e0f7210 */ /* 0x040fe20007ffe1ff */
[----:B------:R-:W-:-:S04]  /*1310*/  IMAD R14, R14, UR9, R9 ;  /* 0x000000090e0e7c24 */ /* 0x000fc8000f8e0209 */
[----:B------:R-:W-:-:S04]  /*1320*/  IMAD R15, R15, UR5, R22 ;  /* 0x000000050f0f7c24 */ /* 0x000fc8000f8e0216 */
[----:B------:R-:W-:-:S05]  /*1330*/  IMAD R15, R15, UR8, R8 ;  /* 0x000000080f0f7c24 */ /* 0x000fca000f8e0208 */
[----:B------:R-:W-:-:S04]  /*1340*/  LOP3.LUT R22, R14, R15, RZ, 0xfc, !PT ;  /* 0x0000000f0e167212 */ /* 0x000fc800078efcff */
[----:B------:R-:W-:Y:S02]  /*1350*/  ISETP.GE.AND P5, PT, R22, RZ, PT ;  /* 0x000000ff1600720c */ /* 0x000fe40003fa6270 */
[----:B------:R0:W2:Y:S02]  /*1360*/  @!P3 LDG.E R22, desc[UR6][R16.64] ;  /* 0x000000061016b981 */ /* 0x0000a4000c1e1900 */
[----:B------:R-:W-:-:S04]  /*1370*/  ISETP.GE.OR P5, PT, R15, UR10, !P5 ;  /* 0x0000000a0f007c0c */ /* 0x000fc8000efa6670 */
[----:B------:R-:W-:-:S13]  /*1380*/  ISETP.GE.OR P5, PT, R14, UR11, P5 ;  /* 0x0000000b0e007c0c */ /* 0x000fda000afa6670 */
[----:B------:R-:W-:Y:S01]  /*1390*/  @!P5 IMAD R14, R12, UR11, R14 ;  /* 0x0000000b0c0edc24 */ /* 0x000fe2000f8e020e */
[----:B0-----:R-:W0:Y:S03]  /*13a0*/  @!P5 LDC.64 R16, c[0x0][0x210] ;  /* 0x00008400ff10db82 */ /* 0x001e260000000a00 */
[----:B------:R-:W-:-:S05]  /*13b0*/  @!P5 IMAD R25, R14, UR10, R15 ;  /* 0x0000000a0e19dc24 */ /* 0x000fca000f8e020f */
[----:B------:R-:W1:Y:S02]  /*13c0*/  @!P5 LDC.64 R14, c[0x0][0x238] ;  /* 0x00008e00ff0edb82 */ /* 0x000e640000000a00 */
[----:B-1----:R-:W-:-:S04]  /*13d0*/  @!P5 IMAD.WIDE R14, R25, 0x4, R14 ;  /* 0x00000004190ed825 */ /* 0x002fc800078e020e */
[----:B------:R-:W-:Y:S02]  /*13e0*/  VIADD R25, R21, 0x60 ;  /* 0x0000006015197836 */ /* 0x000fe40000000000 */
[----:B------:R-:W5:Y:S02]  /*13f0*/  @!P5 LDG.E R14, desc[UR6][R14.64] ;  /* 0x000000060e0ed981 */ /* 0x000f64000c1e1900 */
[----:B0-----:R-:W-:-:S05]  /*1400*/  @!P5 IMAD.WIDE R16, R25, 0x4, R16 ;  /* 0x000000041910d825 */ /* 0x001fca00078e0210 */
[----:B------:R-:W5:Y:S01]  /*1410*/  @!P5 LDG.E R25, desc[UR6][R16.64] ;  /* 0x000000061019d981 */ /* 0x000f62000c1e1900 */
[----:B------:R-:W-:Y:S01]  /*1420*/  IADD3 R26, R26, 0x80, RZ ;  /* 0x000000801a1a7810 */ /* 0x000fe20007ffe0ff */
[----:B------:R-:W-:Y:S02]  /*1430*/  VIADD R21, R21, 0x80 ;  /* 0x0000008015157836 */ /* 0x000fe40000000000 */
[----:B---3--:R-:W-:Y:S01]  /*1440*/  @!P1 FFMA.FTZ R5, R28, R20, R5 ;  /* 0x000000141c059223 */ /* 0x008fe20000010005 */
[----:B------:R-:W-:-:S03]  /*1450*/  ISETP.GE.U32.AND P1, PT, R26, R18, PT ;  /* 0x000000121a00720c */ /* 0x000fc60003f26070 */
[----:B----4-:R-:W-:-:S04]  /*1460*/  @!P2 FFMA.FTZ R5, R24, R10, R5 ;  /* 0x0000000a1805a223 */ /* 0x010fc80000010005 */
[----:B--2---:R-:W-:-:S04]  /*1470*/  @!P3 FFMA.FTZ R5, R22, R23, R5 ;  /* 0x000000171605b223 */ /* 0x004fc80000010005 */
[----:B-----5:R-:W-:Y:S02]  /*1480*/  @!P5 FFMA.FTZ R5, R25, R14, R5 ;  /* 0x0000000e1905d223 */ /* 0x020fe40000010005 */
[----:B------:R-:W-:Y:S05]  /*1490*/  @!P1 BRA `(.L_x_58) ;  /* 0xfffffff400f89947 */ /* 0x000fea000383ffff */
.L_x_57:
[----:B------:R-:W-:Y:S05]  /*14a0*/  BSYNC B2 ;  /* 0x0000000000027941 */ /* 0x000fea0003800000 */
.L_x_56:
        /* <DEDUP_REMOVED lines=8> */
[----:B------:R-:W-:Y:S01]  /*1530*/  LOP3.LUT R24, RZ, UR5, RZ, 0x33, !PT ;  /* 0x00000005ff187c12 */ /* 0x000fe2000f8e33ff */
[----:B------:R-:W-:-:S06]  /*1540*/  ULDC.64 UR8, c[0x0][0x2b0] ;  /* 0x0000ac0000087ab9 */ /* 0x000fcc0000000a00 */
        /* <DEDUP_REMOVED lines=8> */
[----:B------:R-:W-:Y:S02]  /*15d0*/  IMAD.MOV R15, RZ, RZ, -R16 ;  /* 0x000000ffff0f7224 */ /* 0x000fe400078e0a10 */
[----:B------:R-:W-:-:S04]  /*15e0*/  IMAD.HI.U32 R13, R17, R10, RZ ;  /* 0x0000000a110d7227 */ /* 0x000fc800078e00ff */
[----:B------:R-:W-:Y:S01]  /*15f0*/  IMAD R17, R15, UR5, R26 ;  /* 0x000000050f117c24 */ /* 0x000fe2000f8e021a */
[----:B------:R-:W-:-:S04]  /*1600*/  IADD3 R15, -R13, RZ, RZ ;  /* 0x000000ff0d0f7210 */ /* 0x000fc80007ffe1ff */
[----:B------:R-:W-:Y:S01]  /*1610*/  ISETP.GE.U32.AND P2, PT, R17, UR5, PT ;  /* 0x0000000511007c0c */ /* 0x000fe2000bf46070 */
[----:B------:R-:W-:-:S05]  /*1620*/  IMAD R14, R15, UR5, R10 ;  /* 0x000000050f0e7c24 */ /* 0x000fca000f8e020a */
[----:B------:R-:W-:-:S07]  /*1630*/  ISETP.GE.U32.AND P0, PT, R14, UR5, PT ;  /* 0x000000050e007c0c */ /* 0x000fce000bf06070 */
[----:B------:R-:W-:Y:S02]  /*1640*/  @P2 VIADD R17, R17, -UR5 ;  /* 0x8000000511112c36 */ /* 0x000fe40008000000 */
[----:B------:R-:W-:Y:S01]  /*1650*/  @P2 VIADD R16, R16, 0x1 ;  /* 0x0000000110102836 */ /* 0x000fe20000000000 */
[----:B------:R-:W-:Y:S02]  /*1660*/  ISETP.NE.U32.AND P2, PT, RZ, UR5, PT ;  /* 0x00000005ff007c0c */ /* 0x000fe4000bf45070 */
[----:B------:R-:W-:Y:S01]  /*1670*/  ISETP.GE.U32.AND P3, PT, R17, UR5, PT ;  /* 0x0000000511007c0c */ /* 0x000fe2000bf66070 */
[----:B------:R-:W-:Y:S01]  /*1680*/  @P0 VIADD R13, R13, 0x1 ;  /* 0x000000010d0d0836 */ /* 0x000fe20000000000 */
[----:B------:R-:W-:-:S04]  /*1690*/  @P0 IADD3 R14, R14, -UR5, RZ ;  /* 0x800000050e0e0c10 */ /* 0x000fc8000fffe0ff */
[----:B------:R-:W-:-:S07]  /*16a0*/  ISETP.GE.U32.AND P1, PT, R14, UR5, PT ;  /* 0x000000050e007c0c */ /* 0x000fce000bf26070 */
[----:B------:R-:W-:-:S04]  /*16b0*/  @P3 IADD3 R16, R16, 0x1, RZ ;  /* 0x0000000110103810 */ /* 0x000fc80007ffe0ff */
[----:B------:R-:W-:Y:S02]  /*16c0*/  SEL R16, R24, R16, !P2 ;  /* 0x0000001018107207 */ /* 0x000fe40005000000 */
[----:B------:R-:W-:-:S03]  /*16d0*/  @P1 IADD3 R13, R13, 0x1, RZ ;  /* 0x000000010d0d1810 */ /* 0x000fc60007ffe0ff */
[----:B------:R-:W-:Y:S01]  /*16e0*/  IMAD.MOV R15, RZ, RZ, -R16 ;  /* 0x000000ffff0f7224 */ /* 0x000fe200078e0a10 */
[----:B------:R-:W-:Y:S01]  /*16f0*/  SEL R24, R24, R13, !P2 ;  /* 0x0000000d18187207 */ /* 0x000fe20005000000 */
[--C-:B------:R-:W-:Y:S02]  /*1700*/  IMAD R25, R16, UR9, R9.reuse ;  /* 0x0000000910197c24 */ /* 0x100fe4000f8e0209 */
[----:B------:R-:W-:Y:S01]  /*1710*/  IMAD R15, R15, UR5, R26 ;  /* 0x000000050f0f7c24 */ /* 0x000fe2000f8e021a */
[C---:B------:R-:W-:Y:S01]  /*1720*/  IADD3 R13, -R24.reuse, RZ, RZ ;  /* 0x000000ff180d7210 */ /* 0x040fe20007ffe1ff */
[----:B------:R-:W-:Y:S02]  /*1730*/  IMAD R24, R24, UR9, R9 ;  /* 0x0000000918187c24 */ /* 0x000fe4000f8e0209 */
[----:B------:R-:W-:Y:S02]  /*1740*/  IMAD R20, R15, UR8, R8 ;  /* 0x000000080f147c24 */ /* 0x000fe4000f8e0208 */
[----:B------:R-:W-:-:S03]  /*1750*/  IMAD R13, R13, UR5, R10 ;  /* 0x000000050d0d7c24 */ /* 0x000fc6000f8e020a */
[----:B------:R-:W-:Y:S01]  /*1760*/  LOP3.LUT R14, R25, R20, RZ, 0xfc, !PT ;  /* 0x00000014190e7212 */ /* 0x000fe200078efcff */
[----:B------:R-:W-:Y:S01]  /*1770*/  IMAD R13, R13, UR8, R8 ;  /* 0x000000080d0d7c24 */ /* 0x000fe2000f8e0208 */
[----:B------:R-:W-:Y:S02]  /*1780*/  ULDC.64 UR8, c[0x0][0x298] ;  /* 0x0000a60000087ab9 */ /* 0x000fe40000000a00 */
[----:B------:R-:W-:Y:S02]  /*1790*/  ISETP.GE.AND P0, PT, R14, RZ, PT ;  /* 0x000000ff0e00720c */ /* 0x000fe40003f06270 */
[----:B------:R-:W-:Y:S02]  /*17a0*/  LOP3.LUT R14, R24, R13, RZ, 0xfc, !PT ;  /* 0x0000000d180e7212 */ /* 0x000fe400078efcff */
[----:B------:R-:W-:Y:S02]  /*17b0*/  ISETP.GE.OR P0, PT, R20, UR8, !P0 ;  /* 0x0000000814007c0c */ /* 0x000fe4000c706670 */
[----:B------:R-:W-:-:S02]  /*17c0*/  ISETP.GE.AND P2, PT, R14, RZ, PT ;  /* 0x000000ff0e00720c */ /* 0x000fc40003f46270 */
[----:B------:R-:W-:Y:S02]  /*17d0*/  ISETP.GE.OR P1, PT, R25, UR9, P0 ;  /* 0x0000000919007c0c */ /* 0x000fe40008726670 */
[----:B------:R-:W-:-:S04]  /*17e0*/  ISETP.GE.OR P0, PT, R13, UR8, !P2 ;  /* 0x000000080d007c0c */ /* 0x000fc8000d706670 */
[----:B------:R-:W-:-:S07]  /*17f0*/  ISETP.GE.OR P2, PT, R24, UR9, P0 ;  /* 0x0000000918007c0c */ /* 0x000fce0008746670 */
[----:B------:R-:W0:Y:S01]  /*1800*/  @!P1 LDC.64 R22, c[0x0][0x238] ;  /* 0x00008e00ff169b82 */ /* 0x000e220000000a00 */
[----:B------:R-:W-:-:S04]  /*1810*/  @!P1 IMAD R25, R12, UR9, R25 ;  /* 0x000000090c199c24 */ /* 0x000fc8000f8e0219 */
[----:B------:R-:W-:Y:S02]  /*1820*/  @!P1 IMAD R25, R25, UR8, R20 ;  /* 0x0000000819199c24 */ /* 0x000fe4000f8e0214 */
[----:B------:R-:W-:Y:S01]  /*1830*/  @!P2 IMAD R24, R12, UR9, R24 ;  /* 0x000000090c18ac24 */ /* 0x000fe2000f8e0218 */
[----:B------:R-:W1:Y:S08]  /*1840*/  @!P1 LDC.64 R18, c[0x0][0x210] ;  /* 0x00008400ff129b82 */ /* 0x000e700000000a00 */
[----:B------:R-:W2:Y:S08]  /*1850*/  @!P2 LDC.64 R14, c[0x0][0x238] ;  /* 0x00008e00ff0eab82 */ /* 0x000eb00000000a00 */
[----:B------:R-:W3:Y:S01]  /*1860*/  @!P2 LDC.64 R16, c[0x0][0x210] ;  /* 0x00008400ff10ab82 */ /* 0x000ee20000000a00 */
[----:B0-----:R-:W-:-:S04]  /*1870*/  @!P1 IMAD.WIDE R22, R25, 0x4, R22 ;  /* 0x0000000419169825 */ /* 0x001fc800078e0216 */
[----:B------:R-:W-:Y:S02]  /*1880*/  @!P2 IMAD R25, R24, UR8, R13 ;  /* 0x000000081819ac24 */ /* 0x000fe4000f8e020d */
[C---:B------:R-:W-:Y:S01]  /*1890*/  VIADD R13, R21.reuse, 0x20 ;  /* 0x00000020150d7836 */ /* 0x040fe20000000000 */
[----:B------:R-:W4:Y:S01]  /*18a0*/  @!P1 LDG.E R22, desc[UR6][R22.64] ;  /* 0x0000000616169981 */ /* 0x000f22000c1e1900 */
[----:B-1----:R-:W-:-:S06]  /*18b0*/  @!P1 IMAD.WIDE R18, R21, 0x4, R18 ;  /* 0x0000000415129825 */ /* 0x002fcc00078e0212 */
[----:B------:R-:W4:Y:S01]  /*18c0*/  @!P1 LDG.E R18, desc[UR6][R18.64] ;  /* 0x0000000612129981 */ /* 0x000f22000c1e1900 */
[----:B--2---:R-:W-:-:S06]  /*18d0*/  @!P2 IMAD.WIDE R14, R25, 0x4, R14 ;  /* 0x00000004190ea825 */ /* 0x004fcc00078e020e */
[----:B------:R-:W2:Y:S01]  /*18e0*/  @!P2 LDG.E R14, desc[UR6][R14.64] ;  /* 0x000000060e0ea981 */ /* 0x000ea2000c1e1900 */
[----:B---3--:R-:W-:-:S06]  /*18f0*/  @!P2 IMAD.WIDE R16, R13, 0x4, R16 ;  /* 0x000000040d10a825 */ /* 0x008fcc00078e0210 */
[----:B------:R-:W2:Y:S01]  /*1900*/  @!P2 LDG.E R16, desc[UR6][R16.64] ;  /* 0x000000061010a981 */ /* 0x000ea2000c1e1900 */
[----:B------:R-:W-:Y:S01]  /*1910*/  PLOP3.LUT P0, PT, PT, PT, PT, 0x8, 0x0 ;  /* 0x000000000000781c */ /* 0x000fe20003f0e170 */
[----:B------:R-:W-:Y:S01]  /*1920*/  VIADD R21, R13, 0x20 ;  /* 0x000000200d157836 */ /* 0x000fe20000000000 */
[----:B------:R-:W-:Y:S01]  /*1930*/  IADD3 R26, R10, 0x20, RZ ;  /* 0x000000200a1a7810 */ /* 0x000fe20007ffe0ff */
[----:B----4-:R-:W-:-:S04]  /*1940*/  @!P1 FFMA.FTZ R5, R18, R22, R5 ;  /* 0x0000001612059223 */ /* 0x010fc80000010005 */
[----:B--2---:R-:W-:-:S07]  /*1950*/  @!P2 FFMA.FTZ R5, R16, R14, R5 ;  /* 0x0000000e1005a223 */ /* 0x004fce0000010005 */
.L_x_60:
[----:B------:R-:W-:Y:S05]  /*1960*/  BSYNC B2 ;  /* 0x0000000000027941 */ /* 0x000fea0003800000 */
.L_x_59:
        /* <DEDUP_REMOVED lines=41> */
.L_x_51:
[----:B------:R-:W-:Y:S05]  /*1c00*/  BSYNC B0 ;  /* 0x0000000000007941 */ /* 0x000fea0003800000 */
.L_x_50:
[----:B------:R-:W-:Y:S01]  /*1c10*/  VIADD R11, R11, UR4 ;  /* 0x000000040b0b7c36 */ /* 0x000fe20008000000 */
[----:B------:R-:W-:-:S04]  /*1c20*/  ULDC UR5, c[0x0][0x288] ;  /* 0x0000a20000057ab9 */ /* 0x000fc80000000800 */
[----:B------:R-:W-:-:S13]  /*1c30*/  ISETP.GE.AND P0, PT, R11, UR5, PT ;  /* 0x000000050b007c0c */ /* 0x000fda000bf06270 */
[----:B------:R-:W-:Y:S05]  /*1c40*/  @!P0 BRA `(.L_x_61) ;  /* 0xffffffe800d48947 */ /* 0x000fea000383ffff */
.L_x_49:
[----:B------:R-:W-:Y:S05]  /*1c50*/  BSYNC B1 ;  /* 0x0000000000017941 */ /* 0x000fea0003800000 */
.L_x_48:
        /* <DEDUP_REMOVED lines=22> */
[----:B-1----:R-:W-:Y:S02]  /*1dc0*/  @!P1 LEA R14, R14, R7, 0x18 ;  /* 0x000000070e0e9211 */ /* 0x002fe400078ec0ff */
[----:B------:R-:W-:Y:S01]  /*1dd0*/  IADD3 R7, R0, 0x1f, RZ ;  /* 0x0000001f00077810 */ /* 0x000fe20007ffe0ff */
[----:B0-----:R-:W-:-:S05]  /*1de0*/  FADD.FTZ R9, R8, R9 ;  /* 0x0000000908097221 */ /* 0x001fca0000010000 */
[----:B------:R-:W0:Y:S02]  /*1df0*/  SHFL.DOWN PT, R6, R9, 0x1, 0x1f ;  /* 0x08201f0009067f89 */ /* 0x000e2400000e0000 */
[----:B0-----:R-:W-:Y:S01]  /*1e00*/  FADD.FTZ R8, R9, R6 ;  /* 0x0000000609087221 */ /* 0x001fe20000010000 */
[----:B------:R-:W-:Y:S01]  /*1e10*/  @!P1 IMAD R6, R11, 0x4, R14 ;  /* 0x000000040b069824 */ /* 0x000fe200078e020e */
[----:B------:R-:W-:-:S03]  /*1e20*/  HFMA2.MMA R11, -RZ, RZ, 0, 0 ;  /* 0x00000000ff0b7435 */ /* 0x000fc600000001ff */
        /* <DEDUP_REMOVED lines=16> */
.L_x_70:
[----:B-1----:R-:W-:-:S07]  /*1f30*/  FADD.FTZ R11, R7, R10 ;  /* 0x0000000a070b7221 */ /* 0x002fce0000010000 */
.L_x_63:
[----:B------:R-:W-:Y:S05]  /*1f40*/  BSYNC B0 ;  /* 0x0000000000007941 */ /* 0x000fea0003800000 */
.L_x_62:
[----:B------:R-:W-:-:S13]  /*1f50*/  ISETP.NE.AND P0, PT, R0, RZ, PT ;  /* 0x000000ff0000720c */ /* 0x000fda0003f05270 */
[----:B------:R-:W-:Y:S05]  /*1f60*/  @P0 EXIT ;  /* 0x000000000000094d */ /* 0x000fea0003800000 */
[----:B0-----:R-:W0:Y:S01]  /*1f70*/  LDC.64 R6, c[0x0][0x260] ;  /* 0x00009800ff067b82 */ /* 0x001e220000000a00 */
[----:B------:R-:W-:Y:S01]  /*1f80*/  ULDC UR4, c[0x0][0x2a8] ;  /* 0x0000aa0000047ab9 */ /* 0x000fe20000000800 */
[----:B------:R-:W-:Y:S01]  /*1f90*/  ULDC UR5, c[0x0][0x2ac] ;  /* 0x0000ab0000057ab9 */ /* 0x000fe20000000800 */
[----:B------:R-:W-:Y:S01]  /*1fa0*/  ULDC UR8, c[0x0][0x2a8] ;  /* 0x0000aa0000087ab9 */ /* 0x000fe20000000800 */
[----:B------:R-:W-:Y:S01]  /*1fb0*/  UIMAD UR4, UR4, UR5, URZ ;  /* 0x00000005040472a4 */ /* 0x000fe2000f8e023f */
[----:B------:R-:W-:-:S05]  /*1fc0*/  IMAD R3, R4, UR8, R3 ;  /* 0x0000000804037c24 */ /* 0x000fca000f8e0203 */
[----:B------:R-:W-:-:S04]  /*1fd0*/  IMAD R3, R2, UR4, R3 ;  /* 0x0000000402037c24 */ /* 0x000fc8000f8e0203 */
[----:B0-----:R-:W-:-:S05]  /*1fe0*/  IMAD.WIDE R2, R3, 0x4, R6 ;  /* 0x0000000403027825 */ /* 0x001fca00078e0206 */
[----:B-1----:R-:W-:Y:S01]  /*1ff0*/  STG.E desc[UR6][R2.64], R11 ;  /* 0x0000000b02007986 */ /* 0x002fe2000c101906 */
[----:B------:R-:W-:Y:S05]  /*2000*/  EXIT ;  /* 0x000000000000794d */ /* 0x000fea0003800000 */
.L_x_64:
[----:B------:R-:W-:Y:S01]  /*2010*/  IMAD.MOV.U32 R12, RZ, RZ, 0x10 ;  /* 0x00000010ff0c7424 */ /* 0x000fe200078e00ff */
[----:B------:R-:W-:Y:S02]  /*2020*/  MOV R14, 0x1f ;  /* 0x0000001f000e7802 */ /* 0x000fe40000000f00 */
[----:B------:R-:W-:-:S07]  /*2030*/  MOV R9, 0xffffffff ;  /* 0xffffffff00097802 */ /* 0x000fce0000000f00 */
[----:B-1----:R-:W-:Y:S05]  /*2040*/  WARPSYNC.COLLECTIVE R9, `(.L_x_65) ;  /* 0x0000000009087348 */ /* 0x002fea0003c00000 */
[----:B-1----:R0:W1:Y:S02]  /*2050*/  SHFL.DOWN P0, R10, R11, R12, R14 ;  /* 0x0800000c0b0a7389 */ /* 0x002064000000000e */
[----:B01----:R-:W-:Y:S01]  /*2060*/  ENDCOLLECTIVE ;  /* 0x000000000000791b */ /* 0x003fe20003800000 */
.L_x_65:
[----:B------:R-:W-:Y:S01]  /*2070*/  HFMA2.MMA R12, -RZ, RZ, 0, 4.76837158203125e-07 ;  /* 0x00000008ff0c7435 */ /* 0x000fe200000001ff */
[----:B------:R-:W-:-:S04]  /*2080*/  IMAD.MOV.U32 R6, RZ, RZ, R10 ;  /* 0x000000ffff067224 */ /* 0x000fc800078e000a */
[----:B------:R-:W-:-:S05]  /*2090*/  FADD.FTZ R6, R11, R6 ;  /* 0x000000060b067221 */ /* 0x000fca0000010000 */
[----:B------:R-:W-:-:S07]  /*20a0*/  MOV R11, R6 ;  /* 0x00000006000b7202 */ /* 0x000fce0000000f00 */
[----:B------:R-:W-:Y:S05]  /*20b0*/  WARPSYNC.COLLECTIVE R9, `(.L_x_66) ;  /* 0x0000000009087348 */ /* 0x000fea0003c00000 */
[----:B------:R0:W1:Y:S02]  /*20c0*/  SHFL.DOWN P0, R10, R11, R12, R14 ;  /* 0x0800000c0b0a7389 */ /* 0x000064000000000e */
[----:B01----:R-:W-:Y:S01]  /*20d0*/  ENDCOLLECTIVE ;  /* 0x000000000000791b */ /* 0x003fe20003800000 */
.L_x_66:
[----:B------:R-:W-:Y:S01]  /*20e0*/  HFMA2.MMA R12, -RZ, RZ, 0, 2.384185791015625e-07 ;  /* 0x00000004ff0c7435 */ /* 0x000fe200000001ff */
[----:B------:R-:W-:-:S04]  /*20f0*/  IMAD.MOV.U32 R5, RZ, RZ, R10 ;  /* 0x000000ffff057224 */ /* 0x000fc800078e000a */
[----:B------:R-:W-:-:S05]  /*2100*/  FADD.FTZ R5, R6, R5 ;  /* 0x0000000506057221 */ /* 0x000fca0000010000 */
[----:B------:R-:W-:-:S07]  /*2110*/  MOV R11, R5 ;  /* 0x00000005000b7202 */ /* 0x000fce0000000f00 */
[----:B------:R-:W-:Y:S05]  /*2120*/  WARPSYNC.COLLECTIVE R9, `(.L_x_67) ;  /* 0x0000000009087348 */ /* 0x000fea0003c00000 */
[----:B------:R0:W1:Y:S02]  /*2130*/  SHFL.DOWN P0, R10, R11, R12, R14 ;  /* 0x0800000c0b0a7389 */ /* 0x000064000000000e */
[----:B01----:R-:W-:Y:S01]  /*2140*/  ENDCOLLECTIVE ;  /* 0x000000000000791b */ /* 0x003fe20003800000 */
.L_x_67:
[----:B------:R-:W-:Y:S01]  /*2150*/  HFMA2.MMA R12, -RZ, RZ, 0, 1.1920928955078125e-07 ;  /* 0x00000002ff0c7435 */ /* 0x000fe200000001ff */
[----:B------:R-:W-:-:S04]  /*2160*/  IMAD.MOV.U32 R8, RZ, RZ, R10 ;  /* 0x000000ffff087224 */ /* 0x000fc800078e000a */
[----:B------:R-:W-:-:S05]  /*2170*/  FADD.FTZ R8, R5, R8 ;  /* 0x0000000805087221 */ /* 0x000fca0000010000 */
[----:B------:R-:W-:-:S07]  /*2180*/  MOV R11, R8 ;  /* 0x00000008000b7202 */ /* 0x000fce0000000f00 */
[----:B------:R-:W-:Y:S05]  /*2190*/  WARPSYNC.COLLECTIVE R9, `(.L_x_68) ;  /* 0x0000000009087348 */ /* 0x000fea0003c00000 */
[----:B------:R0:W1:Y:S02]  /*21a0*/  SHFL.DOWN P0, R10, R11, R12, R14 ;  /* 0x0800000c0b0a7389 */ /* 0x000064000000000e */
[----:B01----:R-:W-:Y:S01]  /*21b0*/  ENDCOLLECTIVE ;  /* 0x000000000000791b */ /* 0x003fe20003800000 */
.L_x_68:
[----:B------:R-:W-:Y:S01]  /*21c0*/  HFMA2.MMA R12, -RZ, RZ, 0, 5.9604644775390625e-08 ;  /* 0x00000001ff0c7435 */ /* 0x000fe200000001ff */
[----:B------:R-:W-:-:S04]  /*21d0*/  IMAD.MOV.U32 R7, RZ, RZ, R10 ;  /* 0x000000ffff077224 */ /* 0x000fc800078e000a */
[----:B------:R-:W-:-:S05]  /*21e0*/  FADD.FTZ R7, R8, R7 ;  /* 0x0000000708077221 */ /* 0x000fca0000010000 */
[----:B------:R-:W-:-:S07]  /*21f0*/  MOV R11, R7 ;  /* 0x00000007000b7202 */ /* 0x000fce0000000f00 */
[----:B------:R-:W-:Y:S05]  /*2200*/  WARPSYNC.COLLECTIVE R9, `(.L_x_69) ;  /* 0x0000000009087348 */ /* 0x000fea0003c00000 */
[----:B------:R0:W1:Y:S02]  /*2210*/  SHFL.DOWN P0, R10, R11, R12, R14 ;  /* 0x0800000c0b0a7389 */ /* 0x000064000000000e */
[----:B01----:R-:W-:Y:S01]  /*2220*/  ENDCOLLECTIVE ;  /* 0x000000000000791b */ /* 0x003fe20003800000 */
.L_x_69:
[----:B------:R-:W-:Y:S05]  /*2230*/  BRA `(.L_x_70) ;  /* 0xfffffffc003c7947 */ /* 0x000fea000383ffff */
.L_x_71:
        /* <DEDUP_REMOVED lines=12> */
.L_x_1089:


//--------------------- .text._ZN2at6native51_GLOBAL__N__2c613397_18_DepthwiseConv2d_cu_9959487035conv_depthwise2d_grad_weight_kernelIdjEEvNS_27GenericPackedTensorAccessorIKT_Lm4ENS_16DefaultPtrTraitsEiEES7_NS3_IS4_Lm4ES6_iEEiiiiiiiiiiiiiiii --------------------------
	.section	.text._ZN2at6native51_GLOBAL__N__2c613397_18_DepthwiseConv2d_cu_9959487035conv_depthwise2d_grad_weight_kernelIdjEEvNS_27GenericPackedTensorAccessorIKT_Lm4ENS_16DefaultPtrTraitsEiEES7_NS3_IS4_Lm4ES6_iEEiiiiiiiiiiiiiiii,"ax",@progbits
	.align	128
.text._ZN2at6native51_GLOBAL__N__2c613397_18_DepthwiseConv2d_cu_9959487035conv_depthwise2d_grad_weight_kernelIdjEEvNS_27GenericPackedTensorAccessorIKT_Lm4ENS_16DefaultPtrTraitsEiEES7_NS3_IS4_Lm4ES6_iEEiiiiiiiiiiiiiiii:
        .type           _ZN2at6native51_GLOBAL__N__2c613397_18_DepthwiseConv2d_cu_9959487035conv_depthwise2d_grad_weight_kernelIdjEEvNS_27GenericPackedTensorAccessorIKT_Lm4ENS_16DefaultPtrTraitsEiEES7_NS3_IS4_Lm4ES6_iEEiiiiiiiiiiiiiiii,@function
        .size           _ZN2at6native51_GLOBAL__N__2c613397_18_DepthwiseConv2d_cu_9959487035conv_depthwise2d_grad_weight_kernelIdjEEvNS_27GenericPackedTensorAccessorIKT_Lm4ENS_16DefaultPtrTraitsEiEES7_NS3_IS4_Lm4ES6_iEEiiiiiiiiiiiiiiii,(.L_x_1090 - _ZN2at6native51_GLOBAL__N__2c613397_18_DepthwiseConv2d_cu_9959487035conv_depthwise2d_grad_weight_kernelIdjEEvNS_27GenericPackedTensorAccessorIKT_Lm4ENS_16DefaultPtrTraitsEiEES7_NS3_IS4_Lm4ES6_iEEiiiiiiiiiiiiiiii)
        .other          _ZN2at6native51_GLOBAL__N__2c613397_18_DepthwiseConv2d_cu_9959487035conv_depthwise2d_grad_weight_kernelIdjEEvNS_27GenericPackedTensorAccessorIKT_Lm4ENS_16DefaultPtrTraitsEiEES7_NS3_IS4_Lm4ES6_iEEiiiiiiiiiiiiiiii,@"STO_CUDA_ENTRY STV_DEFAULT"
_ZN2at6native51_GLOBAL__N__2c613397_18_DepthwiseConv2d_cu_9959487035conv_depthwise2d_grad_weight_kernelIdjEEvNS_27GenericPackedTensorAccessorIKT_Lm4ENS_16DefaultPtrTraitsEiEES7_NS3_IS4_Lm4ES6_iEEiiiiiiiiiiiiiiii:
        /* <DEDUP_REMOVED lines=11> */
[----:B--2---:R-:W-:Y:S01]  /*00b0*/  IMAD R5, R3, R6, RZ ;  /* 0x0000000603057224 */ /* 0x004fe200078e02ff */
[----:B-1----:R-:W-:-:S04]  /*00c0*/  IABS R2, R4 ;  /* 0x0000000400027213 */ /* 0x002fc80000000000 */
[----:B------:R-:W-:Y:S02]  /*00d0*/  IABS R14, R5 ;  /* 0x00000005000e7213 */ /* 0x000fe40000000000 */
[----:B------:R-:W-:Y:S01]  /*00e0*/  ISETP.NE.AND P4, PT, R5, RZ, PT ;  /* 0x000000ff0500720c */ /* 0x000fe20003f85270 */
[----:B0-----:R-:W0:Y:S02]  /*00f0*/  MUFU.RCP R0, R0 ;  /* 0x0000000000007308 */ /* 0x001e240000001000 */
[----:B0-----:R-:W-:Y:S01]  /*0100*/  VIADD R10, R0, 0xffffffe ;  /* 0x0ffffffe000a7836 */ /* 0x001fe20000000000 */
[----:B------:R-:W-:-:S05]  /*0110*/  IABS R0, R6 ;  /* 0x0000000600007213 */ /* 0x000fca0000000000 */
[----:B------:R0:W1:Y:S02]  /*0120*/  F2I.FTZ.U32.TRUNC.NTZ R11, R10 ;  /* 0x0000000a000b7305 */ /* 0x000064000021f000 */
[----:B0-----:R-:W-:Y:S01]  /*0130*/  HFMA2.MMA R10, -RZ, RZ, 0, 0 ;  /* 0x00000000ff0a7435 */ /* 0x001fe200000001ff */
[----:B-1----:R-:W-:-:S04]  /*0140*/  IMAD.MOV R7, RZ, RZ, -R11 ;  /* 0x000000ffff077224 */ /* 0x002fc800078e0a0b */
[----:B------:R-:W-:-:S05]  /*0150*/  IMAD R7, R7, R8, RZ ;  /* 0x0000000807077224 */ /* 0x000fca00078e02ff */
[----:B------:R-:W-:Y:S02]  /*0160*/  IMAD.HI.U32 R12, R11, R7, R10 ;  /* 0x000000070b0c7227 */ /* 0x000fe400078e000a */
[----:B------:R-:W0:Y:S02]  /*0170*/  I2F.RP R10, R0 ;  /* 0x00000000000a7306 */ /* 0x000e240000209400 */
[----:B------:R-:W-:Y:S01]  /*0180*/  IMAD.MOV.U32 R7, RZ, RZ, R2 ;  /* 0x000000ffff077224 */ /* 0x000fe200078e0002 */
[----:B------:R-:W-:-:S03]  /*0190*/  IABS R2, R5 ;  /* 0x0000000500027213 */ /* 0x000fc60000000000 */
[----:B------:R-:W-:Y:S02]  /*01a0*/  IMAD.HI.U32 R12, R12, R7, RZ ;  /* 0x000000070c0c7227 */ /* 0x000fe400078e00ff */
[----:B------:R-:W1:Y:S02]  /*01b0*/  I2F.RP R13, R2 ;  /* 0x00000002000d7306 */ /* 0x000e640000209400 */
[----:B------:R-:W-:-:S04]  /*01c0*/  IMAD.MOV R11, RZ, RZ, -R12 ;  /* 0x000000ffff0b7224 */ /* 0x000fc800078e0a0c */
[C---:B------:R-:W-:Y:S02]  /*01d0*/  IMAD R11, R8.reuse, R11, R7 ;  /* 0x0000000b080b7224 */ /* 0x040fe400078e0207 */
[----:B0-----:R-:W0:Y:S03]  /*01e0*/  MUFU.RCP R10, R10 ;  /* 0x0000000a000a7308 */ /* 0x001e260000001000 */
[----:B------:R-:W-:-:S05]  /*01f0*/  ISETP.GT.U32.AND P1, PT, R8, R11, PT ;  /* 0x0000000b0800720c */ /* 0x000fca0003f24070 */
[----:B-1----:R-:W1:Y:S08]  /*0200*/  MUFU.RCP R13, R13 ;  /* 0x0000000d000d7308 */ /* 0x002e700000001000 */
[----:B------:R-:W-:Y:S01]  /*0210*/  @!P1 IMAD.IADD R11, R11, 0x1, -R8 ;  /* 0x000000010b0b9824 */ /* 0x000fe200078e0a08 */
[----:B0-----:R-:W-:Y:S02]  /*0220*/  IADD3 R9, R10, 0xffffffe, RZ ;  /* 0x0ffffffe0a097810 */ /* 0x001fe40007ffe0ff */
[----:B------:R-:W-:-:S02]  /*0230*/  @!P1 IADD3 R12, R12, 0x1, RZ ;  /* 0x000000010c0c9810 */ /* 0x000fc40007ffe0ff */
[----:B------:R-:W-:Y:S02]  /*0240*/  ISETP.GE.U32.AND P0, PT, R11, R8, PT ;  /* 0x000000080b00720c */ /* 0x000fe40003f06070 */
[----:B------:R-:W-:Y:S01]  /*0250*/  LOP3.LUT R8, R4, R3, RZ, 0x3c, !PT ;  /* 0x0000000304087212 */ /* 0x000fe200078e3cff */
[----:B------:R-:W0:Y:S01]  /*0260*/  F2I.FTZ.U32.TRUNC.NTZ R9, R9 ;  /* 0x0000000900097305 */ /* 0x000e22000021f000 */
[----:B-1----:R-:W-:Y:S01]  /*0270*/  VIADD R11, R13, 0xffffffe ;  /* 0x0ffffffe0d0b7836 */ /* 0x002fe20000000000 */
[----:B------:R-:W-:Y:S02]  /*0280*/  ISETP.NE.AND P1, PT, R3, RZ, PT ;  /* 0x000000ff0300720c */ /* 0x000fe40003f25270 */
[----:B------:R-:W-:Y:S01]  /*0290*/  ISETP.GE.AND P2, PT, R8, RZ, PT ;  /* 0x000000ff0800720c */ /* 0x000fe20003f46270 */
[----:B------:R-:W-:-:S03]  /*02a0*/  IMAD.MOV.U32 R8, RZ, RZ, RZ ;  /* 0x000000ffff087224 */ /* 0x000fc600078e00ff */
[----:B------:R-:W1:Y:S02]  /*02b0*/  F2I.FTZ.U32.TRUNC.NTZ R11, R11 ;  /* 0x0000000b000b7305 */ /* 0x000e64000021f000 */
[----:B------:R-:W-:Y:S02]  /*02c0*/  @P0 VIADD R12, R12, 0x1 ;  /* 0x000000010c0c0836 */ /* 0x000fe40000000000 */
[----:B0-----:R-:W-:-:S05]  /*02d0*/  IMAD.MOV R13, RZ, RZ, -R9 ;  /* 0x000000ffff0d7224 */ /* 0x001fca00078e0a09 */
[----:B------:R-:W-:Y:S02]  /*02e0*/  @!P2 IADD3 R12, -R12, RZ, RZ ;  /* 0x000000ff0c0ca210 */ /* 0x000fe40007ffe1ff */
[----:B------:R-:W-:Y:S01]  /*02f0*/  @!P1 LOP3.LUT R12, RZ, R3, RZ, 0x33, !PT ;  /* 0x00000003ff0c9212 */ /* 0x000fe200078e33ff */
[----:B------:R-:W-:-:S03]  /*0300*/  IMAD R13, R13, R0, RZ ;  /* 0x000000000d0d7224 */ /* 0x000fc600078e02ff */
[----:B------:R-:W-:Y:S01]  /*0310*/  IABS R10, R12 ;  /* 0x0000000c000a7213 */ /* 0x000fe20000000000 */
[----:B-1----:R-:W-:Y:S01]  /*0320*/  IMAD.MOV R15, RZ, RZ, -R11 ;  /* 0x000000ffff0f7224 */ /* 0x002fe200078e0a0b */
[----:B------:R-:W-:Y:S01]  /*0330*/  ISETP.GE.AND P5, PT, R12, RZ, PT ;  /* 0x000000ff0c00720c */ /* 0x000fe20003fa6270 */
[----:B------:R-:W-:Y:S01]  /*0340*/  IMAD.HI.U32 R8, R9, R13, R8 ;  /* 0x0000000d09087227 */ /* 0x000fe200078e0008 */
[----:B------:R-:W-:-:S03]  /*0350*/  MOV R13, R10 ;  /* 0x0000000a000d7202 */ /* 0x000fc60000000f00 */
[----:B------:R-:W-:Y:S02]  /*0360*/  IMAD R9, R15, R2, RZ ;  /* 0x000000020f097224 */ /* 0x000fe400078e02ff */
[----:B------:R-:W-:Y:S02]  /*0370*/  IMAD.MOV.U32 R10, RZ, RZ, RZ ;  /* 0x000000ffff0a7224 */ /* 0x000fe400078e00ff */
[----:B------:R-:W-:-:S04]  /*0380*/  IMAD.HI.U32 R8, R8, R13, RZ ;  /* 0x0000000d08087227 */ /* 0x000fc800078e00ff */
[----:B------:R-:W-:Y:S01]  /*0390*/  IMAD.HI.U32 R10, R11, R9, R10 ;  /* 0x000000090b0a7227 */ /* 0x000fe200078e000a */
[----:B------:R-:W-:-:S03]  /*03a0*/  IADD3 R8, -R8, RZ, RZ ;  /* 0x000000ff08087210 */ /* 0x000fc60007ffe1ff */
[----:B------:R-:W-:Y:S02]  /*03b0*/  IMAD.MOV R9, RZ, RZ, -R14 ;  /* 0x000000ffff097224 */ /* 0x000fe400078e0a0e */
[----:B------:R-:W-:-:S04]  /*03c0*/  IMAD.HI.U32 R10, R10, R7, RZ ;  /* 0x000000070a0a7227 */ /* 0x000fc800078e00ff */
[----:B------:R-:W-:Y:S02]  /*03d0*/  IMAD R9, R10, R9, R7 ;  /* 0x000000090a097224 */ /* 0x000fe400078e0207 */
[----:B------:R-:W-:Y:S02]  /*03e0*/  IMAD R7, R0, R8, R13 ;  /* 0x0000000800077224 */ /* 0x000fe400078e020d */
[----:B------:R-:W0:Y:S01]  /*03f0*/  S2R R8, SR_TID.X ;  /* 0x0000000000087919 */ /* 0x000e220000002100 */
[----:B------:R-:W-:Y:S01]  /*0400*/  ISETP.GT.U32.AND P3, PT, R2, R9, PT ;  /* 0x000000090200720c */ /* 0x000fe20003f64070 */
[----:B------:R-:W-:Y:S01]  /*0410*/  IMAD.MOV R12, RZ, RZ, -R12 ;  /* 0x000000ffff0c7224 */ /* 0x000fe200078e0a0c */
[----:B------:R-:W-:-:S03]  /*0420*/  ISETP.GT.U32.AND P0, PT, R0, R7, PT ;  /* 0x000000070000720c */ /* 0x000fc60003f04070 */
[----:B------:R-:W-:-:S08]  /*0430*/  IMAD R3, R3, R12, R4 ;  /* 0x0000000c03037224 */ /* 0x000fd000078e0204 */
[----:B------:R-:W-:Y:S01]  /*0440*/  @!P3 IMAD.IADD R9, R9, 0x1, -R2 ;  /* 0x000000010909b824 */ /* 0x000fe200078e0a02 */
[----:B------:R-:W-:Y:S01]  /*0450*/  @!P3 IADD3 R10, R10, 0x1, RZ ;  /* 0x000000010a0ab810 */ /* 0x000fe20007ffe0ff */
[----:B------:R-:W-:Y:S01]  /*0460*/  @!P0 IMAD.IADD R7, R7, 0x1, -R0 ;  /* 0x0000000107078824 */ /* 0x000fe200078e0a00 */
[----:B------:R-:W-:Y:S02]  /*0470*/  ISETP.NE.AND P3, PT, R6, RZ, PT ;  /* 0x000000ff0600720c */ /* 0x000fe40003f65270 */
[----:B------:R-:W-:Y:S02]  /*0480*/  ISETP.GE.U32.AND P0, PT, R9, R2, PT ;  /* 0x000000020900720c */ /* 0x000fe40003f06070 */
[----:B------:R-:W-:Y:S02]  /*0490*/  ISETP.GT.U32.AND P1, PT, R0, R7, PT ;  /* 0x000000070000720c */ /* 0x000fe40003f24070 */
[----:B------:R-:W-:-:S04]  /*04a0*/  LOP3.LUT R2, R4, R5, RZ, 0x3c, !PT ;  /* 0x0000000504027212 */ /* 0x000fc800078e3cff */
[----:B------:R-:W-:Y:S02]  /*04b0*/  ISETP.GE.AND P2, PT, R2, RZ, PT ;  /* 0x000000ff0200720c */ /* 0x000fe40003f46270 */
[----:B0-----:R-:W-:-:S03]  /*04c0*/  SHF.R.U32.HI R9, RZ, 0x5, R8 ;  /* 0x00000005ff097819 */ /* 0x001fc60000011608 */
[----:B------:R-:W-:Y:S02]  /*04d0*/  @P0 VIADD R10, R10, 0x1 ;  /* 0x000000010a0a0836 */ /* 0x000fe40000000000 */
[----:B------:R-:W-:Y:S01]  /*04e0*/  @!P1 IMAD.IADD R7, R7, 0x1, -R0 ;  /* 0x0000000107079824 */ /* 0x000fe200078e0a00 */
[----:B------:R-:W-:Y:S02]  /*04f0*/  ISETP.GE.AND P0, PT, R9, UR5, PT ;  /* 0x0000000509007c0c */ /* 0x000fe4000bf06270 */
[----:B------:R-:W-:Y:S01]  /*0500*/  MOV R0, R10 ;  /* 0x0000000a00007202 */ /* 0x000fe20000000f00 */
[----:B------:R-:W-:Y:S01]  /*0510*/  IMAD.MOV.U32 R2, RZ, RZ, R7 ;  /* 0x000000ffff027224 */ /* 0x000fe200078e0007 */
[----:B------:R-:W-:Y:S02]  /*0520*/  CS2R R10, SRZ ;  /* 0x00000000000a7805 */ /* 0x000fe4000001ff00 */
[----:B------:R-:W-:Y:S01]  /*0530*/  @!P2 IADD3 R0, -R0, RZ, RZ ;  /* 0x000000ff0000a210 */ /* 0x000fe20007ffe1ff */
[----:B------:R-:W-:Y:S01]  /*0540*/  @!P5 IMAD.MOV R2, RZ, RZ, -R2 ;  /* 0x000000ffff02d224 */ /* 0x000fe200078e0a02 */
[----:B------:R-:W-:-:S02]  /*0550*/  @!P4 LOP3.LUT R0, RZ, R5, RZ, 0x33, !PT ;  /* 0x00000005ff00c212 */ /* 0x000fc400078e33ff */
[----:B------:R-:W-:-:S03]  /*0560*/  @!P3 LOP3.LUT R2, RZ, R6, RZ, 0x33, !PT ;  /* 0x00000006ff02b212 */ /* 0x000fc600078e33ff */
[----:B------:R-:W-:Y:S05]  /*0570*/  @P0 BRA `(.L_x_73) ;  /* 0x0000001400b00947 */ /* 0x000fea0003800000 */
[----:B------:R-:W0:Y:S01]  /*0580*/  LDC R11, c[0x0][0x294] ;  /* 0x0000a500ff0b7b82 */ /* 0x000e220000000800 */
[----:B------:R-:W-:Y:S01]  /*0590*/  IABS R10, R0 ;  /* 0x00000000000a7213 */ /* 0x000fe20000000000 */
[----:B------:R-:W-:-:S06]  /*05a0*/  ULDC.64 UR8, c[0x0][0x2c0] ;  /* 0x0000b00000087ab9 */ /* 0x000fcc0000000a00 */
[----:B------:R-:W1:Y:S01]  /*05b0*/  LDC.64 R12, c[0x0][0x2a0] ;  /* 0x0000a800ff0c7b82 */ /* 0x000e620000000a00 */
[----:B0-----:R-:W-:-:S04]  /*05c0*/  IABS R8, R11 ;  /* 0x0000000b00087213 */ /* 0x001fc80000000000 */
[----:B------:R-:W0:Y:S08]  /*05d0*/  I2F.RP R6, R8 ;  /* 0x0000000800067306 */ /* 0x000e300000209400 */
[----:B0-----:R-:W0:Y:S02]  /*05e0*/  MUFU.RCP R6, R6 ;  /* 0x0000000600067308 */ /* 0x001e240000001000 */
[----:B0-----:R-:W-:-:S06]  /*05f0*/  VIADD R4, R6, 0xffffffe ;  /* 0x0ffffffe06047836 */ /* 0x001fcc0000000000 */
[----:B------:R0:W2:Y:S02]  /*0600*/  F2I.FTZ.U32.TRUNC.NTZ R5, R4 ;  /* 0x0000000400057305 */ /* 0x0000a4000021f000 */
[----:B0-----:R-:W-:Y:S01]  /*0610*/  IMAD.MOV.U32 R4, RZ, RZ, RZ ;  /* 0x000000ffff047224 */ /* 0x001fe200078e00ff */
[----:B--2---:R-:W-:-:S05]  /*0620*/  IADD3 R7, RZ, -R5, RZ ;  /* 0x80000005ff077210 */ /* 0x004fca0007ffe0ff */
[----:B------:R-:W-:-:S04]  /*0630*/  IMAD R7, R7, R8, RZ ;  /* 0x0000000807077224 */ /* 0x000fc800078e02ff */
[----:B------:R-:W-:-:S04]  /*0640*/  IMAD.HI.U32 R5, R5, R7, R4 ;  /* 0x0000000705057227 */ /* 0x000fc800078e0004 */
[----:B------:R-:W-:-:S04]  /*0650*/  IMAD.MOV.U32 R7, RZ, RZ, R10 ;  /* 0x000000ffff077224 */ /* 0x000fc800078e000a */
[----:B------:R-:W-:-:S05]  /*0660*/  IMAD.HI.U32 R4, R5, R7, RZ ;  /* 0x0000000705047227 */ /* 0x000fca00078e00ff */
[----:B------:R-:W-:-:S05]  /*0670*/  IADD3 R5, -R4, RZ, RZ ;  /* 0x000000ff04057210 */ /* 0x000fca0007ffe1ff */
[C---:B------:R-:W-:Y:S02]  /*0680*/  IMAD R5, R8.reuse, R5, R7 ;  /* 0x0000000508057224 */ /* 0x040fe400078e0207 */
[----:B------:R-:W0:Y:S03]  /*0690*/  LDC.64 R6, c[0x0][0x2b8] ;  /* 0x0000ae00ff067b82 */ /* 0x000e260000000a00 */
[----:B------:R-:W-:-:S13]  /*06a0*/  ISETP.GT.U32.AND P1, PT, R8, R5, PT ;  /* 0x000000050800720c */ /* 0x000fda0003f24070 */
[----:B------:R-:W-:Y:S02]  /*06b0*/  @!P1 IMAD.IADD R5, R5, 0x1, -R8 ;  /* 0x0000000105059824 */ /* 0x000fe400078e0a08 */
[----:B------:R-:W-:Y:S01]  /*06c0*/  @!P1 VIADD R4, R4, 0x1 ;  /* 0x0000000104049836 */ /* 0x000fe20000000000 */
[----:B------:R-:W-:Y:S02]  /*06d0*/  ISETP.NE.AND P1, PT, R11, RZ, PT ;  /* 0x000000ff0b00720c */ /* 0x000fe40003f25270 */
[----:B------:R-:W-:Y:S02]  /*06e0*/  ISETP.GE.U32.AND P0, PT, R5, R8, PT ;  /* 0x000000080500720c */ /* 0x000fe40003f06070 */
[----:B------:R-:W-:Y:S01]  /*06f0*/  LOP3.LUT R5, R0, R11, RZ, 0x3c, !PT ;  /* 0x0000000b00057212 */ /* 0x000fe200078e3cff */
[----:B0-----:R-:W-:Y:S02]  /*0700*/  IMAD R6, R3, UR8, -R6 ;  /* 0x0000000803067c24 */ /* 0x001fe4000f8e0a06 */
[----:B------:R-:W-:Y:S01]  /*0710*/  IMAD R7, R2, UR9, -R7 ;  /* 0x0000000902077c24 */ /* 0x000fe2000f8e0a07 */
[----:B------:R-:W-:Y:S01]  /*0720*/  ISETP.GE.AND P2, PT, R5, RZ, PT ;  /* 0x000000ff0500720c */ /* 0x000fe20003f46270 */
[----:B-1----:R-:W-:-:S06]  /*0730*/  IMAD R5, R13, R12, RZ ;  /* 0x0000000c0d057224 */ /* 0x002fcc00078e02ff */
[----:B------:R-:W-:-:S06]  /*0740*/  @P0 IADD3 R4, R4, 0x1, RZ ;  /* 0x0000000104040810 */ /* 0x000fcc0007ffe0ff */
[----:B------:R-:W-:Y:S01]  /*0750*/  @!P2 IMAD.MOV R4, RZ, RZ, -R4 ;  /* 0x000000ffff04a224 */ /* 0x000fe200078e0a04 */
[----:B------:R-:W-:Y:S02]  /*0760*/  @!P1 LOP3.LUT R4, RZ, R11, RZ, 0x33, !PT ;  /* 0x0000000bff049212 */ /* 0x000fe400078e33ff */
[----:B------:R-:W-:-:S07]  /*0770*/  CS2R R10, SRZ ;  /* 0x00000000000a7805 */ /* 0x000fce000001ff00 */
.L_x_85:
[----:B------:R-:W0:Y:S01]  /*0780*/  S2R R8, SR_TID.X ;  /* 0x0000000000087919 */ /* 0x000e220000002100 */
[----:B------:R-:W-:Y:S01]  /*0790*/  BSSY B0, `(.L_x_74) ;  /* 0x0000146000007945 */ /* 0x000fe20003800000 */
[----:B0-----:R-:W-:-:S04]  /*07a0*/  LOP3.LUT R24, R8, 0x1f, RZ, 0xc0, !PT ;  /* 0x0000001f08187812 */ /* 0x001fc800078ec0ff */
        /* <DEDUP_REMOVED lines=48> */
[----:B------:R-:W2:Y:S01]  /*0ab0*/  LDG.E.64 R12, desc[UR6][R12.64] ;  /* 0x000000060c0c7981 */ /* 0x000ea2000c1e1b00 */
[----:B-1----:R-:W-:-:S06]  /*0ac0*/  IMAD.WIDE R16, R15, 0x8, R16 ;  /* 0x000000080f107825 */ /* 0x002fcc00078e0210 */
[----:B------:R-:W2:Y:S02]  /*0ad0*/  LDG.E.64 R16, desc[UR6][R16.64] ;  /* 0x0000000610107981 */ /* 0x000ea4000c1e1b00 */
[----:B--2---:R-:W-:-:S11]  /*0ae0*/  DFMA R10, R12, R16, R10 ;  /* 0x000000100c0a722b */ /* 0x004fd6000000000a */
.L_x_79:
[----:B------:R-:W-:Y:S05]  /*0af0*/  BSYNC B3 ;  /* 0x0000000000037941 */ /* 0x000fea0003800000 */
.L_x_78:
[----:B------:R-:W-:Y:S01]  /*0b00*/  VIADD R24, R24, 0x20 ;  /* 0x0000002018187836 */ /* 0x000fe20000000000 */
[----:B------:R-:W-:-:S07]  /*0b10*/  IADD3 R23, R23, 0x20, RZ ;  /* 0x0000002017177810 */ /* 0x000fce0007ffe0ff */
.L_x_77:
[----:B------:R-:W-:Y:S05]  /*0b20*/  BSYNC B2 ;  /* 0x0000000000027941 */ /* 0x000fea0003800000 */
.L_x_76:
        /* <DEDUP_REMOVED lines=11> */
[----:B------:R-:W-:Y:S01]  /*0be0*/  PLOP3.LUT P3, PT, PT, PT, UP0, 0x80, 0x0 ;  /* 0x000000000000781c */ /* 0x000fe20003f6f008 */
[----:B0-----:R-:W0:Y:S02]  /*0bf0*/  MUFU.RCP R8, R8 ;  /* 0x0000000800087308 */ /* 0x001e240000001000 */
[----:B0-----:R-:W-:Y:S02]  /*0c00*/  IADD3 R12, R8, 0xffffffe, RZ ;  /* 0x0ffffffe080c7810 */ /* 0x001fe40007ffe0ff */
[----:B------:R-:W-:-:S04]  /*0c10*/  MOV R8, UR8 ;  /* 0x0000000800087c02 */ /* 0x000fc80008000f00 */
[----:B------:R0:W1:Y:S02]  /*0c20*/  F2I.FTZ.U32.TRUNC.NTZ R13, R12 ;  /* 0x0000000c000d7305 */ /* 0x000064000021f000 */
[----:B0-----:R-:W-:Y:S01]  /*0c30*/  HFMA2.MMA R12, -RZ, RZ, 0, 0 ;  /* 0x00000000ff0c7435 */ /* 0x001fe200000001ff */
[----:B-1----:R-:W-:-:S04]  /*0c40*/  IMAD.MOV R21, RZ, RZ, -R13 ;  /* 0x000000ffff157224 */ /* 0x002fc800078e0a0d */
[----:B------:R-:W-:-:S05]  /*0c50*/  IMAD R21, R21, UR5, RZ ;  /* 0x0000000515157c24 */ /* 0x000fca000f8e02ff */
[----:B------:R-:W-:-:S07]  /*0c60*/  IMAD.HI.U32 R21, R13, R21, R12 ;  /* 0x000000150d157227 */ /* 0x000fce00078e000c */
.L_x_82:
[----:B------:R-:W-:Y:S01]  /*0c70*/  IMAD.HI.U32 R21, R21, R24, RZ ;  /* 0x0000001815157227 */ /* 0x000fe200078e00ff */
[----:B------:R-:W-:Y:S01]  /*0c80*/  ULDC UR5, c[0x0][0x2a0] ;  /* 0x0000a80000057ab9 */ /* 0x000fe20000000800 */
[----:B------:R-:W-:Y:S01]  /*0c90*/  ULDC.64 UR8, c[0x0][0x2b0] ;  /* 0x0000ac0000087ab9 */ /* 0x000fe20000000a00 */
[----:B------:R-:W0:Y:S01]  /*0ca0*/  I2F.U32.RP R14, UR5 ;  /* 0x00000005000e7d06 */ /* 0x000e220008209000 */
[----:B------:R-:W-:Y:S01]  /*0cb0*/  IMAD.MOV R13, RZ, RZ, -R21 ;  /* 0x000000ffff0d7224 */ /* 0x000fe200078e0a15 */
[----:B------:R-:W-:-:S03]  /*0cc0*/  ULDC.64 UR10, c[0x0][0x298] ;  /* 0x0000a600000a7ab9 */ /* 0x000fc60000000a00 */
[----:B------:R-:W-:-:S05]  /*0cd0*/  IMAD R12, R13, UR5, R24 ;  /* 0x000000050d0c7c24 */ /* 0x000fca000f8e0218 */
[----:B------:R-:W-:Y:S01]  /*0ce0*/  ISETP.GE.U32.AND P1, PT, R12, UR5, PT ;  /* 0x000000050c007c0c */ /* 0x000fe2000bf26070 */
[----:B0-----:R-:W0:-:S12]  /*0cf0*/  MUFU.RCP R14, R14 ;  /* 0x0000000e000e7308 */ /* 0x001e180000001000 */
[----:B------:R-:W-:Y:S01]  /*0d00*/  @P1 IADD3 R12, R12, -UR5, RZ ;  /* 0x800000050c0c1c10 */ /* 0x000fe2000fffe0ff */
[----:B------:R-:W-:-:S03]  /*0d10*/  @P1 VIADD R21, R21, 0x1 ;  /* 0x0000000115151836 */ /* 0x000fc60000000000 */
[----:B------:R-:W-:Y:S01]  /*0d20*/  ISETP.GE.U32.AND P2, PT, R12, UR5, PT ;  /* 0x000000050c007c0c */ /* 0x000fe2000bf46070 */
[----:B0-----:R-:W-:-:S04]  /*0d30*/  VIADD R12, R14, 0xffffffe ;  /* 0x0ffffffe0e0c7836 */ /* 0x001fc80000000000 */
[----:B------:R0:W1:Y:S08]  /*0d40*/  F2I.FTZ.U32.TRUNC.NTZ R13, R12 ;  /* 0x0000000c000d7305 */ /* 0x000070000021f000 */
[----:B------:R-:W-:-:S04]  /*0d50*/  @P2 IADD3 R21, R21, 0x1, RZ ;  /* 0x0000000115152810 */ /* 0x000fc80007ffe0ff */
[----:B------:R-:W-:Y:S02]  /*0d60*/  SEL R8, R8, R21, !P3 ;  /* 0x0000001508087207 */ /* 0x000fe40005800000 */
[----:B0-----:R-:W-:Y:S02]  /*0d70*/  MOV R12, RZ ;  /* 0x000000ff000c7202 */ /* 0x001fe40000000f00 */
[C---:B------:R-:W-:Y:S01]  /*0d80*/  IADD3 R17, -R8.reuse, RZ, RZ ;  /* 0x000000ff08117210 */ /* 0x040fe20007ffe1ff */
[----:B------:R-:W-:Y:S02]  /*0d90*/  IMAD R15, R8, UR9, R7 ;  /* 0x00000009080f7c24 */ /* 0x000fe4000f8e0207 */
[----:B-1----:R-:W-:Y:S02]  /*0da0*/  IMAD.MOV R21, RZ, RZ, -R13 ;  /* 0x000000ffff157224 */ /* 0x002fe400078e0a0d */
[----:B------:R-:W-:Y:S02]  /*0db0*/  IMAD R17, R17, UR5, R24 ;  /* 0x0000000511117c24 */ /* 0x000fe4000f8e0218 */
[----:B------:R-:W-:-:S02]  /*0dc0*/  IMAD R21, R21, UR5, RZ ;  /* 0x0000000515157c24 */ /* 0x000fc4000f8e02ff */
[----:B------:R-:W-:Y:S02]  /*0dd0*/  IMAD R14, R17, UR8, R6 ;  /* 0x00000008110e7c24 */ /* 0x000fe4000f8e0206 */
[----:B------:R-:W-:-:S03]  /*0de0*/  IMAD.HI.U32 R21, R13, R21, R12 ;  /* 0x000000150d157227 */ /* 0x000fc600078e000c */
[----:B------:R-:W-:Y:S01]  /*0df0*/  LOP3.LUT R8, R15, R14, RZ, 0xfc, !PT ;  /* 0x0000000e0f087212 */ /* 0x000fe200078efcff */
[----:B------:R-:W-:-:S03]  /*0e00*/  VIADD R12, R24, 0x20 ;  /* 0x00000020180c7836 */ /* 0x000fc60000000000 */
[----:B------:R-:W-:Y:S01]  /*0e10*/  ISETP.GE.AND P2, PT, R8, RZ, PT ;  /* 0x000000ff0800720c */ /* 0x000fe20003f46270 */
[----:B------:R-:W-:-:S03]  /*0e20*/  IMAD.HI.U32 R13, R21, R12, RZ ;  /* 0x0000000c150d7227 */ /* 0x000fc600078e00ff */
[----:B------:R-:W-:Y:S02]  /*0e30*/  ISETP.GE.OR P2, PT, R14, UR10, !P2 ;  /* 0x0000000a0e007c0c */ /* 0x000fe4000d746670 */
[----:B------:R-:W-:Y:S02]  /*0e40*/  IADD3 R25, -R13, RZ, RZ ;  /* 0x000000ff0d197210 */ /* 0x000fe40007ffe1ff */
[----:B------:R-:W-:-:S03]  /*0e50*/  ISETP.GE.OR P2, PT, R15, UR11, P2 ;  /* 0x0000000b0f007c0c */ /* 0x000fc60009746670 */
[----:B------:R-:W-:-:S05]  /*0e60*/  IMAD R8, R25, UR5, R12 ;  /* 0x0000000519087c24 */ /* 0x000fca000f8e020c */
[----:B------:R-:W-:-:S05]  /*0e70*/  ISETP.GE.U32.AND P1, PT, R8, UR5, PT ;  /* 0x0000000508007c0c */ /* 0x000fca000bf26070 */
[----:B------:R-:W0:Y:S01]  /*0e80*/  @!P2 LDC.64 R18, c[0x0][0x210] ;  /* 0x00008400ff12ab82 */ /* 0x000e220000000a00 */
[----:B------:R-:W-:-:S04]  /*0e90*/  @!P2 IMAD R15, R20, UR11, R15 ;  /* 0x0000000b140fac24 */ /* 0x000fc8000f8e020f */
[----:B------:R-:W-:-:S03]  /*0ea0*/  @!P2 IMAD R15, R15, UR10, R14 ;  /* 0x0000000a0f0fac24 */ /* 0x000fc6000f8e020e */
[----:B------:R-:W1:Y:S01]  /*0eb0*/  @!P2 LDC.64 R16, c[0x0][0x238] ;  /* 0x00008e00ff10ab82 */ /* 0x000e620000000a00 */
[----:B------:R-:W-:-:S05]  /*0ec0*/  @P1 VIADD R8, R8, -UR5 ;  /* 0x8000000508081c36 */ /* 0x000fca0008000000 */
[----:B------:R-:W-:Y:S01]  /*0ed0*/  ISETP.GE.U32.AND P4, PT, R8, UR5, PT ;  /* 0x0000000508007c0c */ /* 0x000fe2000bf86070 */
[----:B0-----:R-:W-:Y:S01]  /*0ee0*/  @!P2 IMAD.WIDE R18, R23, 0x8, R18 ;  /* 0x000000081712a825 */ /* 0x001fe200078e0212 */
[----:B------:R-:W-:-:S05]  /*0ef0*/  ULOP3.LUT UR12, URZ, UR5, URZ, 0x33, !UPT ;  /* 0x000000053f0c7292 */ /* 0x000fca000f8e333f */
[----:B------:R-:W2:Y:S01]  /*0f00*/  @!P2 LDG.E.64 R18, desc[UR6][R18.64] ;  /* 0x000000061212a981 */ /* 0x000ea2000c1e1b00 */
[----:B-1----:R-:W-:Y:S01]  /*0f10*/  @!P2 IMAD.WIDE R16, R15, 0x8, R16 ;  /* 0x000000080f10a825 */ /* 0x002fe200078e0210 */
[----:B------:R-:W-:-:S05]  /*0f20*/  UISETP.NE.U32.AND UP0, UPT, UR5, URZ, UPT ;  /* 0x0000003f0500728c */ /* 0x000fca000bf05070 */
[----:B------:R-:W2:Y:S01]  /*0f30*/  @!P2 LDG.E.64 R16, desc[UR6][R16.64] ;  /* 0x000000061010a981 */ /* 0x000ea2000c1e1b00 */
[----:B------:R-:W-:Y:S01]  /*0f40*/  @P1 IADD3 R13, R13, 0x1, RZ ;  /* 0x000000010d0d1810 */ /* 0x000fe20007ffe0ff */
[----:B------:R-:W-:Y:S01]  /*0f50*/  IMAD.U32 R8, RZ, RZ, UR12 ;  /* 0x0000000cff087e24 */ /* 0x000fe2000f8e00ff */
[----:B------:R-:W-:Y:S02]  /*0f60*/  PLOP3.LUT P3, PT, PT, PT, UP0, 0x80, 0x0 ;  /* 0x000000000000781c */ /* 0x000fe40003f6f008 */
        /* <DEDUP_REMOVED lines=10> */
[----:B------:R-:W0:Y:S08]  /*1010*/  @!P1 LDC.64 R14, c[0x0][0x210] ;  /* 0x00008400ff0e9b82 */ /* 0x000e300000000a00 */
[----:B------:R-:W1:Y:S01]  /*1020*/  @!P1 LDC.64 R12, c[0x0][0x238] ;  /* 0x00008e00ff0c9b82 */ /* 0x000e620000000a00 */
[----:B------:R-:W-:Y:S01]  /*1030*/  @!P1 IMAD R25, R20, UR11, R25 ;  /* 0x0000000b14199c24 */ /* 0x000fe2000f8e0219 */
[----:B------:R-:W-:-:S03]  /*1040*/  IADD3 R27, R23, 0x20, RZ ;  /* 0x00000020171b7810 */ /* 0x000fc60007ffe0ff */
[----:B------:R-:W-:Y:S02]  /*1050*/  @!P1 IMAD R25, R25, UR10, R26 ;  /* 0x0000000a19199c24 */ /* 0x000fe4000f8e021a */
[----:B0-----:R-:W-:-:S06]  /*1060*/  @!P1 IMAD.WIDE R14, R27, 0x8, R14 ;  /* 0x000000081b0e9825 */ /* 0x001fcc00078e020e */
[----:B------:R-:W3:Y:S01]  /*1070*/  @!P1 LDG.E.64 R14, desc[UR6][R14.64] ;  /* 0x000000060e0e9981 */ /* 0x000ee2000c1e1b00 */
[----:B-1----:R-:W-:-:S06]  /*1080*/  @!P1 IMAD.WIDE R12, R25, 0x8, R12 ;  /* 0x00000008190c9825 */ /* 0x002fcc00078e020c */
[----:B------:R-:W3:Y:S01]  /*1090*/  @!P1 LDG.E.64 R12, desc[UR6][R12.64] ;  /* 0x000000060c0c9981 */ /* 0x000ee2000c1e1b00 */
[----:B------:R-:W-:-:S04]  /*10a0*/  VIADD R26, R24, 0x40 ;  /* 0x00000040181a7836 */ /* 0x000fc80000000000 */
[----:B------:R-:W-:Y:S01]  /*10b0*/  IMAD.HI.U32 R25, R21, R26, RZ ;  /* 0x0000001a15197227 */ /* 0x000fe200078e00ff */
[----:B------:R-:W-:Y:S01]  /*10c0*/  IADD3 R27, R23, 0x60, RZ ;  /* 0x00000060171b7810 */ /* 0x000fe20007ffe0ff */
[----:B--2---:R-:W-:-:S03]  /*10d0*/  @!P2 DFMA R10, R18, R16, R10 ;  /* 0x00000010120aa22b */ /* 0x004fc6000000000a */
[----:B------:R-:W-:-:S05]  /*10e0*/  IADD3 R17, -R25, RZ, RZ ;  /* 0x000000ff19117210 */ /* 0x000fca0007ffe1ff */
[----:B------:R-:W-:-:S05]  /*10f0*/  IMAD R16, R17, UR5, R26 ;  /* 0x0000000511107c24 */ /* 0x000fca000f8e021a */
[----:B------:R-:W-:Y:S01]  /*1100*/  ISETP.GE.U32.AND P4, PT, R16, UR5, PT ;  /* 0x0000000510007c0c */ /* 0x000fe2000bf86070 */
[----:B------:R-:W-:-:S04]  /*1110*/  VIADD R18, R24, 0x60 ;  /* 0x0000006018127836 */ /* 0x000fc80000000000 */
[----:B------:R-:W-:-:S04]  /*1120*/  IMAD.HI.U32 R19, R21, R18, RZ ;  /* 0x0000001215137227 */ /* 0x000fc800078e00ff */
[----:B------:R-:W-:-:S04]  /*1130*/  IMAD.MOV R17, RZ, RZ, -R19 ;  /* 0x000000ffff117224 */ /* 0x000fc800078e0a13 */
[----:B------:R-:W-:Y:S01]  /*1140*/  @P4 IADD3 R16, R16, -UR5, RZ ;  /* 0x8000000510104c10 */ /* 0x000fe2000fffe0ff */
[----:B------:R-:W-:-:S03]  /*1150*/  IMAD R17, R17, UR5, R18 ;  /* 0x0000000511117c24 */ /* 0x000fc6000f8e0212 */
[----:B------:R-:W-:Y:S02]  /*1160*/  ISETP.GE.U32.AND P5, PT, R16, UR5, PT ;  /* 0x0000000510007c0c */ /* 0x000fe4000bfa6070 */
[----:B------:R-:W-:Y:S02]  /*1170*/  ISETP.GE.U32.AND P2, PT, R17, UR5, PT ;  /* 0x0000000511007c0c */ /* 0x000fe4000bf46070 */
[----:B------:R-:W-:-:S09]  /*1180*/  @P4 IADD3 R25, R25, 0x1, RZ ;  /* 0x0000000119194810 */ /* 0x000fd20007ffe0ff */
[----:B------:R-:W-:Y:S02]  /*1190*/  @P5 VIADD R25, R25, 0x1 ;  /* 0x0000000119195836 */ /* 0x000fe40000000000 */
[----:B------:R-:W-:-:S03]  /*11a0*/  @P2 IADD3 R17, R17, -UR5, RZ ;  /* 0x8000000511112c10 */ /* 0x000fc6000fffe0ff */
[----:B------:R-:W-:Y:S02]  /*11b0*/  SEL R16, R8, R25, !P3 ;  /* 0x0000001908107207 */ /* 0x000fe40005800000 */
[----:B------:R-:W-:-:S03]  /*11c0*/  ISETP.GE.U32.AND P4, PT, R17, UR5, PT ;  /* 0x0000000511007c0c */ /* 0x000fc6000bf86070 */
[----:B------:R-:W-:-:S04]  /*11d0*/  IMAD.MOV R25, RZ, RZ, -R16 ;  /* 0x000000ffff197224 */ /* 0x000fc800078e0a10 */
[----:B------:R-:W-:Y:S02]  /*11e0*/  IMAD R25, R25, UR5, R26 ;  /* 0x0000000519197c24 */ /* 0x000fe4000f8e021a */
[----:B------:R-:W-:Y:S02]  /*11f0*/  IMAD R17, R16, UR9, R7 ;  /* 0x0000000910117c24 */ /* 0x000fe4000f8e0207 */
[----:B------:R-:W-:Y:S01]  /*1200*/  IMAD R16, R25, UR8, R6 ;  /* 0x0000000819107c24 */ /* 0x000fe2000f8e0206 */
[----:B------:R-:W-:-:S04]  /*1210*/  @P2 IADD3 R19, R19, 0x1, RZ ;  /* 0x0000000113132810 */ /* 0x000fc80007ffe0ff */
[----:B------:R-:W-:Y:S01]  /*1220*/  LOP3.LUT R25, R17, R16, RZ, 0xfc, !PT ;  /* 0x0000001011197212 */ /* 0x000fe200078efcff */
[----:B------:R-:W-:-:S03]  /*1230*/  @P4 VIADD R19, R19, 0x1 ;  /* 0x0000000113134836 */ /* 0x000fc60000000000 */
[----:B------:R-:W-:Y:S02]  /*1240*/  ISETP.GE.AND P2, PT, R25, RZ, PT ;  /* 0x000000ff1900720c */ /* 0x000fe40003f46270 */
[----:B------:R-:W-:Y:S02]  /*1250*/  SEL R26, R8, R19, !P3 ;  /* 0x00000013081a7207 */ /* 0x000fe40005800000 */
[----:B------:R-:W-:Y:S02]  /*1260*/  ISETP.GE.OR P2, PT, R16, UR10, !P2 ;  /* 0x0000000a10007c0c */ /* 0x000fe4000d746670 */
[----:B------:R-:W-:Y:S02]  /*1270*/  IADD3 R25, -R26, RZ, RZ ;  /* 0x000000ff1a197210 */ /* 0x000fe40007ffe1ff */
[----:B------:R-:W-:-:S03]  /*1280*/  ISETP.GE.OR P2, PT, R17, UR11, P2 ;  /* 0x0000000b11007c0c */ /* 0x000fc60009746670 */
[----:B------:R-:W-:Y:S02]  /*1290*/  IMAD R25, R25, UR5, R18 ;  /* 0x0000000519197c24 */ /* 0x000fe4000f8e0212 */
[----:B------:R-:W-:Y:S02]  /*12a0*/  IMAD R26, R26, UR9, R7 ;  /* 0x000000091a1a7c24 */ /* 0x000fe4000f8e0207 */
[----:B------:R-:W-:Y:S01]  /*12b0*/  IMAD R25, R25, UR8, R6 ;  /* 0x0000000819197c24 */ /* 0x000fe2000f8e0206 */
[----:B---3--:R-:W-:-:S05]  /*12c0*/  @!P1 DFMA R10, R14, R12, R10 ;  /* 0x0000000c0e0a922b */ /* 0x008fca000000000a */
[----:B------:R-:W0:Y:S01]  /*12d0*/  @!P2 LDC.64 R18, c[0x0][0x238] ;  /* 0x00008e00ff12ab82 */ /* 0x000e220000000a00 */
[----:B------:R-:W-:-:S07]  /*12e0*/  LOP3.LUT R12, R26, R25, RZ, 0xfc, !PT ;  /* 0x000000191a0c7212 */ /* 0x000fce00078efcff */
[----:B------:R-:W1:Y:S01]  /*12f0*/  @!P2 LDC.64 R14, c[0x0][0x210] ;  /* 0x00008400ff0eab82 */ /* 0x000e620000000a00 */
[----:B------:R-:W-:-:S04]  /*1300*/  ISETP.GE.AND P1, PT, R12, RZ, PT ;  /* 0x000000ff0c00720c */ /* 0x000fc80003f26270 */
[----:B------:R-:W-:Y:S01]  /*1310*/  ISETP.GE.OR P1, PT, R25, UR10, !P1 ;  /* 0x0000000a19007c0c */ /* 0x000fe2000cf26670 */
[----:B------:R-:W-:-:S03]  /*1320*/  @!P2 IMAD R17, R20, UR11, R17 ;  /* 0x0000000b1411ac24 */ /* 0x000fc6000f8e0211 */
[----:B------:R-:W-:Y:S01]  /*1330*/  ISETP.GE.OR P1, PT, R26, UR11, P1 ;  /* 0x0000000b1a007c0c */ /* 0x000fe20008f26670 */
[----:B------:R-:W-:Y:S02]  /*1340*/  @!P2 IMAD R17, R17, UR10, R16 ;  /* 0x0000000a1111ac24 */ /* 0x000fe4000f8e0210 */
[----:B------:R-:W-:Y:S02]  /*1350*/  VIADD R13, R23, 0x40 ;  /* 0x00000040170d7836 */ /* 0x000fe40000000000 */
[----:B0-----:R-:W-:-:S08]  /*1360*/  @!P2 IMAD.WIDE R18, R17, 0x8, R18 ;  /* 0x000000081112a825 */ /* 0x001fd000078e0212 */
[----:B------:R-:W0:Y:S01]  /*1370*/  @!P1 LDC.64 R16, c[0x0][0x210] ;  /* 0x00008400ff109b82 */ /* 0x000e220000000a00 */
[----:B------:R-:W-:Y:S01]  /*1380*/  @!P1 IMAD R26, R20, UR11, R26 ;  /* 0x0000000b141a9c24 */ /* 0x000fe2000f8e021a */
[----:B------:R-:W2:Y:S01]  /*1390*/  @!P2 LDG.E.64 R18, desc[UR6][R18.64] ;  /* 0x000000061212a981 */ /* 0x000ea2000c1e1b00 */
[----:B-1----:R-:W-:-:S05]  /*13a0*/  @!P2 IMAD.WIDE R14, R13, 0x8, R14 ;  /* 0x000000080d0ea825 */ /* 0x002fca00078e020e */
[----:B------:R-:W1:Y:S01]  /*13b0*/  @!P1 LDC.64 R12, c[0x0][0x238] ;  /* 0x00008e00ff0c9b82 */ /* 0x000e620000000a00 */
[----:B------:R-:W2:Y:S01]  /*13c0*/  @!P2 LDG.E.64 R14, desc[UR6][R14.64] ;  /* 0x000000060e0ea981 */ /* 0x000ea2000c1e1b00 */
[----:B------:R-:W-:Y:S02]  /*13d0*/  @!P1 IMAD R25, R26, UR10, R25 ;  /* 0x0000000a1a199c24 */ /* 0x000fe4000f8e0219 */
[----:B0-----:R-:W-:-:S06]  /*13e0*/  @!P1 IMAD.WIDE R16, R27, 0x8, R16 ;  /* 0x000000081b109825 */ /* 0x001fcc00078e0210 */
[----:B------:R-:W3:Y:S01]  /*13f0*/  @!P1 LDG.E.64 R16, desc[UR6][R16.64] ;  /* 0x0000000610109981 */ /* 0x000ee2000c1e1b00 */
[----:B-1----:R-:W-:-:S06]  /*1400*/  @!P1 IMAD.WIDE R12, R25, 0x8, R12 ;  /* 0x00000008190c9825 */ /* 0x002fcc00078e020c */
[----:B------:R-:W3:Y:S01]  /*1410*/  @!P1 LDG.E.64 R12, desc[UR6][R12.64] ;  /* 0x000000060c0c9981 */ /* 0x000ee2000c1e1b00 */
[----:B------:R-:W-:Y:S01]  /*1420*/  VIADD R24, R24, 0x80 ;  /* 0x0000008018187836 */ /* 0x000fe20000000000 */
[----:B------:R-:W-:Y:S01]  /*1430*/  IADD3 R23, R23, 0x80, RZ ;  /* 0x0000008017177810 */ /* 0x000fe20007ffe0ff */
[----:B--2---:R-:W-:-:S03]  /*1440*/  @!P2 DFMA R10, R14, R18, R10 ;  /* 0x000000120e0aa22b */ /* 0x004fc6000000000a */
[----:B------:R-:W-:-:S05]  /*1450*/  ISETP.GE.U32.AND P2, PT, R24, R22, PT ;  /* 0x000000161800720c */ /* 0x000fca0003f46070 */
[----:B---3--:R-:W-:-:S08]  /*1460*/  @!P1 DFMA R10, R16, R12, R10 ;  /* 0x0000000c100a922b */ /* 0x008fd0000000000a */
[----:B------:R-:W-:Y:S05]  /*1470*/  @!P2 BRA `(.L_x_82) ;  /* 0xfffffff400fca947 */ /* 0x000fea000383ffff */
.L_x_81:
[----:B------:R-:W-:Y:S05]  /*1480*/  BSYNC B2 ;  /* 0x0000000000027941 */ /* 0x000fea0003800000 */
.L_x_80:
[C---:B------:R-:W-:Y:S01]  /*1490*/  IMAD.IADD R8, R5.reuse, 0x1, -R24 ;  /* 0x0000000105087824 */ /* 0x040fe200078e0a18 */
[----:B------:R-:W-:Y:S01]  /*14a0*/  ISETP.GT.U32.AND P1, PT, R5, R24, PT ;  /* 0x000000180500720c */ /* 0x000fe20003f24070 */
[----:B------:R-:W-:Y:S03]  /*14b0*/  BSSY B2, `(.L_x_83) ;  /* 0x000004a000027945 */ /* 0x000fe60003800000 */
[----:B------:R-:W-:-:S13]  /*14c0*/  ISETP.LE.U32.OR P1, PT, R8, 0x20, !P1 ;  /* 0x000000200800780c */ /* 0x000fda0004f23470 */
[----:B------:R-:W-:Y:S05]  /*14d0*/  @P1 BRA `(.L_x_84) ;  /* 0x00000004001c1947 */ /* 0x000fea0003800000 */
[----:B------:R-:W-:Y:S01]  /*14e0*/  ULDC UR5, c[0x0][0x2a0] ;  /* 0x0000a80000057ab9 */ /* 0x000fe20000000800 */
[----:B------:R-:W-:Y:S01]  /*14f0*/  MOV R12, RZ ;  /* 0x000000ff000c7202 */ /* 0x000fe20000000f00 */
[----:B------:R-:W0:Y:S01]  /*1500*/  I2F.U32.RP R14, UR5 ;  /* 0x00000005000e7d06 */ /* 0x000e220008209000 */
[----:B------:R-:W-:Y:S01]  /*1510*/  VIADD R8, R24, 0x20 ;  /* 0x0000002018087836 */ /* 0x000fe20000000000 */
[----:B------:R-:W-:-:S06]  /*1520*/  ULDC.64 UR8, c[0x0][0x2b0] ;  /* 0x0000ac0000087ab9 */ /* 0x000fcc0000000a00 */
[----:B0-----:R-:W0:Y:S02]  /*1530*/  MUFU.RCP R14, R14 ;  /* 0x0000000e000e7308 */ /* 0x001e240000001000 */
[----:B0-----:R-:W-:-:S06]  /*1540*/  IADD3 R13, R14, 0xffffffe, RZ ;  /* 0x0ffffffe0e0d7810 */ /* 0x001fcc0007ffe0ff */
[----:B------:R-:W0:Y:S02]  /*1550*/  F2I.FTZ.U32.TRUNC.NTZ R13, R13 ;  /* 0x0000000d000d7305 */ /* 0x000e24000021f000 */
[----:B0-----:R-:W-:-:S04]  /*1560*/  IMAD.MOV R15, RZ, RZ, -R13 ;  /* 0x000000ffff0f7224 */ /* 0x001fc800078e0a0d */
[----:B------:R-:W-:-:S04]  /*1570*/  IMAD R15, R15, UR5, RZ ;  /* 0x000000050f0f7c24 */ /* 0x000fc8000f8e02ff */
[----:B------:R-:W-:-:S06]  /*1580*/  IMAD.HI.U32 R15, R13, R15, R12 ;  /* 0x0000000f0d0f7227 */ /* 0x000fcc00078e000c */
[----:B------:R-:W-:-:S04]  /*1590*/  IMAD.HI.U32 R16, R15, R24, RZ ;  /* 0x000000180f107227 */ /* 0x000fc800078e00ff */
[----:B------:R-:W-:Y:S01]  /*15a0*/  IMAD.HI.U32 R12, R15, R8, RZ ;  /* 0x000000080f0c7227 */ /* 0x000fe200078e00ff */
[----:B------:R-:W-:Y:S02]  /*15b0*/  IADD3 R17, -R16, RZ, RZ ;  /* 0x000000ff10117210 */ /* 0x000fe40007ffe1ff */
[----:B------:R-:W-:Y:S01]  /*15c0*/  LOP3.LUT R15, RZ, UR5, RZ, 0x33, !PT ;  /* 0x00000005ff0f7c12 */ /* 0x000fe2000f8e33ff */
[----:B------:R-:W-:Y:S02]  /*15d0*/  IMAD.MOV R13, RZ, RZ, -R12 ;  /* 0x000000ffff0d7224 */ /* 0x000fe400078e0a0c */
        /* <DEDUP_REMOVED lines=9> */
[----:B------:R-:W-:Y:S02]  /*1670*/  ISETP.NE.U32.AND P2, PT, RZ, UR5, PT ;  /* 0x00000005ff007c0c */ /* 0x000fe4000bf45070 */
[----:B------:R-:W-:-:S02]  /*1680*/  LOP3.LUT R13, RZ, UR5, RZ, 0x33, !PT ;  /* 0x00000005ff0d7c12 */ /* 0x000fc4000f8e33ff */
[----:B------:R-:W-:-:S05]  /*1690*/  @P0 IADD3 R12, R12, 0x1, RZ ;  /* 0x000000010c0c0810 */ /* 0x000fca0007ffe0ff */
[----:B------:R-:W-:Y:S02]  /*16a0*/  @P3 VIADD R16, R16, 0x1 ;  /* 0x0000000110103836 */ /* 0x000fe40000000000 */
[----:B------:R-:W-:-:S03]  /*16b0*/  @P1 VIADD R12, R12, 0x1 ;  /* 0x000000010c0c1836 */ /* 0x000fc60000000000 */
[----:B------:R-:W-:Y:S02]  /*16c0*/  SEL R16, R13, R16, !P2 ;  /* 0x000000100d107207 */ /* 0x000fe40005000000 */
        /* <DEDUP_REMOVED lines=11> */
[----:B------:R-:W-:Y:S02]  /*1780*/  ISETP.GE.AND P0, PT, R13, RZ, PT ;  /* 0x000000ff0d00720c */ /* 0x000fe40003f06270 */
[----:B------:R-:W-:Y:S02]  /*1790*/  LOP3.LUT R12, R24, R21, RZ, 0xfc, !PT ;  /* 0x00000015180c7212 */ /* 0x000fe400078efcff */
[----:B------:R-:W-:Y:S02]  /*17a0*/  ISETP.GE.OR P0, PT, R22, UR8, !P0 ;  /* 0x0000000816007c0c */ /* 0x000fe4000c706670 */
[----:B------:R-:W-:Y:S02]  /*17b0*/  ISETP.GE.AND P1, PT, R12, RZ, PT ;  /* 0x000000ff0c00720c */ /* 0x000fe40003f26270 */
[----:B------:R-:W-:Y:S02]  /*17c0*/  ISETP.GE.OR P0, PT, R25, UR9, P0 ;  /* 0x0000000919007c0c */ /* 0x000fe40008706670 */
[----:B------:R-:W-:-:S04]  /*17d0*/  ISETP.GE.OR P1, PT, R21, UR8, !P1 ;  /* 0x0000000815007c0c */ /* 0x000fc8000cf26670 */
[----:B------:R-:W-:-:S07]  /*17e0*/  ISETP.GE.OR P1, PT, R24, UR9, P1 ;  /* 0x0000000918007c0c */ /* 0x000fce0008f26670 */
[----:B------:R-:W0:Y:S01]  /*17f0*/  @!P0 LDC.64 R16, c[0x0][0x210] ;  /* 0x00008400ff108b82 */ /* 0x000e220000000a00 */
[----:B------:R-:W-:-:S04]  /*1800*/  @!P0 IMAD R25, R20, UR9, R25 ;  /* 0x0000000914198c24 */ /* 0x000fc8000f8e0219 */
[----:B------:R-:W-:Y:S02]  /*1810*/  @!P0 IMAD R25, R25, UR8, R22 ;  /* 0x0000000819198c24 */ /* 0x000fe4000f8e0216 */
[----:B------:R-:W-:Y:S01]  /*1820*/  @!P1 IMAD R24, R20, UR9, R24 ;  /* 0x0000000914189c24 */ /* 0x000fe2000f8e0218 */
[----:B------:R-:W1:Y:S03]  /*1830*/  @!P0 LDC.64 R18, c[0x0][0x238] ;  /* 0x00008e00ff128b82 */ /* 0x000e660000000a00 */
[----:B------:R-:W-:-:S05]  /*1840*/  @!P1 IMAD R21, R24, UR8, R21 ;  /* 0x0000000818159c24 */ /* 0x000fca000f8e0215 */
[----:B------:R-:W2:Y:S08]  /*1850*/  @!P1 LDC.64 R12, c[0x0][0x210] ;  /* 0x00008400ff0c9b82 */ /* 0x000eb00000000a00 */
[----:B------:R-:W3:Y:S01]  /*1860*/  @!P1 LDC.64 R14, c[0x0][0x238] ;  /* 0x00008e00ff0e9b82 */ /* 0x000ee20000000a00 */
[C---:B0-----:R-:W-:Y:S01]  /*1870*/  @!P0 IMAD.WIDE R16, R23.reuse, 0x8, R16 ;  /* 0x0000000817108825 */ /* 0x041fe200078e0210 */
[----:B------:R-:W-:-:S05]  /*1880*/  IADD3 R23, R23, 0x20, RZ ;  /* 0x0000002017177810 */ /* 0x000fca0007ffe0ff */
[----:B------:R-:W4:Y:S01]  /*1890*/  @!P0 LDG.E.64 R16, desc[UR6][R16.64] ;  /* 0x0000000610108981 */ /* 0x000f22000c1e1b00 */
[----:B-1----:R-:W-:-:S06]  /*18a0*/  @!P0 IMAD.WIDE R18, R25, 0x8, R18 ;  /* 0x0000000819128825 */ /* 0x002fcc00078e0212 */
[----:B------:R-:W4:Y:S01]  /*18b0*/  @!P0 LDG.E.64 R18, desc[UR6][R18.64] ;  /* 0x0000000612128981 */ /* 0x000f22000c1e1b00 */
[----:B--2---:R-:W-:-:S06]  /*18c0*/  @!P1 IMAD.WIDE R12, R23, 0x8, R12 ;  /* 0x00000008170c9825 */ /* 0x004fcc00078e020c */
[----:B------:R-:W2:Y:S01]  /*18d0*/  @!P1 LDG.E.64 R12, desc[UR6][R12.64] ;  /* 0x000000060c0c9981 */ /* 0x000ea2000c1e1b00 */
[----:B---3--:R-:W-:-:S06]  /*18e0*/  @!P1 IMAD.WIDE R14, R21, 0x8, R14 ;  /* 0x00000008150e9825 */ /* 0x008fcc00078e020e */
[----:B------:R-:W2:Y:S01]  /*18f0*/  @!P1 LDG.E.64 R14, desc[UR6][R14.64] ;  /* 0x000000060e0e9981 */ /* 0x000ea2000c1e1b00 */
[----:B------:R-:W-:Y:S01]  /*1900*/  VIADD R24, R8, 0x20 ;  /* 0x0000002008187836 */ /* 0x000fe20000000000 */
[----:B------:R-:W-:Y:S01]  /*1910*/  IADD3 R23, R23, 0x20, RZ ;  /* 0x0000002017177810 */ /* 0x000fe20007ffe0ff */
[----:B----4-:R-:W-:Y:S01]  /*1920*/  @!P0 DFMA R10, R16, R18, R10 ;  /* 0x00000012100a822b */ /* 0x010fe2000000000a */
[----:B------:R-:W-:-:S07]  /*1930*/  PLOP3.LUT P0, PT, PT, PT, PT, 0x8, 0x0 ;  /* 0x000000000000781c */ /* 0x000fce0003f0e170 */
[----:B--2---:R-:W-:-:S11]  /*1940*/  @!P1 DFMA R10, R12, R14, R10 ;  /* 0x0000000e0c0a922b */ /* 0x004fd6000000000a */
.L_x_84:
[----:B------:R-:W-:Y:S05]  /*1950*/  BSYNC B2 ;  /* 0x0000000000027941 */ /* 0x000fea0003800000 */
.L_x_83:
[----:B------:R-:W-:-:S13]  /*1960*/  ISETP.LT.U32.OR P0, PT, R24, R5, P0 ;  /* 0x000000051800720c */ /* 0x000fda0000701470 */
[----:B------:R-:W-:Y:S05]  /*1970*/  @!P0 BRA `(.L_x_75) ;  /* 0x00000000009c8947 */ /* 0x000fea0003800000 */
[----:B------:R-:W-:Y:S01]  /*1980*/  ULDC UR5, c[0x0][0x2a0] ;  /* 0x0000a80000057ab9 */ /* 0x000fe20000000800 */
[----:B------:R-:W-:Y:S01]  /*1990*/  IMAD.MOV.U32 R12, RZ, RZ, RZ ;  /* 0x000000ffff0c7224 */ /* 0x000fe200078e00ff */
[----:B------:R-:W0:Y:S01]  /*19a0*/  I2F.U32.RP R14, UR5 ;  /* 0x00000005000e7d06 */ /* 0x000e220008209000 */
[----:B------:R-:W-:Y:S01]  /*19b0*/  ISETP.NE.U32.AND P2, PT, RZ, UR5, PT ;  /* 0x00000005ff007c0c */ /* 0x000fe2000bf45070 */
[----:B------:R-:W-:-:S06]  /*19c0*/  ULDC.64 UR8, c[0x0][0x2b0] ;  /* 0x0000ac0000087ab9 */ /* 0x000fcc0000000a00 */
[----:B0-----:R-:W0:Y:S02]  /*19d0*/  MUFU.RCP R14, R14 ;  /* 0x0000000e000e7308 */ /* 0x001e240000001000 */
[----:B0-----:R-:W-:-:S06]  /*19e0*/  VIADD R15, R14, 0xffffffe ;  /* 0x0ffffffe0e0f7836 */ /* 0x001fcc0000000000 */
[----:B------:R-:W0:Y:S02]  /*19f0*/  F2I.FTZ.U32.TRUNC.NTZ R13, R15 ;  /* 0x0000000f000d7305 */ /* 0x000e24000021f000 */
[----:B0-----:R-:W-:-:S05]  /*1a00*/  IADD3 R17, RZ, -R13, RZ ;  /* 0x8000000dff117210 */ /* 0x001fca0007ffe0ff */
[----:B------:R-:W-:-:S04]  /*1a10*/  IMAD R17, R17, UR5, RZ ;  /* 0x0000000511117c24 */ /* 0x000fc8000f8e02ff */
[----:B------:R-:W-:-:S06]  /*1a20*/  IMAD.HI.U32 R17, R13, R17, R12 ;  /* 0x000000110d117227 */ /* 0x000fcc00078e000c */
[----:B------:R-:W-:-:S05]  /*1a30*/  IMAD.HI.U32 R8, R17, R24, RZ ;  /* 0x0000001811087227 */ /* 0x000fca00078e00ff */
[----:B------:R-:W-:-:S05]  /*1a40*/  IADD3 R13, -R8, RZ, RZ ;  /* 0x000000ff080d7210 */ /* 0x000fca0007ffe1ff */
[----:B------:R-:W-:-:S05]  /*1a50*/  IMAD R12, R13, UR5, R24 ;  /* 0x000000050d0c7c24 */ /* 0x000fca000f8e0218 */
[----:B------:R-:W-:-:S13]  /*1a60*/  ISETP.GE.U32.AND P0, PT, R12, UR5, PT ;  /* 0x000000050c007c0c */ /* 0x000fda000bf06070 */
[----:B------:R-:W-:Y:S01]  /*1a70*/  @P0 VIADD R12, R12, -UR5 ;  /* 0x800000050c0c0c36 */ /* 0x000fe20008000000 */
[----:B------:R-:W-:-:S04]  /*1a80*/  @P0 IADD3 R8, R8, 0x1, RZ ;  /* 0x0000000108080810 */ /* 0x000fc80007ffe0ff */
[----:B------:R-:W-:Y:S02]  /*1a90*/  ISETP.GE.U32.AND P1, PT, R12, UR5, PT ;  /* 0x000000050c007c0c */ /* 0x000fe4000bf26070 */
[----:B------:R-:W0:Y:S11]  /*1aa0*/  LDC.64 R12, c[0x0][0x298] ;  /* 0x0000a600ff0c7b82 */ /* 0x000e360000000a00 */
        /* <DEDUP_REMOVED lines=20> */
.L_x_75:
[----:B------:R-:W-:Y:S05]  /*1bf0*/  BSYNC B0 ;  /* 0x0000000000007941 */ /* 0x000fea0003800000 */
.L_x_74:
[----:B------:R-:W-:Y:S01]  /*1c00*/  VIADD R9, R9, UR4 ;  /* 0x0000000409097c36 */ /* 0x000fe20008000000 */
[----:B------:R-:W-:-:S04]  /*1c10*/  ULDC UR5, c[0x0][0x288] ;  /* 0x0000a20000057ab9 */ /* 0x000fc80000000800 */
[----:B------:R-:W-:-:S13]  /*1c20*/  ISETP.GE.AND P0, PT, R9, UR5, PT ;  /* 0x0000000509007c0c */ /* 0x000fda000bf06270 */
[----:B------:R-:W-:Y:S05]  /*1c30*/  @!P0 BRA `(.L_x_85) ;  /* 0xffffffe800d08947 */ /* 0x000fea000383ffff */
.L_x_73:
[----:B------:R-:W-:Y:S05]  /*1c40*/  BSYNC B1 ;  /* 0x0000000000017941 */ /* 0x000fea0003800000 */
.L_x_72:
[----:B------:R-:W-:Y:S01]  /*1c50*/  SHFL.DOWN PT, R5, R11, 0x10, 0x1f ;  /* 0x0a001f000b057f89 */ /* 0x000fe200000e0000 */
[----:B------:R-:W-:Y:S03]  /*1c60*/  BSSY B0, `(.L_x_86) ;  /* 0x000003c000007945 */ /* 0x000fe60003800000 */
[----:B------:R-:W0:Y:S01]  /*1c70*/  SHFL.DOWN PT, R4, R10, 0x10, 0x1f ;  /* 0x0a001f000a047f89 */ /* 0x000e2200000e0000 */
[----:B------:R-:W-:Y:S06]  /*1c80*/  BAR.SYNC.DEFER_BLOCKING 0x0 ;  /* 0x0000000000007b1d */ /* 0x000fec0000010000 */
[----:B0-----:R-:W-:-:S07]  /*1c90*/  DADD R6, R4, R10 ;  /* 0x0000000004067229 */ /* 0x001fce000000000a */
[----:B------:R-:W-:Y:S04]  /*1ca0*/  SHFL.DOWN PT, R5, R7, 0x8, 0x1f ;  /* 0x09001f0007057f89 */ /* 0x000fe800000e0000 */
[----:B------:R-:W0:Y:S02]  /*1cb0*/  SHFL.DOWN PT, R4, R6, 0x8, 0x1f ;  /* 0x09001f0006047f89 */ /* 0x000e2400000e0000 */
[----:B0-----:R-:W-:Y:S01]  /*1cc0*/  DADD R8, R6, R4 ;  /* 0x0000000006087229 */ /* 0x001fe20000000004 */
[----:B------:R-:W0:Y:S06]  /*1cd0*/  S2R R4, SR_TID.X ;  /* 0x0000000000047919 */ /* 0x000e2c0000002100 */
[----:B------:R-:W-:Y:S04]  /*1ce0*/  SHFL.DOWN PT, R13, R9, 0x4, 0x1f ;  /* 0x08801f00090d7f89 */ /* 0x000fe800000e0000 */
[----:B------:R-:W1:Y:S01]  /*1cf0*/  SHFL.DOWN PT, R12, R8, 0x4, 0x1f ;  /* 0x08801f00080c7f89 */ /* 0x000e6200000e0000 */
[----:B0-----:R-:W-:Y:S01]  /*1d00*/  SHF.R.S32.HI R5, RZ, 0x1f, R4 ;  /* 0x0000001fff057819 */ /* 0x001fe20000011404 */
[----:B-1----:R-:W-:Y:S01]  /*1d10*/  DADD R12, R8, R12 ;  /* 0x00000000080c7229 */ /* 0x002fe2000000000c */
[----:B------:R-:W-:-:S02]  /*1d20*/  ISETP.GE.AND P1, PT, R4, UR4, PT ;  /* 0x0000000404007c0c */ /* 0x000fc4000bf26270 */
[----:B------:R-:W-:-:S04]  /*1d30*/  LEA.HI R5, R5, R4, RZ, 0x5 ;  /* 0x0000000405057211 */ /* 0x000fc800078f28ff */
[----:B------:R-:W-:Y:S01]  /*1d40*/  LOP3.LUT R7, R5, 0xffffffe0, RZ, 0xc0, !PT ;  /* 0xffffffe005077812 */ /* 0x000fe200078ec0ff */
[----:B------:R-:W-:Y:S03]  /*1d50*/  SHFL.DOWN PT, R11, R13, 0x2, 0x1f ;  /* 0x08401f000d0b7f89 */ /* 0x000fe600000e0000 */
[----:B------:R-:W-:Y:S01]  /*1d60*/  IADD3 R14, -R7, R4, RZ ;  /* 0x00000004070e7210 */ /* 0x000fe20007ffe1ff */
[----:B------:R-:W0:Y:S03]  /*1d70*/  SHFL.DOWN PT, R10, R12, 0x2, 0x1f ;  /* 0x08401f000c0a7f89 */ /* 0x000e2600000e0000 */
[----:B------:R-:W-:Y:S01]  /*1d80*/  ISETP.NE.AND P0, PT, R14, RZ, PT ;  /* 0x000000ff0e00720c */ /* 0x000fe20003f05270 */
[----:B------:R-:W1:-:S12]  /*1d90*/  @!P1 S2R R16, SR_CgaCtaId ;  /* 0x0000000000109919 */ /* 0x000e580000008800 */
[----:B------:R-:W2:Y:S01]  /*1da0*/  @!P0 S2R R15, SR_CgaCtaId ;  /* 0x00000000000f8919 */ /* 0x000ea20000008800 */
[----:B------:R-:W-:Y:S01]  /*1db0*/  @!P0 SHF.R.S32.HI R5, RZ, 0x5, R5 ;  /* 0x00000005ff058819 */ /* 0x000fe20000011405 */
[----:B0-----:R-:W-:Y:S01]  /*1dc0*/  DADD R8, R12, R10 ;  /* 0x000000000c087229 */ /* 0x001fe2000000000a */
[----:B------:R-:W-:Y:S02]  /*1dd0*/  @!P0 MOV R10, 0x400 ;  /* 0x00000400000a8802 */ /* 0x000fe40000000f00 */
[----:B------:R-:W-:-:S04]  /*1de0*/  @!P1 MOV R11, 0x400 ;  /* 0x00000400000b9802 */ /* 0x000fc80000000f00 */
[----:B------:R-:W-:Y:S04]  /*1df0*/  SHFL.DOWN PT, R7, R9, 0x1, 0x1f ;  /* 0x08201f0009077f89 */ /* 0x000fe800000e0000 */
[----:B------:R-:W0:Y:S01]  /*1e00*/  SHFL.DOWN PT, R6, R8, 0x1, 0x1f ;  /* 0x08201f0008067f89 */ /* 0x000e2200000e0000 */
[----:B-1----:R-:W-:-:S04]  /*1e10*/  @!P1 LEA R13, R16, R11, 0x18 ;  /* 0x0000000b100d9211 */ /* 0x002fc800078ec0ff */
[----:B------:R-:W-:Y:S02]  /*1e20*/  @!P1 LEA R14, R14, R13, 0x3 ;  /* 0x0000000d0e0e9211 */ /* 0x000fe400078e18ff */
[----:B--2---:R-:W-:-:S05]  /*1e30*/  @!P0 LEA R12, R15, R10, 0x18 ;  /* 0x0000000a0f0c8211 */ /* 0x004fca00078ec0ff */
[----:B------:R-:W-:Y:S01]  /*1e40*/  @!P0 IMAD R5, R5, 0x8, R12 ;  /* 0x0000000805058824 */ /* 0x000fe200078e020c */
[----:B0-----:R-:W-:Y:S01]  /*1e50*/  DADD R10, R8, R6 ;  /* 0x00000000080a7229 */ /* 0x001fe20000000006 */
[----:B------:R-:W-:Y:S01]  /*1e60*/  CS2R R6, SRZ ;  /* 0x0000000000067805 */ /* 0x000fe2000001ff00 */
[----:B------:R-:W-:-:S05]  /*1e70*/  VIADD R8, R4, 0x1f ;  /* 0x0000001f04087836 */ /* 0x000fca0000000000 */
[----:B------:R0:W-:Y:S01]  /*1e80*/  @!P0 STS.64 [R5], R10 ;  /* 0x0000000a05008388 */ /* 0x0001e20000000a00 */
[----:B------:R-:W-:Y:S01]  /*1e90*/  BAR.SYNC.DEFER_BLOCKING 0x0 ;  /* 0x0000000000007b1d */ /* 0x000fe20000010000 */
[----:B------:R-:W-:-:S05]  /*1ea0*/  ISETP.GT.U32.AND P0, PT, R8, 0x3e, PT ;  /* 0x0000003e0800780c */ /* 0x000fca0003f04070 */
[----:B------:R0:W1:Y:S08]  /*1eb0*/  @!P1 LDS.64 R6, [R14] ;  /* 0x000000000e069984 */ /* 0x0000700000000a00 */
[----:B0-----:R-:W-:Y:S05]  /*1ec0*/  @P0 BRA `(.L_x_87) ;  /* 0x0000000000540947 */ /* 0x001fea0003800000 */
[----:B------:R-:W-:-:S03]  /*1ed0*/  UMOV UR4, 0xffffffff ;  /* 0xffffffff00047882 */ /* 0x000fc60000000000 */
[----:B------:R-:W-:Y:S05]  /*1ee0*/  BRA.DIV UR4, `(.L_x_88) ;  /* 0x0000000204807947 */ /* 0x000fea000b800000 */
[----:B-1----:R-:W-:Y:S04]  /*1ef0*/  SHFL.DOWN PT, R9, R7, 0x10, 0x1f ;  /* 0x0a001f0007097f89 */ /* 0x002fe800000e0000 */
[----:B------:R-:W0:Y:S02]  /*1f00*/  SHFL.DOWN PT, R8, R6, 0x10, 0x1f ;  /* 0x0a001f0006087f89 */ /* 0x000e2400000e0000 */
[----:B0-----:R-:W-:-:S07]  /*1f10*/  DADD R8, R6, R8 ;  /* 0x0000000006087229 */ /* 0x001fce0000000008 */
[----:B------:R-:W0:Y:S04]  /*1f20*/  SHFL.DOWN PT, R11, R9, 0x8, 0x1f ;  /* 0x09001f00090b7f89 */ /* 0x000e2800000e0000 */
[----:B------:R-:W1:Y:S01]  /*1f30*/  SHFL.DOWN PT, R10, R8, 0x8, 0x1f ;  /* 0x09001f00080a7f89 */ /* 0x000e6200000e0000 */
[----:B0-----:R-:W-:Y:S01]  /*1f40*/  IMAD.MOV.U32 R7, RZ, RZ, R11 ;  /* 0x000000ffff077224 */ /* 0x001fe200078e000b */
[----:B-1----:R-:W-:-:S06]  /*1f50*/  MOV R6, R10 ;  /* 0x0000000a00067202 */ /* 0x002fcc0000000f00 */
[----:B------:R-:W-:-:S07]  /*1f60*/  DADD R10, R8, R6 ;  /* 0x00000000080a7229 */ /* 0x000fce0000000006 */
[----:B------:R-:W0:Y:S04]  /*1f70*/  SHFL.DOWN PT, R13, R11, 0x4, 0x1f ;  /* 0x08801f000b0d7f89 */ /* 0x000e2800000e0000 */
[----:B------:R-:W1:Y:S01]  /*1f80*/  SHFL.DOWN PT, R12, R10, 0x4, 0x1f ;  /* 0x08801f000a0c7f89 */ /* 0x000e6200000e0000 */
[----:B0-----:R-:W-:Y:S01]  /*1f90*/  IMAD.MOV.U32 R7, RZ, RZ, R13 ;  /* 0x000000ffff077224 */ /* 0x001fe200078e000d */
[----:B-1----:R-:W-:-:S06]  /*1fa0*/  MOV R6, R12 ;  /* 0x0000000c00067202 */ /* 0x002fcc0000000f00 */
[----:B------:R-:W-:-:S07]  /*1fb0*/  DADD R12, R10, R6 ;  /* 0x000000000a0c7229 */ /* 0x000fce0000000006 */
[----:B------:R-:W-:Y:S04]  /*1fc0*/  SHFL.DOWN PT, R7, R13, 0x2, 0x1f ;  /* 0x08401f000d077f89 */ /* 0x000fe800000e0000 */
[----:B------:R-:W0:Y:S02]  /*1fd0*/  SHFL.DOWN PT, R6, R12, 0x2, 0x1f ;  /* 0x08401f000c067f89 */ /* 0x000e2400000e0000 */
[----:B0-----:R-:W-:-:S07]  /*1fe0*/  DADD R6, R12, R6 ;  /* 0x000000000c067229 */ /* 0x001fce0000000006 */
[----:B------:R0:W1:Y:S04]  /*1ff0*/  SHFL.DOWN PT, R9, R7, 0x1, 0x1f ;  /* 0x08201f0007097f89 */ /* 0x00006800000e0000 */
[----:B------:R0:W2:Y:S02]  /*2000*/  SHFL.DOWN PT, R8, R6, 0x1, 0x1f ;  /* 0x08201f0006087f89 */ /* 0x0000a400000e0000 */
.L_x_99:
[----:B012---:R-:W-:-:S11]  /*2010*/  DADD R6, R6, R8 ;  /* 0x0000000006067229 */ /* 0x007fd60000000008 */
.L_x_87:
[----:B------:R-:W-:Y:S05]  /*2020*/  BSYNC B0 ;  /* 0x0000000000007941 */ /* 0x000fea0003800000 */
.L_x_86:
[----:B------:R-:W-:-:S13]  /*2030*/  ISETP.NE.AND P0, PT, R4, RZ, PT ;  /* 0x000000ff0400720c */ /* 0x000fda0003f05270 */
[----:B------:R-:W-:Y:S05]  /*2040*/  @P0 EXIT ;  /* 0x000000000000094d */ /* 0x000fea0003800000 */
[----:B------:R-:W0:Y:S01]  /*2050*/  LDC.64 R4, c[0x0][0x260] ;  /* 0x00009800ff047b82 */ /* 0x000e220000000a00 */
[----:B------:R-:W-:Y:S01]  /*2060*/  ULDC UR4, c[0x0][0x2a8] ;  /* 0x0000aa0000047ab9 */ /* 0x000fe20000000800 */
[----:B------:R-:W-:Y:S01]  /*2070*/  ULDC UR5, c[0x0][0x2ac] ;  /* 0x0000ab0000057ab9 */ /* 0x000fe20000000800 */
[----:B------:R-:W-:Y:S01]  /*2080*/  ULDC UR8, c[0x0][0x2a8] ;  /* 0x0000aa0000087ab9 */ /* 0x000fe20000000800 */
[----:B------:R-:W-:Y:S01]  /*2090*/  UIMAD UR4, UR4, UR5, URZ ;  /* 0x00000005040472a4 */ /* 0x000fe2000f8e023f */
[----:B------:R-:W-:-:S05]  /*20a0*/  IMAD R3, R2, UR8, R3 ;  /* 0x0000000802037c24 */ /* 0x000fca000f8e0203 */
[----:B------:R-:W-:-:S04]  /*20b0*/  IMAD R3, R0, UR4, R3 ;  /* 0x0000000400037c24 */ /* 0x000fc8000f8e0203 */
[----:B0-----:R-:W-:-:S05]  /*20c0*/  IMAD.WIDE R2, R3, 0x8, R4 ;  /* 0x0000000803027825 */ /* 0x001fca00078e0204 */
[----:B-1----:R-:W-:Y:S01]  /*20d0*/  STG.E.64 desc[UR6][R2.64], R6 ;  /* 0x0000000602007986 */ /* 0x002fe2000c101b06 */
[----:B------:R-:W-:Y:S05]  /*20e0*/  EXIT ;  /* 0x000000000000794d */ /* 0x000fea0003800000 */
.L_x_88:
[----:B------:R-:W-:Y:S01]  /*20f0*/  HFMA2.MMA R18, -RZ, RZ, 0, 1.847743988037109375e-06 ;  /* 0x0000001fff127435 */ /* 0x000fe200000001ff */
[----:B-1----:R-:W-:Y:S01]  /*2100*/  MOV R16, R7 ;  /* 0x0000000700107202 */ /* 0x002fe20000000f00 */
[----:B------:R-:W-:Y:S02]  /*2110*/  IMAD.MOV.U32 R15, RZ, RZ, 0x10 ;  /* 0x00000010ff0f7424 */ /* 0x000fe400078e00ff */
[----:B------:R-:W-:-:S07]  /*2120*/  IMAD.MOV.U32 R5, RZ, RZ, -0x1 ;  /* 0xffffffffff057424 */ /* 0x000fce00078e00ff */
[----:B------:R-:W-:Y:S05]  /*2130*/  WARPSYNC.COLLECTIVE R5, `(.L_x_89) ;  /* 0x0000000005087348 */ /* 0x000fea0003c00000 */
[----:B------:R0:W1:Y:S02]  /*2140*/  SHFL.DOWN P0, R14, R16, R15, R18 ;  /* 0x0800000f100e7389 */ /* 0x0000640000000012 */
[----:B01----:R-:W-:Y:S01]  /*2150*/  ENDCOLLECTIVE ;  /* 0x000000000000791b */ /* 0x003fe20003800000 */
.L_x_89:
[----:B------:R-:W-:Y:S01]  /*2160*/  IMAD.MOV.U32 R16, RZ, RZ, R6 ;  /* 0x000000ffff107224 */ /* 0x000fe200078e0006 */
[----:B------:R-:W-:-:S07]  /*2170*/  MOV R9, R14 ;  /* 0x0000000e00097202 */ /* 0x000fce0000000f00 */
[----:B------:R-:W-:Y:S05]  /*2180*/  WARPSYNC.COLLECTIVE R5, `(.L_x_90) ;  /* 0x0000000005087348 */ /* 0x000fea0003c00000 */
[----:B------:R0:W1:Y:S02]  /*2190*/  SHFL.DOWN P0, R14, R16, R15, R18 ;  /* 0x0800000f100e7389 */ /* 0x0000640000000012 */
[----:B01----:R-:W-:Y:S01]  /*21a0*/  ENDCOLLECTIVE ;  /* 0x000000000000791b */ /* 0x003fe20003800000 */
.L_x_90:
[----:B------:R-:W-:Y:S02]  /*21b0*/  MOV R15, 0x8 ;  /* 0x00000008000f7802 */ /* 0x000fe40000000f00 */
[----:B------:R-:W-:-:S06]  /*21c0*/  MOV R8, R14 ;  /* 0x0000000e00087202 */ /* 0x000fcc0000000f00 */
[----:B------:R-:W-:-:S10]  /*21d0*/  DADD R8, R6, R8 ;  /* 0x0000000006087229 */ /* 0x000fd40000000008 */
[----:B------:R-:W-:-:S07]  /*21e0*/  IMAD.MOV.U32 R16, RZ, RZ, R9 ;  /* 0x000000ffff107224 */ /* 0x000fce00078e0009 */
[----:B------:R-:W-:Y:S05]  /*21f0*/  WARPSYNC.COLLECTIVE R5, `(.L_x_91) ;  /* 0x0000000005087348 */ /* 0x000fea0003c00000 */
[----:B------:R0:W1:Y:S02]  /*2200*/  SHFL.DOWN P0, R14, R16, R15, R18 ;  /* 0x0800000f100e7389 */ /* 0x0000640000000012 */
[----:B01----:R-:W-:Y:S01]  /*2210*/  ENDCOLLECTIVE ;  /* 0x000000000000791b */ /* 0x003fe20003800000 */
.L_x_91:
[----:B------:R-:W-:Y:S01]  /*2220*/  MOV R16, R8 ;  /* 0x0000000800107202 */ /* 0x000fe20000000f00 */
[----:B------:R-:W-:-:S07]  /*2230*/  IMAD.MOV.U32 R11, RZ, RZ, R14 ;  /* 0x000000ffff0b7224 */ /* 0x000fce00078e000e */
[----:B------:R-:W-:Y:S05]  /*2240*/  WARPSYNC.COLLECTIVE R5, `(.L_x_92) ;  /* 0x0000000005087348 */ /* 0x000fea0003c00000 */
[----:B------:R0:W1:Y:S02]  /*2250*/  SHFL.DOWN P0, R14, R16, R15, R18 ;  /* 0x0800000f100e7389 */ /* 0x0000640000000012 */
[----:B01----:R-:W-:Y:S01]  /*2260*/  ENDCOLLECTIVE ;  /* 0x000000000000791b */ /* 0x003fe20003800000 */
.L_x_92:
[----:B------:R-:W-:Y:S02]  /*2270*/  IMAD.MOV.U32 R15, RZ, RZ, 0x4 ;  /* 0x00000004ff0f7424 */ /* 0x000fe400078e00ff */
[----:B------:R-:W-:-:S06]  /*2280*/  IMAD.MOV.U32 R10, RZ, RZ, R14 ;  /* 0x000000ffff0a7224 */ /* 0x000fcc00078e000e */
[----:B------:R-:W-:-:S10]  /*2290*/  DADD R10, R8, R10 ;  /* 0x00000000080a7229 */ /* 0x000fd4000000000a */
[----:B------:R-:W-:-:S07]  /*22a0*/  MOV R16, R11 ;  /* 0x0000000b00107202 */ /* 0x000fce0000000f00 */
[----:B------:R-:W-:Y:S05]  /*22b0*/  WARPSYNC.COLLECTIVE R5, `(.L_x_93) ;  /* 0x0000000005087348 */ /* 0x000fea0003c00000 */
[----:B------:R0:W1:Y:S02]  /*22c0*/  SHFL.DOWN P0, R14, R16, R15, R18 ;  /* 0x0800000f100e7389 */ /* 0x0000640000000012 */
[----:B01----:R-:W-:Y:S01]  /*22d0*/  ENDCOLLECTIVE ;  /* 0x000000000000791b */ /* 0x003fe20003800000 */
.L_x_93:
[----:B------:R-:W-:Y:S01]  /*22e0*/  IMAD.MOV.U32 R16, RZ, RZ, R10 ;  /* 0x000000ffff107224 */ /* 0x000fe200078e000a */
[----:B------:R-:W-:-:S07]  /*22f0*/  MOV R13, R14 ;  /* 0x0000000e000d7202 */ /* 0x000fce0000000f00 */
[----:B------:R-:W-:Y:S05]  /*2300*/  WARPSYNC.COLLECTIVE R5, `(.L_x_94) ;  /* 0x0000000005087348 */ /* 0x000fea0003c00000 */
[----:B------:R0:W1:Y:S02]  /*2310*/  SHFL.DOWN P0, R14, R16, R15, R18 ;  /* 0x0800000f100e7389 */ /* 0x0000640000000012 */
[----:B01----:R-:W-:Y:S01]  /*2320*/  ENDCOLLECTIVE ;  /* 0x000000000000791b */ /* 0x003fe20003800000 */
.L_x_94:
[----:B------:R-:W-:Y:S02]  /*2330*/  MOV R15, 0x2 ;  /* 0x00000002000f7802 */ /* 0x000fe40000000f00 */
[----:B------:R-:W-:-:S06]  /*2340*/  MOV R12, R14 ;  /* 0x0000000e000c7202 */ /* 0x000fcc0000000f00 */
[----:B------:R-:W-:-:S10]  /*2350*/  DADD R12, R10, R12 ;  /* 0x000000000a0c7229 */ /* 0x000fd4000000000c */
[----:B------:R-:W-:-:S07]  /*2360*/  IMAD.MOV.U32 R16, RZ, RZ, R13 ;  /* 0x000000ffff107224 */ /* 0x000fce00078e000d */
[----:B------:R-:W-:Y:S05]  /*2370*/  WARPSYNC.COLLECTIVE R5, `(.L_x_95) ;  /* 0x0000000005087348 */ /* 0x000fea0003c00000 */
[----:B------:R0:W1:Y:S02]  /*2380*/  SHFL.DOWN P0, R14, R16, R15, R18 ;  /* 0x0800000f100e7389 */ /* 0x0000640000000012 */
[----:B01----:R-:W-:Y:S01]  /*2390*/  ENDCOLLECTIVE ;  /* 0x000000000000791b */ /* 0x003fe20003800000 */
.L_x_95:
[----:B------:R-:W-:Y:S01]  /*23a0*/  MOV R16, R12 ;  /* 0x0000000c00107202 */ /* 0x000fe20000000f00 */
[----:B------:R-:W-:-:S07]  /*23b0*/  IMAD.MOV.U32 R7, RZ, RZ, R14 ;  /* 0x000000ffff077224 */ /* 0x000fce00078e000e */
[----:B------:R-:W-:Y:S05]  /*23c0*/  WARPSYNC.COLLECTIVE R5, `(.L_x_96) ;  /* 0x0000000005087348 */ /* 0x000fea0003c00000 */
[----:B------:R0:W1:Y:S02]  /*23d0*/  SHFL.DOWN P0, R14, R16, R15, R18 ;  /* 0x0800000f100e7389 */ /* 0x0000640000000012 */
[----:B01----:R-:W-:Y:S01]  /*23e0*/  ENDCOLLECTIVE ;  /* 0x000000000000791b */ /* 0x003fe20003800000 */
.L_x_96:
[----:B------:R-:W-:Y:S02]  /*23f0*/  IMAD.MOV.U32 R15, RZ, RZ, 0x1 ;  /* 0x00000001ff0f7424 */ /* 0x000fe400078e00ff */
[----:B------:R-:W-:-:S06]  /*2400*/  IMAD.MOV.U32 R6, RZ, RZ, R14 ;  /* 0x000000ffff067224 */ /* 0x000fcc00078e000e */
[----:B------:R-:W-:-:S10]  /*2410*/  DADD R6, R12, R6 ;  /* 0x000000000c067229 */ /* 0x000fd40000000006 */
[----:B------:R-:W-:-:S07]  /*2420*/  MOV R16, R7 ;  /* 0x0000000700107202 */ /* 0x000fce0000000f00 */
[----:B------:R-:W-:Y:S05]  /*2430*/  WARPSYNC.COLLECTIVE R5, `(.L_x_97) ;  /* 0x0000000005087348 */ /* 0x000fea0003c00000 */
[----:B------:R0:W1:Y:S02]  /*2440*/  SHFL.DOWN P0, R14, R16, R15, R18 ;  /* 0x0800000f100e7389 */ /* 0x0000640000000012 */
[----:B01----:R-:W-:Y:S01]  /*2450*/  ENDCOLLECTIVE ;  /* 0x000000000000791b */ /* 0x003fe20003800000 */
.L_x_97:
[----:B------:R-:W-:Y:S01]  /*2460*/  IMAD.MOV.U32 R16, RZ, RZ, R6 ;  /* 0x000000ffff107224 */ /* 0x000fe200078e0006 */
[----:B------:R-:W-:-:S07]  /*2470*/  MOV R9, R14 ;  /* 0x0000000e00097202 */ /* 0x000fce0000000f00 */
[----:B------:R-:W-:Y:S05]  /*2480*/  WARPSYNC.COLLECTIVE R5, `(.L_x_98) ;  /* 0x0000000005087348 */ /* 0x000fea0003c00000 */
[----:B------:R0:W1:Y:S02]  /*2490*/  SHFL.DOWN P0, R14, R16, R15, R18 ;  /* 0x0800000f100e7389 */ /* 0x0000640000000012 */
[----:B01----:R-:W-:Y:S01]  /*24a0*/  ENDCOLLECTIVE ;  /* 0x000000000000791b */ /* 0x003fe20003800000 */
.L_x_98:
[----:B------:R-:W-:Y:S01]  /*24b0*/  MOV R8, R14 ;  /* 0x0000000e00087202 */ /* 0x000fe20000000f00 */
[----:B------:R-:W-:Y:S06]  /*24c0*/  BRA `(.L_x_99) ;  /* 0xfffffff800d07947 */ /* 0x000fec000383ffff */
.L_x_100:
        /* <DEDUP_REMOVED lines=11> */
.L_x_1090:


//--------------------- .text._ZN2at6native51_GLOBAL__N__2c613397_18_DepthwiseConv2d_cu_9959487032conv_depthwise2d_backward_kernelILi0ELi0EN3c108BFloat16EiEEvNS_27GenericPackedTensorAccessorIKT1_Lm4ENS_16DefaultPtrTraitsEiEENS5_IS6_Lm4ES8_iEES9_T2_iiiiiiiiiiiiiii --------------------------
	.section	.text._ZN2at6native51_GLOBAL__N__2c613397_18_DepthwiseConv2d_cu_9959487032conv_depthwise2d_backward_kernelILi0ELi0EN3c108BFloat16EiEEvNS_27GenericPackedTensorAccessorIKT1_Lm4ENS_16DefaultPtrTraitsEiEENS5_IS6_Lm4ES8_iEES9_T2_iiiiiiiiiiiiiii,"ax",@progbits
	.align	128
.text._ZN2at6native51_GLOBAL__N__2c613397_18_DepthwiseConv2d_cu_9959487032conv_depthwise2d_backward_kernelILi0ELi0EN3c108BFloat16EiEEvNS_27GenericPackedTensorAccessorIKT1_Lm4ENS_16DefaultPtrTraitsEiEENS5_IS6_Lm4ES8_iEES9_T2_iiiiiiiiiiiiiii:
        .type           _ZN2at6native51_GLOBAL__N__2c613397_18_DepthwiseConv2d_cu_9959487032conv_depthwise2d_backward_kernelILi0ELi0EN3c108BFloat16EiEEvNS_27GenericPackedTensorAccessorIKT1_Lm4ENS_16DefaultPtrTraitsEiEENS5_IS6_Lm4ES8_iEES9_T2_iiiiiiiiiiiiiii,@function
        .size           _ZN2at6native51_GLOBAL__N__2c613397_18_DepthwiseConv2d_cu_9959487032conv_depthwise2d_backward_kernelILi0ELi0EN3c108BFloat16EiEEvNS_27GenericPackedTensorAccessorIKT1_Lm4ENS_16DefaultPtrTraitsEiEENS5_IS6_Lm4ES8_iEES9_T2_iiiiiiiiiiiiiii,(.L_x_1091 - _ZN2at6native51_GLOBAL__N__2c613397_18_DepthwiseConv2d_cu_9959487032conv_depthwise2d_backward_kernelILi0ELi0EN3c108BFloat16EiEEvNS_27GenericPackedTensorAccessorIKT1_Lm4ENS_16DefaultPtrTraitsEiEENS5_IS6_Lm4ES8_iEES9_T2_iiiiiiiiiiiiiii)
        .other          _ZN2at6native51_GLOBAL__N__2c613397_18_DepthwiseConv2d_cu_9959487032conv_depthwise2d_backward_kernelILi0ELi0EN3c108BFloat16EiEEvNS_27GenericPackedTensorAccessorIKT1_Lm4ENS_16DefaultPtrTraitsEiEENS5_IS6_Lm4ES8_iEES9_T2_iiiiiiiiiiiiiii,@"STO_CUDA_ENTRY STV_DEFAULT"
_ZN2at6native51_GLOBAL__N__2c613397_18_DepthwiseConv2d_cu_9959487032conv_depthwise2d_backward_kernelILi0ELi0EN3c108BFloat16EiEEvNS_27GenericPackedTensorAccessorIKT1_Lm4ENS_16DefaultPtrTraitsEiEENS5_IS6_Lm4ES8_iEES9_T2_iiiiiiiiiiiiiii:
[----:B------:R-:W-:Y:S01]  /*0000*/  LDC R1, c[0x0][0x28] ;  /* 0x00000a00ff017b82 */ /* 0x000fe20000000800 */
[----:B------:R-:W0:Y:S01]  /*0010*/  S2R R13, SR_CTAID.X ;  /* 0x00000000000d7919 */ /* 0x000e220000002500 */
[----:B------:R-:W-:Y:S01]  /*0020*/  IMAD.MOV.U32 R3, RZ, RZ, RZ ;  /* 0x000000ffff037224 */ /* 0x000fe200078e00ff */
[----:B------:R-:W-:Y:S01]  /*0030*/  ULDC UR9, c[0x0][0x0] ;  /* 0x0000000000097ab9 */ /* 0x000fe20000000800 */
[----:B------:R-:W-:Y:S01]  /*0040*/  ULDC UR4, c[0x0][0x288] ;  /* 0x0000a20000047ab9 */ /* 0x000fe20000000800 */
[----:B------:R-:W0:Y:S01]  /*0050*/  S2R R2, SR_TID.X ;  /* 0x0000000000027919 */ /* 0x000e220000002100 */
[----:B------:R-:W-:Y:S01]  /*0060*/  USHF.R.S32.HI UR12, URZ, 0x1f, UR4 ;  /* 0x0000001f3f0c7899 */ /* 0x000fe20008011404 */
[----:B0-----:R-:W-:-:S03]  /*0070*/  IMAD.WIDE.U32 R12, R13, UR9, R2 ;  /* 0x000000090d0c7c25 */ /* 0x001fc6000f8e0002 */
[----:B------:R-:W-:-:S04]  /*0080*/  ISETP.GE.U32.AND P0, PT, R12, UR4, PT ;  /* 0x000000040c007c0c */ /* 0x000fc8000bf06070 */
[----:B------:R-:W-:-:S13]  /*0090*/  ISETP.GE.AND.EX P0, PT, R13, UR12, PT, P0 ;  /* 0x0000000c0d007c0c */ /* 0x000fda000bf06300 */
[----:B------:R-:W-:Y:S05]  /*00a0*/  @P0 EXIT ;  /* 0x000000000000094d */ /* 0x000fea0003800000 */
[----:B------:R-:W-:Y:S01]  /*00b0*/  ULDC UR4, c[0x0][0x2a8] ;  /* 0x0000aa0000047ab9 */ /* 0x000fe20000000800 */
[----:B------:R-:W-:Y:S01]  /*00c0*/  ULDC.64 UR10, c[0x0][0x208] ;  /* 0x00008200000a7ab9 */ /* 0x000fe20000000a00 */
[----:B------:R-:W-:-:S04]  /*00d0*/  ULOP3.LUT UR7, UR4, 0x3, URZ, 0xc0, !UPT ;  /* 0x0000000304077892 */ /* 0x000fc8000f8ec03f */
[----:B------:R-:W-:-:S12]  /*00e0*/  UIADD3 UR4, UR7, -UR4, URZ ;  /* 0x8000000407047290 */ /* 0x000fd8000fffe03f */
.L_x_121:
[----:B------:R-:W0:Y:S01]  /*00f0*/  LDC R9, c[0x0][0x298] ;  /* 0x0000a600ff097b82 */ /* 0x000e220000000800 */
[----:B------:R-:W-:Y:S01]  /*0100*/  IABS R6, R12 ;  /* 0x0000000c00067213 */ /* 0x000fe20000000000 */
[----:B------:R-:W-:Y:S01]  /*0110*/  IMAD.MOV.U32 R11, RZ, RZ, RZ ;  /* 0x000000ffff0b7224 */ /* 0x000fe200078e00ff */
[----:B0-----:R-:W-:-:S04]  /*0120*/  IABS R4, R9 ;  /* 0x0000000900047213 */ /* 0x001fc80000000000 */
[----:B------:R-:W0:Y:S08]  /*0130*/  I2F.RP R0, R4 ;  /* 0x0000000400007306 */ /* 0x000e300000209400 */
[----:B0-----:R-:W0:Y:S02]  /*0140*/  MUFU.RCP R0, R0 ;  /* 0x0000000000007308 */ /* 0x001e240000001000 */
[----:B0-----:R-:W-:-:S06]  /*0150*/  VIADD R2, R0, 0xffffffe ;  /* 0x0ffffffe00027836 */ /* 0x001fcc0000000000 */
[----:B------:R0:W1:Y:S02]  /*0160*/  F2I.FTZ.U32.TRUNC.NTZ R3, R2 ;  /* 0x0000000200037305 */ /* 0x000064000021f000 */
[----:B0-----:R-:W-:Y:S02]  /*0170*/  IMAD.MOV.U32 R2, RZ, RZ, RZ ;  /* 0x000000ffff027224 */ /* 0x001fe400078e00ff */
[----:B-1----:R-:W-:-:S04]  /*0180*/  IMAD.MOV R5, RZ, RZ, -R3 ;  /* 0x000000ffff057224 */ /* 0x002fc800078e0a03 */
[----:B------:R-:W-:-:S04]  /*0190*/  IMAD R5, R5, R4, RZ ;  /* 0x0000000405057224 */ /* 0x000fc800078e02ff */
[----:B------:R-:W-:Y:S01]  /*01a0*/  IMAD.HI.U32 R3, R3, R5, R2 ;  /* 0x0000000503037227 */ /* 0x000fe200078e0002 */
[----:B------:R-:W-:Y:S02]  /*01b0*/  MOV R5, R6 ;  /* 0x0000000600057202 */ /* 0x000fe40000000f00 */
[----:B------:R-:W0:Y:S01]  /*01c0*/  LDC R6, c[0x0][0x2ac] ;  /* 0x0000ab00ff067b82 */ /* 0x000e220000000800 */
[----:B------:R-:W-:Y:S02]  /*01d0*/  LOP3.LUT R2, R12, R9, RZ, 0x3c, !PT ;  /* 0x000000090c027212 */ /* 0x000fe400078e3cff */
[----:B------:R-:W-:Y:S02]  /*01e0*/  IMAD.HI.U32 R0, R3, R5, RZ ;  /* 0x0000000503007227 */ /* 0x000fe400078e00ff */
[----:B------:R-:W-:Y:S02]  /*01f0*/  ISETP.GE.AND P2, PT, R2, RZ, PT ;  /* 0x000000ff0200720c */ /* 0x000fe40003f46270 */
[----:B------:R-:W-:-:S04]  /*0200*/  IMAD.MOV R3, RZ, RZ, -R0 ;  /* 0x000000ffff037224 */ /* 0x000fc800078e0a00 */
[C---:B------:R-:W-:Y:S02]  /*0210*/  IMAD R3, R4.reuse, R3, R5 ;  /* 0x0000000304037224 */ /* 0x040fe400078e0205 */
[----:B------:R-:W1:Y:S03]  /*0220*/  LDC R5, c[0x0][0x290] ;  /* 0x0000a400ff057b82 */ /* 0x000e660000000800 */
[----:B------:R-:W-:-:S13]  /*0230*/  ISETP.GT.U32.AND P1, PT, R4, R3, PT ;  /* 0x000000030400720c */ /* 0x000fda0003f24070 */
[----:B------:R-:W-:Y:S02]  /*0240*/  @!P1 IMAD.IADD R3, R3, 0x1, -R4 ;  /* 0x0000000103039824 */ /* 0x000fe400078e0a04 */
[----:B------:R-:W-:Y:S01]  /*0250*/  @!P1 VIADD R0, R0, 0x1 ;  /* 0x0000000100009836 */ /* 0x000fe20000000000 */
[----:B------:R-:W-:Y:S02]  /*0260*/  ISETP.NE.AND P1, PT, R9, RZ, PT ;  /* 0x000000ff0900720c */ /* 0x000fe40003f25270 */
[----:B------:R-:W-:-:S13]  /*0270*/  ISETP.GE.U32.AND P0, PT, R3, R4, PT ;  /* 0x000000040300720c */ /* 0x000fda0003f06070 */
[----:B------:R-:W-:Y:S01]  /*0280*/  @P0 VIADD R0, R0, 0x1 ;  /* 0x0000000100000836 */ /* 0x000fe20000000000 */
[----:B0-----:R-:W-:-:S04]  /*0290*/  ISETP.GE.AND P0, PT, R6, 0x1, PT ;  /* 0x000000010600780c */ /* 0x001fc80003f06270 */
[----:B-1----:R-:W-:Y:S02]  /*02a0*/  ISETP.LT.OR P0, PT, R5, 0x1, !P0 ;  /* 0x000000010500780c */ /* 0x002fe40004701670 */
[----:B------:R-:W-:Y:S02]  /*02b0*/  @!P2 IADD3 R0, -R0, RZ, RZ ;  /* 0x000000ff0000a210 */ /* 0x000fe40007ffe1ff */
[----:B------:R-:W-:-:S09]  /*02c0*/  @!P1 LOP3.LUT R0, RZ, R9, RZ, 0x33, !PT ;  /* 0x00000009ff009212 */ /* 0x000fd200078e33ff */
[----:B------:R-:W-:Y:S05]  /*02d0*/  @P0 BRA `(.L_x_101) ;  /* 0x0000002800a40947 */ /* 0x000fea0003800000 */
[----:B------:R-:W0:Y:S01]  /*02e0*/  LDC R7, c[0x0][0x29c] ;  /* 0x0000a700ff077b82 */ /* 0x000e220000000800 */
[----:B------:R-:W-:Y:S01]  /*02f0*/  IABS R6, R0 ;  /* 0x0000000000067213 */ /* 0x000fe20000000000 */
[----:B------:R-:W-:Y:S01]  /*0300*/  ULDC UR5, c[0x0][0x2bc] ;  /* 0x0000af0000057ab9 */ /* 0x000fe20000000800 */
[----:B------:R-:W-:-:S05]  /*0310*/  IMAD R9, R0, R9, RZ ;  /* 0x0000000900097224 */ /* 0x000fca00078e02ff */
[----:B------:R-:W1:Y:S01]  /*0320*/  LDC R8, c[0x0][0x28c] ;  /* 0x0000a300ff087b82 */ /* 0x000e620000000800 */
[----:B0-----:R-:W-:-:S04]  /*0330*/  IABS R10, R7 ;  /* 0x00000007000a7213 */ /* 0x001fc80000000000 */
[----:B------:R-:W0:Y:S01]  /*0340*/  I2F.RP R4, R10 ;  /* 0x0000000a00047306 */ /* 0x000e220000209400 */
[----:B-1----:R-:W-:-:S07]  /*0350*/  IABS R11, R8 ;  /* 0x00000008000b7213 */ /* 0x002fce0000000000 */
[----:B0-----:R-:W0:Y:S02]  /*0360*/  MUFU.RCP R4, R4 ;  /* 0x0000000400047308 */ /* 0x001e240000001000 */
[----:B0-----:R-:W-:Y:S01]  /*0370*/  VIADD R2, R4, 0xffffffe ;  /* 0x0ffffffe04027836 */ /* 0x001fe20000000000 */
[----:B------:R-:W-:-:S05]  /*0380*/  LOP3.LUT R4, R0, R7, RZ, 0x3c, !PT ;  /* 0x0000000700047212 */ /* 0x000fca00078e3cff */
[----:B------:R0:W1:Y:S01]  /*0390*/  F2I.FTZ.U32.TRUNC.NTZ R3, R2 ;  /* 0x0000000200037305 */ /* 0x000062000021f000 */
[----:B------:R-:W-:Y:S01]  /*03a0*/  ISETP.GE.AND P2, PT, R4, RZ, PT ;  /* 0x000000ff0400720c */ /* 0x000fe20003f46270 */
[----:B0-----:R-:W-:Y:S02]  /*03b0*/  IMAD.MOV.U32 R2, RZ, RZ, RZ ;  /* 0x000000ffff027224 */ /* 0x001fe400078e00ff */
[----:B-1----:R-:W-:-:S04]  /*03c0*/  IMAD.MOV R5, RZ, RZ, -R3 ;  /* 0x000000ffff057224 */ /* 0x002fc800078e0a03 */
[----:B------:R-:W-:-:S04]  /*03d0*/  IMAD R5, R5, R10, RZ ;  /* 0x0000000a05057224 */ /* 0x000fc800078e02ff */
[----:B------:R-:W-:Y:S02]  /*03e0*/  IMAD.HI.U32 R3, R3, R5, R2 ;  /* 0x0000000503037227 */ /* 0x000fe400078e0002 */
[----:B------:R-:W0:Y:S04]  /*03f0*/  I2F.RP R5, R11 ;  /* 0x0000000b00057306 */ /* 0x000e280000209400 */
[----:B------:R-:W-:-:S05]  /*0400*/  IMAD.HI.U32 R2, R3, R6, RZ ;  /* 0x0000000603027227 */ /* 0x000fca00078e00ff */
[----:B------:R-:W-:-:S05]  /*0410*/  IADD3 R3, -R2, RZ, RZ ;  /* 0x000000ff02037210 */ /* 0x000fca0007ffe1ff */
[C---:B------:R-:W-:Y:S01]  /*0420*/  IMAD R3, R10.reuse, R3, R6 ;  /* 0x000000030a037224 */ /* 0x040fe200078e0206 */
[----:B0-----:R-:W0:Y:S04]  /*0430*/  MUFU.RCP R5, R5 ;  /* 0x0000000500057308 */ /* 0x001e280000001000 */
[----:B------:R-:W-:-:S13]  /*0440*/  ISETP.GT.U32.AND P1, PT, R10, R3, PT ;  /* 0x000000030a00720c */ /* 0x000fda0003f24070 */
[----:B------:R-:W-:Y:S02]  /*0450*/  @!P1 IMAD.IADD R3, R3, 0x1, -R10 ;  /* 0x0000000103039824 */ /* 0x000fe400078e0a0a */
[----:B0-----:R-:W-:Y:S02]  /*0460*/  VIADD R6, R5, 0xffffffe ;  /* 0x0ffffffe05067836 */ /* 0x001fe40000000000 */
[----:B------:R-:W-:Y:S01]  /*0470*/  @!P1 VIADD R2, R2, 0x1 ;  /* 0x0000000102029836 */ /* 0x000fe20000000000 */
[----:B------:R-:W-:Y:S02]  /*0480*/  ISETP.GE.U32.AND P0, PT, R3, R10, PT ;  /* 0x0000000a0300720c */ /* 0x000fe40003f06070 */
[----:B------:R-:W0:Y:S01]  /*0490*/  F2I.FTZ.U32.TRUNC.NTZ R3, R6 ;  /* 0x0000000600037305 */ /* 0x000e22000021f000 */
[----:B------:R-:W-:-:S10]  /*04a0*/  ISETP.NE.AND P1, PT, R7, RZ, PT ;  /* 0x000000ff0700720c */ /* 0x000fd40003f25270 */
[----:B------:R-:W-:-:S05]  /*04b0*/  @P0 VIADD R2, R2, 0x1 ;  /* 0x0000000102020836 */ /* 0x000fca0000000000 */
[----:B------:R-:W-:Y:S01]  /*04c0*/  MOV R4, R2 ;  /* 0x0000000200047202 */ /* 0x000fe20000000f00 */
[----:B0-----:R-:W-:-:S04]  /*04d0*/  IMAD.MOV R2, RZ, RZ, -R3 ;  /* 0x000000ffff027224 */ /* 0x001fc800078e0a03 */
[----:B------:R-:W-:Y:S01]  /*04e0*/  @!P2 IMAD.MOV R4, RZ, RZ, -R4 ;  /* 0x000000ffff04a224 */ /* 0x000fe200078e0a04 */
[----:B------:R-:W-:Y:S01]  /*04f0*/  @!P1 LOP3.LUT R4, RZ, R7, RZ, 0x33, !PT ;  /* 0x00000007ff049212 */ /* 0x000fe200078e33ff */
[----:B------:R-:W-:Y:S02]  /*0500*/  IMAD R5, R2, R11, RZ ;  /* 0x0000000b02057224 */ /* 0x000fe400078e02ff */
[----:B------:R-:W-:Y:S01]  /*0510*/  IMAD.MOV.U32 R2, RZ, RZ, RZ ;  /* 0x000000ffff027224 */ /* 0x000fe200078e00ff */
[----:B------:R-:W-:Y:S01]  /*0520*/  IABS R6, R4 ;  /* 0x0000000400067213 */ /* 0x000fe20000000000 */
[----:B------:R-:W-:Y:S02]  /*0530*/  IMAD R7, R4, R7, RZ ;  /* 0x0000000704077224 */ /* 0x000fe400078e02ff */
[----:B------:R-:W-:-:S04]  /*0540*/  IMAD.HI.U32 R2, R3, R5, R2 ;  /* 0x0000000503027227 */ /* 0x000fc800078e0002 */
[----:B------:R-:W-:Y:S02]  /*0550*/  IMAD.MOV.U32 R3, RZ, RZ, R6 ;  /* 0x000000ffff037224 */ /* 0x000fe400078e0006 */
[----:B------:R-:W-:Y:S02]  /*0560*/  IMAD.MOV.U32 R5, RZ, RZ, RZ ;  /* 0x000000ffff057224 */ /* 0x000fe400078e00ff */
[----:B------:R-:W-:-:S05]  /*0570*/  IMAD.HI.U32 R10, R2, R3, RZ ;  /* 0x00000003020a7227 */ /* 0x000fca00078e00ff */
[----:B------:R-:W-:-:S05]  /*0580*/  IADD3 R2, -R10, RZ, RZ ;  /* 0x000000ff0a027210 */ /* 0x000fca0007ffe1ff */
[----:B------:R-:W-:-:S05]  /*0590*/  IMAD R2, R11, R2, R3 ;  /* 0x000000020b027224 */ /* 0x000fca00078e0203 */
[----:B------:R-:W-:-:S13]  /*05a0*/  ISETP.GT.U32.AND P1, PT, R11, R2, PT ;  /* 0x000000020b00720c */ /* 0x000fda0003f24070 */
[----:B------:R-:W-:Y:S02]  /*05b0*/  @!P1 IMAD.IADD R2, R2, 0x1, -R11 ;  /* 0x0000000102029824 */ /* 0x000fe400078e0a0b */
[----:B------:R-:W-:Y:S01]  /*05c0*/  @!P1 VIADD R10, R10, 0x1 ;  /* 0x000000010a0a9836 */ /* 0x000fe20000000000 */
[----:B------:R-:W-:Y:S02]  /*05d0*/  ISETP.NE.AND P1, PT, R8, RZ, PT ;  /* 0x000000ff0800720c */ /* 0x000fe40003f25270 */
[----:B------:R-:W-:Y:S01]  /*05e0*/  ISETP.GE.U32.AND P0, PT, R2, R11, PT ;  /* 0x0000000b0200720c */ /* 0x000fe20003f06070 */
[----:B------:R-:W-:Y:S01]  /*05f0*/  IMAD.MOV.U32 R11, RZ, RZ, RZ ;  /* 0x000000ffff0b7224 */ /* 0x000fe200078e00ff */
[----:B------:R-:W-:-:S04]  /*0600*/  LOP3.LUT R2, R4, R8, RZ, 0x3c, !PT ;  /* 0x0000000804027212 */ /* 0x000fc800078e3cff */
[----:B------:R-:W-:-:S07]  /*0610*/  ISETP.GE.AND P2, PT, R2, RZ, PT ;  /* 0x000000ff0200720c */ /* 0x000fce0003f46270 */
[----:B------:R-:W-:-:S06]  /*0620*/  @P0 VIADD R10, R10, 0x1 ;  /* 0x000000010a0a0836 */ /* 0x000fcc0000000000 */
[----:B------:R-:W-:Y:S01]  /*0630*/  @!P2 IMAD.MOV R10, RZ, RZ, -R10 ;  /* 0x000000ffff0aa224 */ /* 0x000fe200078e0a0a */
[----:B------:R-:W-:-:S04]  /*0640*/  @!P1 LOP3.LUT R10, RZ, R8, RZ, 0x33, !PT ;  /* 0x00000008ff0a9212 */ /* 0x000fc800078e33ff */
[----:B------:R-:W-:-:S05]  /*0650*/  IADD3 R3, -R10, RZ, RZ ;  /* 0x000000ff0a037210 */ /* 0x000fca0007ffe1ff */
[----:B------:R-:W-:Y:S02]  /*0660*/  IMAD R8, R8, R3, R4 ;  /* 0x0000000308087224 */ /* 0x000fe400078e0204 */
[----:B------:R-:W-:-:S07]  /*0670*/  VIADD R3, R0, UR5 ;  /* 0x0000000500037c36 */ /* 0x000fce0008000000 */
.L_x_120:
[----:B------:R-:W0:Y:S01]  /*0680*/  LDC R2, c[0x0][0x2a8] ;  /* 0x0000aa00ff027b82 */ /* 0x000e220000000800 */
[----:B------:R-:W-:Y:S02]  /*0690*/  ULDC.64 UR14, c[0x0][0x290] ;  /* 0x0000a400000e7ab9 */ /* 0x000fe40000000a00 */
[----:B------:R-:W-:Y:S02]  /*06a0*/  IMAD R15, R8, UR14, R5 ;  /* 0x0000000e080f7c24 */ /* 0x000fe4000f8e0205 */
[----:B------:R-:W-:-:S05]  /*06b0*/  VIADD R5, R5, 0x1 ;  /* 0x0000000105057836 */ /* 0x000fca0000000000 */
[----:B------:R-:W-:Y:S02]  /*06c0*/  ISETP.GE.AND P1, PT, R5, UR14, PT ;  /* 0x0000000e05007c0c */ /* 0x000fe4000bf26270 */
[----:B0-----:R-:W-:-:S13]  /*06d0*/  ISETP.GE.AND P0, PT, R2, 0x1, PT ;  /* 0x000000010200780c */ /* 0x001fda0003f06270 */
[----:B------:R-:W-:Y:S05]  /*06e0*/  @!P0 BRA `(.L_x_102) ;  /* 0x00000024009c8947 */ /* 0x000fea0003800000 */
[----:B------:R-:W-:Y:S01]  /*06f0*/  ULDC UR5, c[0x0][0x2ac] ;  /* 0x0000ab0000057ab9 */ /* 0x000fe20000000800 */
[----:B------:R-:W-:Y:S01]  /*0700*/  HFMA2.MMA R4, -RZ, RZ, 0, 0 ;  /* 0x00000000ff047435 */ /* 0x000fe200000001ff */
[----:B------:R-:W-:Y:S02]  /*0710*/  IMAD R2, R2, UR5, RZ ;  /* 0x0000000502027c24 */ /* 0x000fe4000f8e02ff */
[----:B------:R-:W-:Y:S02]  /*0720*/  IMAD R6, R10, UR15, R15 ;  /* 0x0000000f0a067c24 */ /* 0x000fe4000f8e020f */
[----:B------:R-:W-:-:S07]  /*0730*/  IMAD R2, R15, R2, RZ ;  /* 0x000000020f027224 */ /* 0x000fce00078e02ff */
.L_x_119:
[----:B------:R-:W0:Y:S01]  /*0740*/  LDC R20, c[0x0][0x2b4] ;  /* 0x0000ad00ff147b82 */ /* 0x000e220000000800 */
[----:B------:R-:W-:Y:S02]  /*0750*/  ULDC UR5, c[0x0][0x2c4] ;  /* 0x0000b10000057ab9 */ /* 0x000fe40000000800 */
[C---:B------:R-:W-:Y:S02]  /*0760*/  IMAD R0, R4.reuse, UR5, R7 ;  /* 0x0000000504007c24 */ /* 0x040fe4000f8e0207 */
[----:B------:R-:W-:Y:S02]  /*0770*/  VIADD R4, R4, 0x1 ;  /* 0x0000000104047836 */ /* 0x000fe40000000000 */
[----:B------:R-:W-:-:S05]  /*0780*/  IMAD.IADD R0, R3, 0x1, -R0 ;  /* 0x0000000103007824 */ /* 0x000fca00078e0a00 */
[----:B------:R-:W-:Y:S02]  /*0790*/  IABS R18, R0 ;  /* 0x0000000000127213 */ /* 0x000fe40000000000 */
[----:B------:R-:W-:Y:S02]  /*07a0*/  ISETP.GE.AND P3, PT, R0, RZ, PT ;  /* 0x000000ff0000720c */ /* 0x000fe40003f66270 */
        /* <DEDUP_REMOVED lines=8> */
[----:B------:R-:W-:-:S04]  /*0830*/  IMAD.HI.U32 R15, R15, R19, R14 ;  /* 0x000000130f0f7227 */ /* 0x000fc800078e000e */
[----:B------:R-:W-:Y:S02]  /*0840*/  IMAD.MOV.U32 R19, RZ, RZ, RZ ;  /* 0x000000ffff137224 */ /* 0x000fe400078e00ff */
[----:B------:R-:W-:-:S05]  /*0850*/  IMAD.HI.U32 R15, R15, R18, RZ ;  /* 0x000000120f0f7227 */ /* 0x000fca00078e00ff */
[----:B------:R-:W-:-:S05]  /*0860*/  IADD3 R15, -R15, RZ, RZ ;  /* 0x000000ff0f0f7210 */ /* 0x000fca0007ffe1ff */
[C---:B------:R-:W-:Y:S02]  /*0870*/  IMAD R18, R16.reuse, R15, R18 ;  /* 0x0000000f10127224 */ /* 0x040fe400078e0212 */
[----:B------:R-:W0:Y:S03]  /*0880*/  LDC.64 R14, c[0x0][0x2a8] ;  /* 0x0000aa00ff0e7b82 */ /* 0x000e260000000a00 */
[----:B------:R-:W-:-:S13]  /*0890*/  ISETP.GT.U32.AND P0, PT, R16, R18, PT ;  /* 0x000000121000720c */ /* 0x000fda0003f04070 */
[----:B------:R-:W-:Y:S01]  /*08a0*/  @!P0 IMAD.IADD R18, R18, 0x1, -R16 ;  /* 0x0000000112128824 */ /* 0x000fe200078e0a10 */
[----:B------:R-:W-:-:S04]  /*08b0*/  ISETP.NE.AND P0, PT, R20, RZ, PT ;  /* 0x000000ff1400720c */ /* 0x000fc80003f05270 */
[----:B------:R-:W-:Y:S01]  /*08c0*/  ISETP.GT.U32.AND P2, PT, R16, R18, PT ;  /* 0x000000121000720c */ /* 0x000fe20003f44070 */
[----:B0-----:R-:W-:-:S05]  /*08d0*/  VIADD R14, R14, 0xffffffff ;  /* 0xffffffff0e0e7836 */ /* 0x001fca0000000000 */
[----:B------:R-:W-:-:S07]  /*08e0*/  ISETP.GE.U32.AND P4, PT, R14, 0x3, PT ;  /* 0x000000030e00780c */ /* 0x000fce0003f86070 */
[----:B------:R-:W-:Y:S01]  /*08f0*/  @!P2 IMAD.IADD R18, R18, 0x1, -R16 ;  /* 0x000000011212a824 */ /* 0x000fe200078e0a10 */
[----:B------:R-:W-:Y:S01]  /*0900*/  ISETP.GE.AND P2, PT, R4, R15, PT ;  /* 0x0000000f0400720c */ /* 0x000fe20003f46270 */
[----:B------:R-:W-:-:S03]  /*0910*/  IMAD.MOV.U32 R15, RZ, RZ, R2 ;  /* 0x000000ffff0f7224 */ /* 0x000fc600078e0002 */
[----:B------:R-:W-:Y:S02]  /*0920*/  @!P3 IADD3 R18, -R18, RZ, RZ ;  /* 0x000000ff1212b210 */ /* 0x000fe40007ffe1ff */
[----:B------:R-:W-:Y:S01]  /*0930*/  @!P0 LOP3.LUT R18, RZ, R20, RZ, 0x33, !PT ;  /* 0x00000014ff128212 */ /* 0x000fe200078e33ff */
[----:B------:R-:W-:Y:S06]  /*0940*/  @!P4 BRA `(.L_x_103) ;  /* 0x000000140024c947 */ /* 0x000fec0003800000 */
[----:B------:R-:W0:Y:S01]  /*0950*/  LDC.64 R14, c[0x0][0x260] ;  /* 0x00009800ff0e7b82 */ /* 0x000e220000000a00 */
[----:B------:R-:W-:Y:S01]  /*0960*/  ULDC UR13, c[0x0][0x2c0] ;  /* 0x0000b000000d7ab9 */ /* 0x000fe20000000800 */
[----:B------:R-:W-:Y:S01]  /*0970*/  ULDC UR5, c[0x0][0x2b8] ;  /* 0x0000ae0000057ab9 */ /* 0x000fe20000000800 */
[----:B------:R-:W-:Y:S01]  /*0980*/  UIADD3 UR6, -UR13, URZ, URZ ;  /* 0x0000003f0d067290 */ /* 0x000fe2000fffe13f */
[----:B------:R-:W-:Y:S01]  /*0990*/  VIADD R16, R12, UR5 ;  /* 0x000000050c107c36 */ /* 0x000fe20008000000 */
[----:B------:R-:W-:Y:S01]  /*09a0*/  ISETP.NE.AND P3, PT, R18, RZ, PT ;  /* 0x000000ff1200720c */ /* 0x000fe20003f65270 */
[----:B------:R-:W-:Y:S01]  /*09b0*/  IMAD.MOV.U32 R19, RZ, RZ, RZ ;  /* 0x000000ffff137224 */ /* 0x000fe200078e00ff */
[----:B------:R-:W-:Y:S02]  /*09c0*/  UIMAD UR8, UR6, 0x3, UR5 ;  /* 0x00000003060878a4 */ /* 0x000fe4000f8e0205 */
[----:B------:R-:W-:Y:S01]  /*09d0*/  ULEA UR5, UR6, UR5, 0x1 ;  /* 0x0000000506057291 */ /* 0x000fe2000f8e083f */
[----:B------:R-:W-:-:S02]  /*09e0*/  IADD3 R20, -R9, R16, RZ ;  /* 0x0000001009147210 */ /* 0x000fc40007ffe1ff */
[----:B------:R-:W-:Y:S02]  /*09f0*/  IADD3 R21, R16, -UR13, -R9 ;  /* 0x8000000d10157c10 */ /* 0x000fe4000fffe809 */
[C-C-:B------:R-:W-:Y:S02]  /*0a00*/  IADD3 R22, -R9.reuse, UR8, R12.reuse ;  /* 0x0000000809167c10 */ /* 0x140fe4000fffe10c */
[----:B------:R-:W-:Y:S01]  /*0a10*/  IADD3 R23, -R9, UR5, R12 ;  /* 0x0000000509177c10 */ /* 0x000fe2000fffe10c */
[----:B0-----:R-:W-:-:S07]  /*0a20*/  IMAD.WIDE R14, R2, 0x2, R14 ;  /* 0x00000002020e7825 */ /* 0x001fce00078e020e */
.L_x_112:
[----:B------:R-:W-:Y:S04]  /*0a30*/  BSSY B0, `(.L_x_104) ;  /* 0x000004a000007945 */ /* 0x000fe80003800000 */
[----:B------:R-:W-:Y:S05]  /*0a40*/  @P3 BRA `(.L_x_105) ;  /* 0x0000000400203947 */ /* 0x000fea0003800000 */
[----:B------:R-:W0:Y:S01]  /*0a50*/  LDC R27, c[0x0][0x2b0] ;  /* 0x0000ac00ff1b7b82 */ /* 0x000e220000000800 */
[----:B------:R-:W-:Y:S01]  /*0a60*/  IMAD.MOV.U32 R16, RZ, RZ, RZ ;  /* 0x000000ffff107224 */ /* 0x000fe200078e00ff */
[----:B------:R-:W-:Y:S02]  /*0a70*/  ISETP.GE.AND P5, PT, R20, RZ, PT ;  /* 0x000000ff1400720c */ /* 0x000fe40003fa6270 */
[----:B0-----:R-:W-:-:S04]  /*0a80*/  IABS R24, R27 ;  /* 0x0000001b00187213 */ /* 0x001fc80000000000 */
[----:B------:R-:W0:Y:S08]  /*0a90*/  I2F.RP R25, R24 ;  /* 0x0000001800197306 */ /* 0x000e300000209400 */
[----:B0-----:R-:W0:Y:S02]  /*0aa0*/  MUFU.RCP R25, R25 ;  /* 0x0000001900197308 */ /* 0x001e240000001000 */
[----:B0-----:R-:W-:-:S06]  /*0ab0*/  VIADD R17, R25, 0xffffffe ;  /* 0x0ffffffe19117836 */ /* 0x001fcc0000000000 */
[----:B------:R-:W0:Y:S02]  /*0ac0*/  F2I.FTZ.U32.TRUNC.NTZ R17, R17 ;  /* 0x0000001100117305 */ /* 0x000e24000021f000 */
[----:B0-----:R-:W-:-:S04]  /*0ad0*/  IMAD.MOV R29, RZ, RZ, -R17 ;  /* 0x000000ffff1d7224 */ /* 0x001fc800078e0a11 */
[----:B------:R-:W-:-:S04]  /*0ae0*/  IMAD R29, R29, R24, RZ ;  /* 0x000000181d1d7224 */ /* 0x000fc800078e02ff */
[----:B------:R-:W-:Y:S01]  /*0af0*/  IMAD.HI.U32 R16, R17, R29, R16 ;  /* 0x0000001d11107227 */ /* 0x000fe200078e0010 */
[----:B------:R-:W-:-:S05]  /*0b00*/  IABS R29, R20 ;  /* 0x00000014001d7213 */ /* 0x000fca0000000000 */
[----:B------:R-:W-:-:S04]  /*0b10*/  IMAD.HI.U32 R16, R16, R29, RZ ;  /* 0x0000001d10107227 */ /* 0x000fc800078e00ff */
[----:B------:R-:W-:-:S04]  /*0b20*/  IMAD.MOV R25, RZ, RZ, -R16 ;  /* 0x000000ffff197224 */ /* 0x000fc800078e0a10 */
[----:B------:R-:W-:-:S05]  /*0b30*/  IMAD R25, R24, R25, R29 ;  /* 0x0000001918197224 */ /* 0x000fca00078e021d */
[----:B------:R-:W-:-:S13]  /*0b40*/  ISETP.GT.U32.AND P0, PT, R24, R25, PT ;  /* 0x000000191800720c */ /* 0x000fda0003f04070 */
[----:B------:R-:W-:-:S04]  /*0b50*/  @!P0 IADD3 R25, R25, -R24, RZ ;  /* 0x8000001819198210 */ /* 0x000fc80007ffe0ff */
[----:B------:R-:W-:Y:S01]  /*0b60*/  ISETP.GT.U32.AND P4, PT, R24, R25, PT ;  /* 0x000000191800720c */ /* 0x000fe20003f84070 */
[----:B------:R-:W-:-:S05]  /*0b70*/  IMAD.IADD R26, R25, 0x1, -R24 ;  /* 0x00000001191a7824 */ /* 0x000fca00078e0a18 */
[----:B------:R-:W-:Y:S02]  /*0b80*/  SEL R17, R26, R25, !P4 ;  /* 0x000000191a117207 */ /* 0x000fe40006000000 */
[----:B------:R-:W-:Y:S02]  /*0b90*/  ISETP.NE.AND P4, PT, R27, RZ, PT ;  /* 0x000000ff1b00720c */ /* 0x000fe40003f85270 */
[----:B------:R-:W-:Y:S01]  /*0ba0*/  LOP3.LUT R26, RZ, R27, RZ, 0x33, !PT ;  /* 0x0000001bff1a7212 */ /* 0x000fe200078e33ff */
[----:B------:R-:W-:-:S05]  /*0bb0*/  @!P5 IMAD.MOV R17, RZ, RZ, -R17 ;  /* 0x000000ffff11d224 */ /* 0x000fca00078e0a11 */
[----:B------:R-:W-:-:S04]  /*0bc0*/  SEL R17, R26, R17, !P4 ;  /* 0x000000111a117207 */ /* 0x000fc80006000000 */
[----:B------:R-:W-:-:S13]  /*0bd0*/  ISETP.NE.AND P5, PT, R17, RZ, PT ;  /* 0x000000ff1100720c */ /* 0x000fda0003fa5270 */
[----:B------:R-:W-:Y:S05]  /*0be0*/  @P5 BRA `(.L_x_105) ;  /* 0x0000000000b85947 */ /* 0x000fea0003800000 */
[----:B------:R-:W-:Y:S01]  /*0bf0*/  ISETP.GE.U32.AND P5, PT, R25, R24, PT ;  /* 0x000000181900720c */ /* 0x000fe20003fa6070 */
[----:B------:R-:W-:Y:S01]  /*0c00*/  @!P0 VIADD R16, R16, 0x1 ;  /* 0x0000000110108836 */ /* 0x000fe20000000000 */
[----:B------:R-:W0:Y:S01]  /*0c10*/  LDC R25, c[0x0][0x2b4] ;  /* 0x0000ad00ff197b82 */ /* 0x000e220000000800 */
[----:B------:R-:W-:-:S04]  /*0c20*/  LOP3.LUT R27, R20, R27, RZ, 0x3c, !PT ;  /* 0x0000001b141b7212 */ /* 0x000fc800078e3cff */
[----:B------:R-:W-:-:S06]  /*0c30*/  ISETP.GE.AND P6, PT, R27, RZ, PT ;  /* 0x000000ff1b00720c */ /* 0x000fcc0003fc6270 */
[----:B------:R-:W-:-:S07]  /*0c40*/  @P5 IADD3 R16, R16, 0x1, RZ ;  /* 0x0000000110105810 */ /* 0x000fce0007ffe0ff */
[----:B------:R-:W-:-:S05]  /*0c50*/  @!P6 IMAD.MOV R16, RZ, RZ, -R16 ;  /* 0x000000ffff10e224 */ /* 0x000fca00078e0a10 */
[----:B------:R-:W-:Y:S01]  /*0c60*/  SEL R27, R26, R16, !P4 ;  /* 0x000000101a1b7207 */ /* 0x000fe20006000000 */
[----:B------:R-:W-:Y:S01]  /*0c70*/  IMAD.MOV.U32 R16, RZ, RZ, RZ ;  /* 0x000000ffff107224 */ /* 0x000fe200078e00ff */
        /* <DEDUP_REMOVED lines=11> */
[----:B------:R-:W-:Y:S01]  /*0d30*/  IMAD R17, R24, R17, R16 ;  /* 0x0000001118117224 */ /* 0x000fe200078e0210 */
[----:B------:R-:W-:-:S04]  /*0d40*/  LOP3.LUT R16, R0, R25, RZ, 0x3c, !PT ;  /* 0x0000001900107212 */ /* 0x000fc800078e3cff */
[----:B------:R-:W-:Y:S02]  /*0d50*/  ISETP.GT.U32.AND P5, PT, R24, R17, PT ;  /* 0x000000111800720c */ /* 0x000fe40003fa4070 */
[----:B------:R-:W-:-:S11]  /*0d60*/  ISETP.GE.AND P4, PT, R16, RZ, PT ;  /* 0x000000ff1000720c */ /* 0x000fd60003f86270 */
[-C--:B------:R-:W-:Y:S01]  /*0d70*/  @!P5 IADD3 R17, R17, -R24.reuse, RZ ;  /* 0x800000181111d210 */ /* 0x080fe20007ffe0ff */
[----:B------:R-:W-:Y:S01]  /*0d80*/  @!P5 VIADD R26, R26, 0x1 ;  /* 0x000000011a1ad836 */ /* 0x000fe20000000000 */
[----:B------:R-:W-:Y:S02]  /*0d90*/  ISETP.NE.AND P5, PT, R25, RZ, PT ;  /* 0x000000ff1900720c */ /* 0x000fe40003fa5270 */
[----:B------:R-:W-:Y:S02]  /*0da0*/  ISETP.GE.U32.AND P0, PT, R17, R24, PT ;  /* 0x000000181100720c */ /* 0x000fe40003f06070 */
[----:B------:R-:W0:Y:S11]  /*0db0*/  LDC.64 R16, c[0x0][0x2a0] ;  /* 0x0000a800ff107b82 */ /* 0x000e360000000a00 */
[----:B------:R-:W-:-:S04]  /*0dc0*/  @P0 VIADD R26, R26, 0x1 ;  /* 0x000000011a1a0836 */ /* 0x000fc80000000000 */
[----:B------:R-:W-:Y:S01]  /*0dd0*/  @!P4 IMAD.MOV R26, RZ, RZ, -R26 ;  /* 0x000000ffff1ac224 */ /* 0x000fe200078e0a1a */
[----:B------:R-:W-:-:S04]  /*0de0*/  @!P5 LOP3.LUT R26, RZ, R25, RZ, 0x33, !PT ;  /* 0x00000019ff1ad212 */ /* 0x000fc800078e33ff */
[----:B------:R-:W-:-:S04]  /*0df0*/  LOP3.LUT R24, R27, R26, RZ, 0xfc, !PT ;  /* 0x0000001a1b187212 */ /* 0x000fc800078efcff */
[----:B------:R-:W-:-:S04]  /*0e00*/  ISETP.GE.AND P0, PT, R24, RZ, PT ;  /* 0x000000ff1800720c */ /* 0x000fc80003f06270 */
[----:B0-----:R-:W-:-:S04]  /*0e10*/  ISETP.GE.OR P0, PT, R26, R17, !P0 ;  /* 0x000000111a00720c */ /* 0x001fc80004706670 */
[----:B------:R-:W-:-:S13]  /*0e20*/  ISETP.GE.OR P0, PT, R27, R16, P0 ;  /* 0x000000101b00720c */ /* 0x000fda0000706670 */
[----:B------:R-:W-:Y:S05]  /*0e30*/  @P0 BRA `(.L_x_105) ;  /* 0x0000000000240947 */ /* 0x000fea0003800000 */
[----:B------:R-:W0:Y:S01]  /*0e40*/  LDC.64 R24, c[0x0][0x210] ;  /* 0x00008400ff187b82 */ /* 0x000e220000000a00 */
[----:B------:R-:W-:-:S04]  /*0e50*/  IMAD R17, R6, R17, R26 ;  /* 0x0000001106117224 */ /* 0x000fc800078e021a */
[----:B------:R-:W-:Y:S02]  /*0e60*/  IMAD R17, R17, R16, R27 ;  /* 0x0000001011117224 */ /* 0x000fe400078e021b */
[----:B------:R-:W2:Y:S02]  /*0e70*/  LDG.E.U16 R16, desc[UR10][R14.64] ;  /* 0x0000000a0e107981 */ /* 0x000ea4000c1e1500 */
[----:B0-----:R-:W-:-:S06]  /*0e80*/  IMAD.WIDE R24, R17, 0x2, R24 ;  /* 0x0000000211187825 */ /* 0x001fcc00078e0218 */
[----:B------:R-:W3:Y:S01]  /*0e90*/  LDG.E.U16 R24, desc[UR10][R24.64] ;  /* 0x0000000a18187981 */ /* 0x000ee2000c1e1500 */
[----:B--2---:R-:W-:Y:S01]  /*0ea0*/  IMAD.U32 R16, R16, 0x10000, RZ ;  /* 0x0001000010107824 */ /* 0x004fe200078e00ff */
[----:B---3--:R-:W-:-:S05]  /*0eb0*/  SHF.L.U32 R17, R24, 0x10, RZ ;  /* 0x0000001018117819 */ /* 0x008fca00000006ff */
[----:B------:R-:W-:-:S07]  /*0ec0*/  FFMA.FTZ R11, R16, R17, R11 ;  /* 0x00000011100b7223 */ /* 0x000fce000001000b */
.L_x_105:
[----:B------:R-:W-:Y:S05]  /*0ed0*/  BSYNC B0 ;  /* 0x0000000000007941 */ /* 0x000fea0003800000 */
.L_x_104:
[----:B------:R-:W-:Y:S04]  /*0ee0*/  BSSY B0, `(.L_x_106) ;  /* 0x000004b000007945 */ /* 0x000fe80003800000 */
[----:B------:R-:W-:Y:S05]  /*0ef0*/  @P3 BRA `(.L_x_107) ;  /* 0x0000000400243947 */ /* 0x000fea0003800000 */
[----:B------:R-:W0:Y:S01]  /*0f00*/  LDC R24, c[0x0][0x2b0] ;  /* 0x0000ac00ff187b82 */ /* 0x000e220000000800 */
[----:B------:R-:W-:Y:S02]  /*0f10*/  IABS R26, R21 ;  /* 0x00000015001a7213 */ /* 0x000fe40000000000 */
[----:B------:R-:W-:Y:S02]  /*0f20*/  ISETP.GE.AND P5, PT, R21, RZ, PT ;  /* 0x000000ff1500720c */ /* 0x000fe40003fa6270 */
[----:B0-----:R-:W-:-:S04]  /*0f30*/  IABS R25, R24 ;  /* 0x0000001800197213 */ /* 0x001fc80000000000 */
[----:B------:R-:W0:Y:S08]  /*0f40*/  I2F.RP R27, R25 ;  /* 0x00000019001b7306 */ /* 0x000e300000209400 */
[----:B0-----:R-:W0:Y:S02]  /*0f50*/  MUFU.RCP R27, R27 ;  /* 0x0000001b001b7308 */ /* 0x001e240000001000 */
[----:B0-----:R-:W-:Y:S01]  /*0f60*/  VIADD R28, R27, 0xffffffe ;  /* 0x0ffffffe1b1c7836 */ /* 0x001fe20000000000 */
[----:B------:R-:W-:-:S05]  /*0f70*/  LOP3.LUT R27, RZ, R24, RZ, 0x33, !PT ;  /* 0x00000018ff1b7212 */ /* 0x000fca00078e33ff */
[----:B------:R-:W0:Y:S02]  /*0f80*/  F2I.FTZ.U32.TRUNC.NTZ R17, R28 ;  /* 0x0000001c00117305 */ /* 0x000e24000021f000 */
[----:B0-----:R-:W-:-:S04]  /*0f90*/  IMAD.MOV R16, RZ, RZ, -R17 ;  /* 0x000000ffff107224 */ /* 0x001fc800078e0a11 */
[----:B------:R-:W-:Y:S02]  /*0fa0*/  IMAD R29, R16, R25, RZ ;  /* 0x00000019101d7224 */ /* 0x000fe400078e02ff */
[----:B------:R-:W-:-:S04]  /*0fb0*/  IMAD.MOV.U32 R16, RZ, RZ, RZ ;  /* 0x000000ffff107224 */ /* 0x000fc800078e00ff */
[----:B------:R-:W-:-:S06]  /*0fc0*/  IMAD.HI.U32 R29, R17, R29, R16 ;  /* 0x0000001d111d7227 */ /* 0x000fcc00078e0010 */
        /* <DEDUP_REMOVED lines=8> */
[----:B------:R-:W-:-:S03]  /*1050*/  ISETP.NE.AND P4, PT, R24, RZ, PT ;  /* 0x000000ff1800720c */ /* 0x000fc60003f85270 */
[----:B------:R-:W-:-:S05]  /*1060*/  @!P5 IMAD.MOV R28, RZ, RZ, -R28 ;  /* 0x000000ffff1cd224 */ /* 0x000fca00078e0a1c */
[----:B------:R-:W-:-:S04]  /*1070*/  SEL R28, R27, R28, !P4 ;  /* 0x0000001c1b1c7207 */ /* 0x000fc80006000000 */
[----:B------:R-:W-:-:S13]  /*1080*/  ISETP.NE.AND P5, PT, R28, RZ, PT ;  /* 0x000000ff1c00720c */ /* 0x000fda0003fa5270 */
[----:B------:R-:W-:Y:S05]  /*1090*/  @P5 BRA `(.L_x_107) ;  /* 0x0000000000bc5947 */ /* 0x000fea0003800000 */
[----:B------:R-:W-:Y:S02]  /*10a0*/  ISETP.GE.U32.AND P5, PT, R26, R25, PT ;  /* 0x000000191a00720c */ /* 0x000fe40003fa6070 */
[----:B------:R-:W0:Y:S01]  /*10b0*/  LDC R25, c[0x0][0x2b4] ;  /* 0x0000ad00ff197b82 */ /* 0x000e220000000800 */
[----:B------:R-:W-:Y:S02]  /*10c0*/  LOP3.LUT R17, R21, R24, RZ, 0x3c, !PT ;  /* 0x0000001815117212 */ /* 0x000fe400078e3cff */
[----:B------:R-:W-:Y:S02]  /*10d0*/  @!P0 IADD3 R16, R16, 0x1, RZ ;  /* 0x0000000110108810 */ /* 0x000fe40007ffe0ff */
[----:B------:R-:W-:-:S06]  /*10e0*/  ISETP.GE.AND P6, PT, R17, RZ, PT ;  /* 0x000000ff1100720c */ /* 0x000fcc0003fc6270 */
[----:B------:R-:W-:-:S07]  /*10f0*/  @P5 VIADD R16, R16, 0x1 ;  /* 0x0000000110105836 */ /* 0x000fce0000000000 */
[----:B------:R-:W-:-:S05]  /*1100*/  @!P6 IMAD.MOV R16, RZ, RZ, -R16 ;  /* 0x000000ffff10e224 */ /* 0x000fca00078e0a10 */
[----:B------:R-:W-:Y:S01]  /*1110*/  SEL R27, R27, R16, !P4 ;  /* 0x000000101b1b7207 */ /* 0x000fe20006000000 */
[----:B------:R-:W-:Y:S01]  /*1120*/  IMAD.MOV.U32 R16, RZ, RZ, RZ ;  /* 0x000000ffff107224 */ /* 0x000fe200078e00ff */
[----:B0-----:R-:W-:-:S05]  /*1130*/  IABS R26, R25 ;  /* 0x00000019001a7213 */ /* 0x001fca0000000000 */
[----:B------:R-:W-:-:S04]  /*1140*/  IMAD.MOV.U32 R24, RZ, RZ, R26 ;  /* 0x000000ffff187224 */ /* 0x000fc800078e001a */
        /* <DEDUP_REMOVED lines=8> */
[----:B------:R-:W-:-:S05]  /*11d0*/  IMAD.HI.U32 R26, R29, R16, RZ ;  /* 0x000000101d1a7227 */ /* 0x000fca00078e00ff */
[----:B------:R-:W-:-:S05]  /*11e0*/  IADD3 R17, -R26, RZ, RZ ;  /* 0x000000ff1a117210 */ /* 0x000fca0007ffe1ff */
[----:B------:R-:W-:Y:S01]  /*11f0*/  IMAD R17, R24, R17, R16 ;  /* 0x0000001118117224 */ /* 0x000fe200078e0210 */
[----:B------:R-:W-:-:S04]  /*1200*/  LOP3.LUT R16, R0, R25, RZ, 0x3c, !PT ;  /* 0x0000001900107212 */ /* 0x000fc800078e3cff */
[----:B------:R-:W-:Y:S02]  /*1210*/  ISETP.GT.U32.AND P0, PT, R24, R17, PT ;  /* 0x000000111800720c */ /* 0x000fe40003f04070 */
[----:B------:R-:W-:-:S11]  /*1220*/  ISETP.GE.AND P5, PT, R16, RZ, PT ;  /* 0x000000ff1000720c */ /* 0x000fd60003fa6270 */
[----:B------:R-:W-:Y:S02]  /*1230*/  @!P0 IMAD.IADD R17, R17, 0x1, -R24 ;  /* 0x0000000111118824 */ /* 0x000fe400078e0a18 */
        /* <DEDUP_REMOVED lines=18> */
[----:B--2---:R-:W-:Y:S01]  /*1360*/  SHF.L.U32 R16, R16, 0x10, RZ ;  /* 0x0000001010107819 */ /* 0x004fe200000006ff */
[----:B---3--:R-:W-:-:S04]  /*1370*/  IMAD.U32 R17, R24, 0x10000, RZ ;  /* 0x0001000018117824 */ /* 0x008fc800078e00ff */
[----:B------:R-:W-:-:S07]  /*1380*/  FFMA.FTZ R11, R16, R17, R11 ;  /* 0x00000011100b7223 */ /* 0x000fce000001000b */
.L_x_107:
[----:B------:R-:W-:Y:S05]  /*1390*/  BSYNC B0 ;  /* 0x0000000000007941 */ /* 0x000fea0003800000 */
.L_x_106:
        /* <DEDUP_REMOVED lines=15> */
[----:B------:R-:W-:-:S05]  /*1490*/  IMAD.HI.U32 R16, R29, R26, RZ ;  /* 0x0000001a1d107227 */ /* 0x000fca00078e00ff */
[----:B------:R-:W-:-:S05]  /*14a0*/  IADD3 R17, -R16, RZ, RZ ;  /* 0x000000ff10117210 */ /* 0x000fca0007ffe1ff */
[----:B------:R-:W-:-:S05]  /*14b0*/  IMAD R26, R25, R17, R26 ;  /* 0x00000011191a7224 */ /* 0x000fca00078e021a */
[----:B------:R-:W-:-:S13]  /*14c0*/  ISETP.GT.U32.AND P0, PT, R25, R26, PT ;  /* 0x0000001a1900720c */ /* 0x000fda0003f04070 */
[----:B------:R-:W-:-:S04]  /*14d0*/  @!P0 IMAD.IADD R26, R26, 0x1, -R25 ;  /* 0x000000011a1a8824 */ /* 0x000fc800078e0a19 */
[----:B------:R-:W-:Y:S01]  /*14e0*/  IMAD.IADD R17, R26, 0x1, -R25 ;  /* 0x000000011a117824 */ /* 0x000fe200078e0a19 */
[----:B------:R-:W-:-:S04]  /*14f0*/  ISETP.GT.U32.AND P4, PT, R25, R26, PT ;  /* 0x0000001a1900720c */ /* 0x000fc80003f84070 */
[----:B------:R-:W-:Y:S02]  /*1500*/  SEL R28, R17, R26, !P4 ;  /* 0x0000001a111c7207 */ /* 0x000fe40006000000 */
[----:B------:R-:W-:-:S03]  /*1510*/  ISETP.NE.AND P4, PT, R24, RZ, PT ;  /* 0x000000ff1800720c */ /* 0x000fc60003f85270 */
        /* <DEDUP_REMOVED lines=9> */
[----:B------:R-:W-:-:S07]  /*15b0*/  @P5 VIADD R16, R16, 0x1 ;  /* 0x0000000110105836 */ /* 0x000fce0000000000 */
[----:B------:R-:W-:-:S05]  /*15c0*/  @!P6 IMAD.MOV R16, RZ, RZ, -R16 ;  /* 0x000000ffff10e224 */ /* 0x000fca00078e0a10 */
[----:B------:R-:W-:Y:S02]  /*15d0*/  SEL R27, R27, R16, !P4 ;  /* 0x000000101b1b7207 */ /* 0x000fe40006000000 */
[----:B0-----:R-:W-:Y:S02]  /*15e0*/  IABS R26, R25 ;  /* 0x00000019001a7213 */ /* 0x001fe40000000000 */
[----:B------:R-:W-:-:S03]  /*15f0*/  MOV R16, RZ ;  /* 0x000000ff00107202 */ /* 0x000fc60000000f00 */
[----:B------:R-:W-:-:S04]  /*1600*/  IMAD.MOV.U32 R24, RZ, RZ, R26 ;  /* 0x000000ffff187224 */ /* 0x000fc800078e001a */
[----:B------:R-:W0:Y:S08]  /*1610*/  I2F.RP R26, R24 ;  /* 0x00000018001a7306 */ /* 0x000e300000209400 */
[----:B0-----:R-:W0:Y:S02]  /*1620*/  MUFU.RCP R26, R26 ;  /* 0x0000001a001a7308 */ /* 0x001e240000001000 */
[----:B0-----:R-:W-:-:S06]  /*1630*/  IADD3 R17, R26, 0xffffffe, RZ ;  /* 0x0ffffffe1a117810 */ /* 0x001fcc0007ffe0ff */
        /* <DEDUP_REMOVED lines=16> */
[----:B------:R-:W-:-:S05]  /*1740*/  @P4 VIADD R26, R26, 0x1 ;  /* 0x000000011a1a4836 */ /* 0x000fca0000000000 */
[----:B------:R-:W-:Y:S02]  /*1750*/  @!P5 IADD3 R26, -R26, RZ, RZ ;  /* 0x000000ff1a1ad210 */ /* 0x000fe40007ffe1ff */
        /* <DEDUP_REMOVED lines=12> */
[----:B--2---:R-:W-:Y:S02]  /*1820*/  IMAD.U32 R16, R16, 0x10000, RZ ;  /* 0x0001000010107824 */ /* 0x004fe400078e00ff */
[----:B---3--:R-:W-:-:S04]  /*1830*/  IMAD.U32 R17, R24, 0x10000, RZ ;  /* 0x0001000018117824 */ /* 0x008fc800078e00ff */
[----:B------:R-:W-:-:S07]  /*1840*/  FFMA.FTZ R11, R16, R17, R11 ;  /* 0x00000011100b7223 */ /* 0x000fce000001000b */
.L_x_109:
[----:B------:R-:W-:Y:S05]  /*1850*/  BSYNC B0 ;  /* 0x0000000000007941 */ /* 0x000fea0003800000 */
.L_x_108:
[----:B------:R-:W-:Y:S04]  /*1860*/  BSSY B0, `(.L_x_110) ;  /* 0x000004a000007945 */ /* 0x000fe80003800000 */
[----:B------:R-:W-:Y:S05]  /*1870*/  @P3 BRA `(.L_x_111) ;  /* 0x0000000400203947 */ /* 0x000fea0003800000 */
[----:B------:R-:W0:Y:S01]  /*1880*/  LDC R29, c[0x0][0x2b0] ;  /* 0x0000ac00ff1d7b82 */ /* 0x000e220000000800 */
[----:B------:R-:W-:Y:S01]  /*1890*/  HFMA2.MMA R16, -RZ, RZ, 0, 0 ;  /* 0x00000000ff107435 */ /* 0x000fe200000001ff */
        /* <DEDUP_REMOVED lines=9> */
[----:B------:R-:W-:Y:S02]  /*1930*/  IABS R17, R22 ;  /* 0x0000001600117213 */ /* 0x000fe40000000000 */
[----:B------:R-:W-:-:S03]  /*1940*/  LOP3.LUT R27, RZ, R29, RZ, 0x33, !PT ;  /* 0x0000001dff1b7212 */ /* 0x000fc600078e33ff */
[----:B------:R-:W-:-:S04]  /*1950*/  IMAD.HI.U32 R16, R16, R17, RZ ;  /* 0x0000001110107227 */ /* 0x000fc800078e00ff */
[----:B------:R-:W-:-:S04]  /*1960*/  IMAD.MOV R25, RZ, RZ, -R16 ;  /* 0x000000ffff197224 */ /* 0x000fc800078e0a10 */
        /* <DEDUP_REMOVED lines=11> */
[----:B------:R-:W0:Y:S01]  /*1a20*/  LDC R25, c[0x0][0x2b4] ;  /* 0x0000ad00ff197b82 */ /* 0x000e220000000800 */
[----:B------:R-:W-:Y:S01]  /*1a30*/  ISETP.GE.U32.AND P5, PT, R17, R24, PT ;  /* 0x000000181100720c */ /* 0x000fe20003fa6070 */
[----:B------:R-:W-:Y:S01]  /*1a40*/  @!P0 VIADD R16, R16, 0x1 ;  /* 0x0000000110108836 */ /* 0x000fe20000000000 */
[----:B------:R-:W-:-:S04]  /*1a50*/  LOP3.LUT R29, R22, R29, RZ, 0x3c, !PT ;  /* 0x0000001d161d7212 */ /* 0x000fc800078e3cff */
[----:B------:R-:W-:-:S07]  /*1a60*/  ISETP.GE.AND P6, PT, R29, RZ, PT ;  /* 0x000000ff1d00720c */ /* 0x000fce0003fc6270 */
[----:B------:R-:W-:-:S06]  /*1a70*/  @P5 VIADD R16, R16, 0x1 ;  /* 0x0000000110105836 */ /* 0x000fcc0000000000 */
[----:B------:R-:W-:Y:S01]  /*1a80*/  @!P6 IMAD.MOV R16, RZ, RZ, -R16 ;  /* 0x000000ffff10e224 */ /* 0x000fe200078e0a10 */
[----:B0-----:R-:W-:-:S04]  /*1a90*/  IABS R24, R25 ;  /* 0x0000001900187213 */ /* 0x001fc80000000000 */
[----:B------:R-:W-:Y:S01]  /*1aa0*/  SEL R27, R27, R16, !P4 ;  /* 0x000000101b1b7207 */ /* 0x000fe20006000000 */
[----:B------:R-:W0:Y:S01]  /*1ab0*/  I2F.RP R26, R24 ;  /* 0x00000018001a7306 */ /* 0x000e220000209400 */
[----:B------:R-:W-:-:S07]  /*1ac0*/  MOV R16, RZ ;  /* 0x000000ff00107202 */ /* 0x000fce0000000f00 */
        /* <DEDUP_REMOVED lines=35> */
.L_x_111:
[----:B------:R-:W-:Y:S05]  /*1d00*/  BSYNC B0 ;  /* 0x0000000000007941 */ /* 0x000fea0003800000 */
.L_x_110:
[----:B------:R-:W-:Y:S01]  /*1d10*/  VIADD R19, R19, 0x4 ;  /* 0x0000000413137836 */ /* 0x000fe20000000000 */
[----:B------:R-:W-:Y:S01]  /*1d20*/  ULDC UR5, c[0x0][0x2c0] ;  /* 0x0000b00000057ab9 */ /* 0x000fe20000000800 */
[----:B------:R-:W-:Y:S02]  /*1d30*/  IADD3 R14, P4, R14, 0x8, RZ ;  /* 0x000000080e0e7810 */ /* 0x000fe40007f9e0ff */
[----:B------:R-:W-:Y:S01]  /*1d40*/  VIADD R17, R19, UR4 ;  /* 0x0000000413117c36 */ /* 0x000fe20008000000 */
[----:B------:R-:W-:Y:S02]  /*1d50*/  IADD3 R16, RZ, -UR5, RZ ;  /* 0x80000005ff107c10 */ /* 0x000fe4000fffe0ff */
[----:B------:R-:W-:Y:S02]  /*1d60*/  IMAD.X R15, RZ, RZ, R15, P4 ;  /* 0x000000ffff0f7224 */ /* 0x000fe400020e060f */
[----:B------:R-:W-:Y:S01]  /*1d70*/  ISETP.NE.AND P0, PT, R17, RZ, PT ;  /* 0x000000ff1100720c */ /* 0x000fe20003f05270 */
[C---:B------:R-:W-:Y:S01]  /*1d80*/  IMAD R21, R16.reuse, 0x4, R21 ;  /* 0x0000000410157824 */ /* 0x040fe200078e0215 */
[C---:B------:R-:W-:Y:S01]  /*1d90*/  LEA R20, R16.reuse, R20, 0x2 ;  /* 0x0000001410147211 */ /* 0x040fe200078e10ff */
[----:B------:R-:W-:-:S02]  /*1da0*/  IMAD R23, R16, 0x4, R23 ;  /* 0x0000000410177824 */ /* 0x000fc400078e0217 */
[----:B------:R-:W-:-:S08]  /*1db0*/  IMAD R22, R16, 0x4, R22 ;  /* 0x0000000410167824 */ /* 0x000fd000078e0216 */
[----:B------:R-:W-:Y:S05]  /*1dc0*/  @P0 BRA `(.L_x_112) ;  /* 0xffffffec00180947 */ /* 0x000fea000383ffff */
[----:B------:R-:W-:-:S07]  /*1dd0*/  IMAD.IADD R15, R19, 0x1, R2 ;  /* 0x00000001130f7824 */ /* 0x000fce00078e0202 */
.L_x_103:
[----:B------:R-:W-:-:S13]  /*1de0*/  ISETP.NE.AND P0, PT, RZ, UR7, PT ;  /* 0x00000007ff007c0c */ /* 0x000fda000bf05270 */
[----:B------:R-:W-:Y:S05]  /*1df0*/  @!P0 BRA `(.L_x_113) ;  /* 0x0000000c00cc8947 */ /* 0x000fea0003800000 */
[----:B------:R-:W0:Y:S01]  /*1e00*/  LDC.64 R16, c[0x0][0x260] ;  /* 0x00009800ff107b82 */ /* 0x000e220000000a00 */
[----:B------:R-:W-:Y:S01]  /*1e10*/  ISETP.NE.AND P3, PT, R18, RZ, PT ;  /* 0x000000ff1200720c */ /* 0x000fe20003f65270 */
[----:B------:R-:W-:Y:S01]  /*1e20*/  ULDC UR5, c[0x0][0x2b8] ;  /* 0x0000ae0000057ab9 */ /* 0x000fe20000000800 */
[----:B------:R-:W-:Y:S01]  /*1e30*/  BSSY B0, `(.L_x_114) ;  /* 0x000004f000007945 */ /* 0x000fe20003800000 */
[----:B------:R-:W-:-:S04]  /*1e40*/  VIADD R21, R12, UR5 ;  /* 0x000000050c157c36 */ /* 0x000fc80008000000 */
[----:B------:R-:W1:Y:S01]  /*1e50*/  LDC R20, c[0x0][0x2c0] ;  /* 0x0000b000ff147b82 */ /* 0x000e620000000800 */
[----:B0-----:R-:W-:-:S04]  /*1e60*/  IMAD.WIDE R16, R15, 0x2, R16 ;  /* 0x000000020f107825 */ /* 0x001fc800078e0210 */
[----:B-1----:R-:W-:Y:S01]  /*1e70*/  IMAD R22, R19, R20, R9 ;  /* 0x0000001413167224 */ /* 0x002fe200078e0209 */
[----:B------:R-:W-:Y:S06]  /*1e80*/  @P3 BRA `(.L_x_115) ;  /* 0x0000000400243947 */ /* 0x000fec0003800000 */
[----:B------:R-:W0:Y:S01]  /*1e90*/  LDC R25, c[0x0][0x2b0] ;  /* 0x0000ac00ff197b82 */ /* 0x000e220000000800 */
[----:B------:R-:W-:Y:S01]  /*1ea0*/  IMAD.MOV.U32 R14, RZ, RZ, RZ ;  /* 0x000000ffff0e7224 */ /* 0x000fe200078e00ff */
[----:B------:R-:W-:-:S04]  /*1eb0*/  IADD3 R24, -R22, R21, RZ ;  /* 0x0000001516187210 */ /* 0x000fc80007ffe1ff */
[----:B------:R-:W-:Y:S02]  /*1ec0*/  ISETP.GE.AND P6, PT, R24, RZ, PT ;  /* 0x000000ff1800720c */ /* 0x000fe40003fc6270 */
[-C--:B0-----:R-:W-:Y:S02]  /*1ed0*/  IABS R26, R25.reuse ;  /* 0x00000019001a7213 */ /* 0x081fe40000000000 */
[----:B------:R-:W-:Y:S02]  /*1ee0*/  ISETP.NE.AND P4, PT, R25, RZ, PT ;  /* 0x000000ff1900720c */ /* 0x000fe40003f85270 */
[----:B------:R-:W0:Y:S08]  /*1ef0*/  I2F.RP R18, R26 ;  /* 0x0000001a00127306 */ /* 0x000e300000209400 */
[----:B0-----:R-:W0:Y:S02]  /*1f00*/  MUFU.RCP R18, R18 ;  /* 0x0000001200127308 */ /* 0x001e240000001000 */
[----:B0-----:R-:W-:Y:S01]  /*1f10*/  VIADD R23, R18, 0xffffffe ;  /* 0x0ffffffe12177836 */ /* 0x001fe20000000000 */
[----:B------:R-:W-:-:S05]  /*1f20*/  LOP3.LUT R18, RZ, R25, RZ, 0x33, !PT ;  /* 0x00000019ff127212 */ /* 0x000fca00078e33ff */
        /* <DEDUP_REMOVED lines=9> */
[----:B------:R-:W-:-:S04]  /*1fc0*/  @!P5 IMAD.IADD R15, R15, 0x1, -R26 ;  /* 0x000000010f0fd824 */ /* 0x000fc800078e0a1a */
[----:B------:R-:W-:Y:S01]  /*1fd0*/  IMAD.IADD R14, R15, 0x1, -R26 ;  /* 0x000000010f0e7824 */ /* 0x000fe200078e0a1a */
[----:B------:R-:W-:-:S04]  /*1fe0*/  ISETP.GT.U32.AND P0, PT, R26, R15, PT ;  /* 0x0000000f1a00720c */ /* 0x000fc80003f04070 */
[----:B------:R-:W-:-:S04]  /*1ff0*/  SEL R23, R14, R15, !P0 ;  /* 0x0000000f0e177207 */ /* 0x000fc80004000000 */
[----:B------:R-:W-:-:S04]  /*2000*/  @!P6 IADD3 R23, -R23, RZ, RZ ;  /* 0x000000ff1717e210 */ /* 0x000fc80007ffe1ff */
[----:B------:R-:W-:-:S04]  /*2010*/  SEL R23, R18, R23, !P4 ;  /* 0x0000001712177207 */ /* 0x000fc80006000000 */
[----:B------:R-:W-:-:S13]  /*2020*/  ISETP.NE.AND P0, PT, R23, RZ, PT ;  /* 0x000000ff1700720c */ /* 0x000fda0003f05270 */
[----:B------:R-:W-:Y:S05]  /*2030*/  @P0 BRA `(.L_x_115) ;  /* 0x0000000000b80947 */ /* 0x000fea0003800000 */
[----:B------:R-:W0:Y:S01]  /*2040*/  LDC R23, c[0x0][0x2b4] ;  /* 0x0000ad00ff177b82 */ /* 0x000e220000000800 */
[----:B------:R-:W-:Y:S02]  /*2050*/  ISETP.GE.U32.AND P6, PT, R15, R26, PT ;  /* 0x0000001a0f00720c */ /* 0x000fe40003fc6070 */
[----:B------:R-:W-:Y:S02]  /*2060*/  LOP3.LUT R24, R24, R25, RZ, 0x3c, !PT ;  /* 0x0000001918187212 */ /* 0x000fe400078e3cff */
[----:B------:R-:W-:Y:S02]  /*2070*/  @!P5 IADD3 R19, R19, 0x1, RZ ;  /* 0x000000011313d810 */ /* 0x000fe40007ffe0ff */
[----:B------:R-:W-:-:S07]  /*2080*/  ISETP.GE.AND P0, PT, R24, RZ, PT ;  /* 0x000000ff1800720c */ /* 0x000fce0003f06270 */
[----:B------:R-:W-:-:S06]  /*2090*/  @P6 VIADD R19, R19, 0x1 ;  /* 0x0000000113136836 */ /* 0x000fcc0000000000 */
[----:B------:R-:W-:Y:S02]  /*20a0*/  @!P0 IADD3 R19, -R19, RZ, RZ ;  /* 0x000000ff13138210 */ /* 0x000fe40007ffe1ff */
        /* <DEDUP_REMOVED lines=9> */
[----:B------:R-:W-:-:S05]  /*2140*/  IABS R15, R0 ;  /* 0x00000000000f7213 */ /* 0x000fca0000000000 */
[----:B------:R-:W-:Y:S01]  /*2150*/  IMAD.HI.U32 R24, R25, R15, RZ ;  /* 0x0000000f19187227 */ /* 0x000fe200078e00ff */
[----:B------:R-:W-:-:S03]  /*2160*/  SEL R25, R18, R19, !P4 ;  /* 0x0000001312197207 */ /* 0x000fc60006000000 */
[----:B------:R-:W-:-:S04]  /*2170*/  IMAD.MOV R14, RZ, RZ, -R24 ;  /* 0x000000ffff0e7224 */ /* 0x000fc800078e0a18 */
[----:B------:R-:W-:Y:S01]  /*2180*/  IMAD R15, R26, R14, R15 ;  /* 0x0000000e1a0f7224 */ /* 0x000fe200078e020f */
[----:B------:R-:W-:-:S04]  /*2190*/  LOP3.LUT R14, R0, R23, RZ, 0x3c, !PT ;  /* 0x00000017000e7212 */ /* 0x000fc800078e3cff */
[----:B------:R-:W-:-:S13]  /*21a0*/  ISETP.GT.U32.AND P5, PT, R26, R15, PT ;  /* 0x0000000f1a00720c */ /* 0x000fda0003fa4070 */
[----:B------:R-:W-:Y:S02]  /*21b0*/  @!P5 IMAD.IADD R15, R15, 0x1, -R26 ;  /* 0x000000010f0fd824 */ /* 0x000fe400078e0a1a */
[----:B------:R-:W-:Y:S01]  /*21c0*/  @!P5 VIADD R24, R24, 0x1 ;  /* 0x000000011818d836 */ /* 0x000fe20000000000 */
[----:B------:R-:W-:Y:S02]  /*21d0*/  ISETP.GE.AND P5, PT, R14, RZ, PT ;  /* 0x000000ff0e00720c */ /* 0x000fe40003fa6270 */
[----:B------:R-:W-:Y:S02]  /*21e0*/  ISETP.GE.U32.AND P6, PT, R15, R26, PT ;  /* 0x0000001a0f00720c */ /* 0x000fe40003fc6070 */
[----:B------:R-:W0:Y:S11]  /*21f0*/  LDC.64 R14, c[0x0][0x2a0] ;  /* 0x0000a800ff0e7b82 */ /* 0x000e360000000a00 */
[----:B------:R-:W-:Y:S01]  /*2200*/  @P6 VIADD R24, R24, 0x1 ;  /* 0x0000000118186836 */ /* 0x000fe20000000000 */
[----:B------:R-:W-:-:S03]  /*2210*/  ISETP.NE.AND P6, PT, R23, RZ, PT ;  /* 0x000000ff1700720c */ /* 0x000fc60003fc5270 */
[----:B------:R-:W-:-:S10]  /*2220*/  @!P5 IMAD.MOV R24, RZ, RZ, -R24 ;  /* 0x000000ffff18d224 */ /* 0x000fd400078e0a18 */
        /* <DEDUP_REMOVED lines=15> */
.L_x_115:
[----:B------:R-:W-:Y:S05]  /*2320*/  BSYNC B0 ;  /* 0x0000000000007941 */ /* 0x000fea0003800000 */
.L_x_114:
[----:B------:R-:W-:Y:S01]  /*2330*/  UISETP.NE.AND UP0, UPT, UR7, 0x1, UPT ;  /* 0x000000010700788c */ /* 0x000fe2000bf05270 */
[----:B------:R-:W-:Y:S05]  /*2340*/  BSSY B0, `(.L_x_113) ;  /* 0x000009e000007945 */ /* 0x000fea0003800000 */
[----:B------:R-:W-:-:S13]  /*2350*/  PLOP3.LUT P0, PT, PT, PT, UP0, 0x80, 0x0 ;  /* 0x000000000000781c */ /* 0x000fda0003f0f008 */
[----:B------:R-:W-:Y:S05]  /*2360*/  @!P0 BRA `(.L_x_116) ;  /* 0x00000008006c8947 */ /* 0x000fea0003800000 */
[----:B------:R-:W-:Y:S01]  /*2370*/  BSSY B1, `(.L_x_117) ;  /* 0x000004c000017945 */ /* 0x000fe20003800000 */
[----:B------:R-:W-:-:S03]  /*2380*/  IMAD.IADD R22, R22, 0x1, R20 ;  /* 0x0000000116167824 */ /* 0x000fc600078e0214 */
[----:B------:R-:W-:Y:S05]  /*2390*/  @P3 BRA `(.L_x_118) ;  /* 0x0000000400243947 */ /* 0x000fea0003800000 */
[----:B------:R-:W0:Y:S01]  /*23a0*/  LDC R25, c[0x0][0x2b0] ;  /* 0x0000ac00ff197b82 */ /* 0x000e220000000800 */
[----:B------:R-:W-:Y:S02]  /*23b0*/  IMAD.IADD R24, R21, 0x1, -R22 ;  /* 0x0000000115187824 */ /* 0x000fe400078e0a16 */
[----:B------:R-:W-:-:S03]  /*23c0*/  IMAD.MOV.U32 R14, RZ, RZ, RZ ;  /* 0x000000ffff0e7224 */ /* 0x000fc600078e00ff */
[----:B------:R-:W-:Y:S02]  /*23d0*/  ISETP.GE.AND P6, PT, R24, RZ, PT ;  /* 0x000000ff1800720c */ /* 0x000fe40003fc6270 */
[----:B0-----:R-:W-:Y:S02]  /*23e0*/  IABS R26, R25 ;  /* 0x00000019001a7213 */ /* 0x001fe40000000000 */
[----:B------:R-:W-:Y:S02]  /*23f0*/  ISETP.NE.AND P4, PT, R25, RZ, PT ;  /* 0x000000ff1900720c */ /* 0x000fe40003f85270 */
[----:B------:R-:W0:Y:S08]  /*2400*/  I2F.RP R18, R26 ;  /* 0x0000001a00127306 */ /* 0x000e300000209400 */
[----:B0-----:R-:W0:Y:S02]  /*2410*/  MUFU.RCP R18, R18 ;  /* 0x0000001200127308 */ /* 0x001e240000001000 */
[----:B0-----:R-:W-:-:S02]  /*2420*/  IADD3 R23, R18, 0xffffffe, RZ ;  /* 0x0ffffffe12177810 */ /* 0x001fc40007ffe0ff */
[----:B------:R-:W-:-:S04]  /*2430*/  LOP3.LUT R18, RZ, R25, RZ, 0x33, !PT ;  /* 0x00000019ff127212 */ /* 0x000fc800078e33ff */
        /* <DEDUP_REMOVED lines=12> */
[----:B------:R-:W-:-:S05]  /*2500*/  SEL R23, R14, R15, !P0 ;  /* 0x0000000f0e177207 */ /* 0x000fca0004000000 */
        /* <DEDUP_REMOVED lines=12> */
[----:B------:R-:W0:Y:S08]  /*25d0*/  I2F.RP R27, R26 ;  /* 0x0000001a001b7306 */ /* 0x000e300000209400 */
[----:B0-----:R-:W0:Y:S02]  /*25e0*/  MUFU.RCP R27, R27 ;  /* 0x0000001b001b7308 */ /* 0x001e240000001000 */
[----:B0-----:R-:W-:-:S06]  /*25f0*/  VIADD R14, R27, 0xffffffe ;  /* 0x0ffffffe1b0e7836 */ /* 0x001fcc0000000000 */
[----:B------:R0:W1:Y:S02]  /*2600*/  F2I.FTZ.U32.TRUNC.NTZ R15, R14 ;  /* 0x0000000e000f7305 */ /* 0x000064000021f000 */
[----:B0-----:R-:W-:Y:S01]  /*2610*/  MOV R14, RZ ;  /* 0x000000ff000e7202 */ /* 0x001fe20000000f00 */
        /* <DEDUP_REMOVED lines=10> */
[----:B------:R-:W-:Y:S01]  /*26c0*/  @!P5 IMAD.IADD R15, R15, 0x1, -R26 ;  /* 0x000000010f0fd824 */ /* 0x000fe200078e0a1a */
[----:B------:R-:W-:Y:S02]  /*26d0*/  @!P5 IADD3 R24, R24, 0x1, RZ ;  /* 0x000000011818d810 */ /* 0x000fe40007ffe0ff */
        /* <DEDUP_REMOVED lines=21> */
.L_x_118:
[----:B------:R-:W-:Y:S05]  /*2830*/  BSYNC B1 ;  /* 0x0000000000017941 */ /* 0x000fea0003800000 */
.L_x_117:
[----:B------:R-:W-:-:S06]  /*2840*/  UISETP.NE.AND UP0, UPT, UR7, 0x2, UPT ;  /* 0x000000020700788c */ /* 0x000fcc000bf05270 */
[----:B------:R-:W-:-:S13]  /*2850*/  PLOP3.LUT P0, PT, PT, PT, UP0, 0x80, 0x0 ;  /* 0x000000000000781c */ /* 0x000fda0003f0f008 */
[----:B------:R-:W-:Y:S05]  /*2860*/  @!P0 BRA `(.L_x_116) ;  /* 0x00000004002c8947 */ /* 0x000fea0003800000 */
[----:B------:R-:W-:Y:S01]  /*2870*/  IADD3 R20, R21, -R20, -R22 ;  /* 0x8000001415147210 */ /* 0x000fe20007ffe816 */
[----:B------:R-:W-:Y:S06]  /*2880*/  @P3 BRA `(.L_x_116) ;  /* 0x0000000400243947 */ /* 0x000fec0003800000 */
        /* <DEDUP_REMOVED lines=12> */
[----:B------:R-:W-:-:S04]  /*2950*/  IMAD.HI.U32 R25, R15, R25, R14 ;  /* 0x000000190f197227 */ /* 0x000fc800078e000e */
[----:B------:R-:W-:-:S04]  /*2960*/  IMAD.MOV.U32 R14, RZ, RZ, R18 ;  /* 0x000000ffff0e7224 */ /* 0x000fc800078e0012 */
        /* <DEDUP_REMOVED lines=15> */
[----:B------:R-:W-:Y:S01]  /*2a60*/  IMAD.MOV.U32 R14, RZ, RZ, RZ ;  /* 0x000000ffff0e7224 */ /* 0x000fe200078e00ff */
[----:B------:R-:W-:Y:S01]  /*2a70*/  LOP3.LUT R19, R20, R19, RZ, 0x3c, !PT ;  /* 0x0000001314137212 */ /* 0x000fe200078e3cff */
[----:B------:R-:W-:-:S03]  /*2a80*/  @!P6 VIADD R18, R18, 0x1 ;  /* 0x000000011212e836 */ /* 0x000fc60000000000 */
[----:B------:R-:W-:-:S07]  /*2a90*/  ISETP.GE.AND P6, PT, R19, RZ, PT ;  /* 0x000000ff1300720c */ /* 0x000fce0003fc6270 */
[----:B------:R-:W-:-:S06]  /*2aa0*/  @P3 VIADD R18, R18, 0x1 ;  /* 0x0000000112123836 */ /* 0x000fcc0000000000 */
[----:B------:R-:W-:Y:S01]  /*2ab0*/  @!P6 IMAD.MOV R18, RZ, RZ, -R18 ;  /* 0x000000ffff12e224 */ /* 0x000fe200078e0a12 */
[----:B0-----:R-:W-:-:S04]  /*2ac0*/  IABS R24, R23 ;  /* 0x0000001700187213 */ /* 0x001fc80000000000 */
[----:B------:R-:W-:Y:S01]  /*2ad0*/  SEL R22, R22, R18, !P0 ;  /* 0x0000001216167207 */ /* 0x000fe20004000000 */
[----:B------:R-:W0:Y:S08]  /*2ae0*/  I2F.RP R25, R24 ;  /* 0x0000001800197306 */ /* 0x000e300000209400 */
[----:B0-----:R-:W0:Y:S02]  /*2af0*/  MUFU.RCP R25, R25 ;  /* 0x0000001900197308 */ /* 0x001e240000001000 */
[----:B0-----:R-:W-:-:S06]  /*2b00*/  IADD3 R15, R25, 0xffffffe, RZ ;  /* 0x0ffffffe190f7810 */ /* 0x001fcc0007ffe0ff */
[----:B------:R-:W0:Y:S02]  /*2b10*/  F2I.FTZ.U32.TRUNC.NTZ R15, R15 ;  /* 0x0000000f000f7305 */ /* 0x000e24000021f000 */
[----:B0-----:R-:W-:-:S04]  /*2b20*/  IMAD.MOV R27, RZ, RZ, -R15 ;  /* 0x000000ffff1b7224 */ /* 0x001fc800078e0a0f */
[----:B------:R-:W-:-:S04]  /*2b30*/  IMAD R27, R27, R24, RZ ;  /* 0x000000181b1b7224 */ /* 0x000fc800078e02ff */
[----:B------:R-:W-:Y:S01]  /*2b40*/  IMAD.HI.U32 R27, R15, R27, R14 ;  /* 0x0000001b0f1b7227 */ /* 0x000fe200078e000e */
[----:B------:R-:W-:Y:S02]  /*2b50*/  IABS R14, R0 ;  /* 0x00000000000e7213 */ /* 0x000fe40000000000 */
[----:B------:R-:W-:-:S03]  /*2b60*/  LOP3.LUT R0, R0, R23, RZ, 0x3c, !PT ;  /* 0x0000001700007212 */ /* 0x000fc600078e3cff */
[----:B------:R-:W-:Y:S01]  /*2b70*/  IMAD.HI.U32 R21, R27, R14, RZ ;  /* 0x0000000e1b157227 */ /* 0x000fe200078e00ff */
[----:B------:R-:W-:-:S03]  /*2b80*/  ISETP.GE.AND P3, PT, R0, RZ, PT ;  /* 0x000000ff0000720c */ /* 0x000fc60003f66270 */
[----:B------:R-:W-:-:S04]  /*2b90*/  IMAD.MOV R25, RZ, RZ, -R21 ;  /* 0x000000ffff197224 */ /* 0x000fc800078e0a15 */
[C---:B------:R-:W-:Y:S02]  /*2ba0*/  IMAD R25, R24.reuse, R25, R14 ;  /* 0x0000001918197224 */ /* 0x040fe400078e020e */
[----:B------:R-:W0:Y:S03]  /*2bb0*/  LDC.64 R14, c[0x0][0x2a0] ;  /* 0x0000a800ff0e7b82 */ /* 0x000e260000000a00 */
[----:B------:R-:W-:-:S13]  /*2bc0*/  ISETP.GT.U32.AND P4, PT, R24, R25, PT ;  /* 0x000000191800720c */ /* 0x000fda0003f84070 */
[-C--:B------:R-:W-:Y:S01]  /*2bd0*/  @!P4 IADD3 R25, R25, -R24.reuse, RZ ;  /* 0x800000181919c210 */ /* 0x080fe20007ffe0ff */
[----:B------:R-:W-:Y:S01]  /*2be0*/  @!P4 VIADD R21, R21, 0x1 ;  /* 0x000000011515c836 */ /* 0x000fe20000000000 */
[----:B------:R-:W-:Y:S02]  /*2bf0*/  ISETP.NE.AND P4, PT, R23, RZ, PT ;  /* 0x000000ff1700720c */ /* 0x000fe40003f85270 */
[----:B------:R-:W-:-:S13]  /*2c00*/  ISETP.GE.U32.AND P5, PT, R25, R24, PT ;  /* 0x000000181900720c */ /* 0x000fda0003fa6070 */
[----:B------:R-:W-:-:S05]  /*2c10*/  @P5 IADD3 R21, R21, 0x1, RZ ;  /* 0x0000000115155810 */ /* 0x000fca0007ffe0ff */
        /* <DEDUP_REMOVED lines=8> */
[----:B------:R-:W-:Y:S01]  /*2ca0*/  IMAD R15, R6, R15, R21 ;  /* 0x0000000f060f7224 */ /* 0x000fe200078e0215 */
[----:B------:R-:W2:Y:S03]  /*2cb0*/  LDG.E.U16 R16, desc[UR10][R16.64+0x4] ;  /* 0x0000040a10107981 */ /* 0x000ea6000c1e1500 */
[----:B------:R-:W-:-:S04]  /*2cc0*/  IMAD R15, R15, R14, R22 ;  /* 0x0000000e0f0f7224 */ /* 0x000fc800078e0216 */
[----:B0-----:R-:W-:-:S06]  /*2cd0*/  IMAD.WIDE R18, R15, 0x2, R18 ;  /* 0x000000020f127825 */ /* 0x001fcc00078e0212 */
[----:B------:R-:W3:Y:S01]  /*2ce0*/  LDG.E.U16 R18, desc[UR10][R18.64] ;  /* 0x0000000a12127981 */ /* 0x000ee2000c1e1500 */
[----:B--2---:R-:W-:Y:S01]  /*2cf0*/  IMAD.U32 R0, R16, 0x10000, RZ ;  /* 0x0001000010007824 */ /* 0x004fe200078e00ff */
[----:B---3--:R-:W-:-:S05]  /*2d00*/  SHF.L.U32 R14, R18, 0x10, RZ ;  /* 0x00000010120e7819 */ /* 0x008fca00000006ff */
[----:B------:R-:W-:-:S07]  /*2d10*/  FFMA.FTZ R11, R0, R14, R11 ;  /* 0x0000000e000b7223 */ /* 0x000fce000001000b */
.L_x_116:
[----:B------:R-:W-:Y:S05]  /*2d20*/  BSYNC B0 ;  /* 0x0000000000007941 */ /* 0x000fea0003800000 */
.L_x_113:
[----:B------:R-:W-:Y:S02]  /*2d30*/  ULDC UR5, c[0x0][0x2a8] ;  /* 0x0000aa0000057ab9 */ /* 0x000fe40000000800 */
[----:B------:R-:W-:Y:S01]  /*2d40*/  VIADD R2, R2, UR5 ;  /* 0x0000000502027c36 */ /* 0x000fe20008000000 */
[----:B------:R-:W-:Y:S06]  /*2d50*/  @!P2 BRA `(.L_x_119) ;  /* 0xffffffd80078a947 */ /* 0x000fec000383ffff */
.L_x_102:
[----:B------:R-:W-:Y:S05]  /*2d60*/  @!P1 BRA `(.L_x_120) ;  /* 0xffffffd800449947 */ /* 0x000fea000383ffff */
.L_x_101:
[----:B------:R-:W0:Y:S01]  /*2d70*/  LDC R0, c[0x0][0xc] ;  /* 0x00000300ff007b82 */ /* 0x000e220000000800 */
[----:B------:R-:W-:Y:S01]  /*2d80*/  SHF.R.S64 R2, RZ, 0x1f, R12 ;  /* 0x0000001fff027819 */ /* 0x000fe2000000100c */
[----:B------:R-:W-:Y:S01]  /*2d90*/  ULDC.64 UR14, c[0x0][0x238] ;  /* 0x00008e00000e7ab9 */ /* 0x000fe20000000a00 */
[----:B------:R-:W-:Y:S01]  /*2da0*/  F2FP.BF16.F32.PACK_AB R11, RZ, R11 ;  /* 0x0000000bff0b723e */ /* 0x000fe200000010ff */
[----:B------:R-:W-:Y:S01]  /*2db0*/  ULDC UR5, c[0x0][0x288] ;  /* 0x0000a20000057ab9 */ /* 0x000fe20000000800 */
[----:B------:R-:W-:-:S04]  /*2dc0*/  IADD3 R2, P0, R2, UR14, RZ ;  /* 0x0000000e02027c10 */ /* 0x000fc8000ff1e0ff */
[----:B------:R-:W-:-:S05]  /*2dd0*/  LEA.HI.X.SX32 R3, R12, UR15, 0x1, P0 ;  /* 0x0000000f0c037c11 */ /* 0x000fca00080f0eff */
[----:B------:R1:W-:Y:S01]  /*2de0*/  STG.E.U16 desc[UR10][R2.64], R11 ;  /* 0x0000000b02007986 */ /* 0x0003e2000c10150a */
[----:B0-----:R-:W-:-:S05]  /*2df0*/  IMAD R5, R0, UR9, RZ ;  /* 0x0000000900057c24 */ /* 0x001fca000f8e02ff */
[----:B------:R-:W-:-:S05]  /*2e00*/  IADD3 R12, P0, R5, R12, RZ ;  /* 0x0000000c050c7210 */ /* 0x000fca0007f1e0ff */
[----:B------:R-:W-:Y:S01]  /*2e10*/  IMAD.X R13, RZ, RZ, R13, P0 ;  /* 0x000000ffff0d7224 */ /* 0x000fe200000e060d */
[----:B------:R-:W-:-:S04]  /*2e20*/  ISETP.GE.U32.AND P0, PT, R12, UR5, PT ;  /* 0x000000050c007c0c */ /* 0x000fc8000bf06070 */
[----:B------:R-:W-:-:S13]  /*2e30*/  ISETP.GE.AND.EX P0, PT, R13, UR12, PT, P0 ;  /* 0x0000000c0d007c0c */ /* 0x000fda000bf06300 */
[----:B-1----:R-:W-:Y:S05]  /*2e40*/  @!P0 BRA `(.L_x_121) ;  /* 0xffffffd000a88947 */ /* 0x002fea000383ffff */
[----:B------:R-:W-:Y:S05]  /*2e50*/  EXIT ;  /* 0x000000000000794d */ /* 0x000fea0003800000 */
.L_x_122:
        /* <DEDUP_REMOVED lines=10> */
.L_x_1091:


//--------------------- .text._ZN2at6native51_GLOBAL__N__2c613397_18_DepthwiseConv2d_cu_9959487032conv_depthwise2d_backward_kernelILi0ELi2EN3c108BFloat16EiEEvNS_27GenericPackedTensorAccessorIKT1_Lm4ENS_16DefaultPtrTraitsEiEENS5_IS6_Lm4ES8_iEES9_T2_iiiiiiiiiiiiiii --------------------------
	.section	.text._ZN2at6native51_GLOBAL__N__2c613397_18_DepthwiseConv2d_cu_9959487032conv_depthwise2d_backward_kernelILi0ELi2EN3c108BFloat16EiEEvNS_27GenericPackedTensorAccessorIKT1_Lm4ENS_16DefaultPtrTraitsEiEENS5_IS6_Lm4ES8_iEES9_T2_iiiiiiiiiiiiiii,"ax",@progbits
	.align	128
.text._ZN2at6native51_GLOBAL__N__2c613397_18_DepthwiseConv2d_cu_9959487032conv_depthwise2d_backward_kernelILi0ELi2EN3c108BFloat16EiEEvNS_27GenericPackedTensorAccessorIKT1_Lm4ENS_16DefaultPtrTraitsEiEENS5_IS6_Lm4ES8_iEES9_T2_iiiiiiiiiiiiiii:
        .type           _ZN2at6native51_GLOBAL__N__2c613397_18_DepthwiseConv2d_cu_9959487032conv_depthwise2d_backward_kernelILi0ELi2EN3c108BFloat16EiEEvNS_27GenericPackedTensorAccessorIKT1_Lm4ENS_16DefaultPtrTraitsEiEENS5_IS6_Lm4ES8_iEES9_T2_iiiiiiiiiiiiiii,@function
        .size           _ZN2at6native51_GLOBAL__N__2c613397_18_DepthwiseConv2d_cu_9959487032conv_depthwise2d_backward_kernelILi0ELi2EN3c108BFloat16EiEEvNS_27GenericPackedTensorAccessorIKT1_Lm4ENS_16DefaultPtrTraitsEiEENS5_IS6_Lm4ES8_iEES9_T2_iiiiiiiiiiiiiii,(.L_x_1092 - _ZN2at6native51_GLOBAL__N__2c613397_18_DepthwiseConv2d_cu_9959487032conv_depthwise2d_backward_kernelILi0ELi2EN3c108BFloat16EiEEvNS_27GenericPackedTensorAccessorIKT1_Lm4ENS_16DefaultPtrTraitsEiEENS5_IS6_Lm4ES8_iEES9_T2_iiiiiiiiiiiiiii)
        .other          _ZN2at6native51_GLOBAL__N__2c613397_18_DepthwiseConv2d_cu_9959487032conv_depthwise2d_backward_kernelILi0ELi2EN3c108BFloat16EiEEvNS_27GenericPackedTensorAccessorIKT1_Lm4ENS_16DefaultPtrTraitsEiEENS5_IS6_Lm4ES8_iEES9_T2_iiiiiiiiiiiiiii,@"STO_CUDA_ENTRY STV_DEFAULT"
_ZN2at6native51_GLOBAL__N__2c613397_18_DepthwiseConv2d_cu_9959487032conv_depthwise2d_backward_kernelILi0ELi2EN3c108BFloat16EiEEvNS_27GenericPackedTensorAccessorIKT1_Lm4ENS_16DefaultPtrTraitsEiEENS5_IS6_Lm4ES8_iEES9_T2_iiiiiiiiiiiiiii:
[----:B------:R-:W-:Y:S01]  /*0000*/  LDC R1, c[0x0][0x28] ;  /* 0x00000a00ff017b82 */ /* 0x000fe20000000800 */
[----:B------:R-:W0:Y:S07]  /*0010*/  S2R R2, SR_TID.X ;  /* 0x0000000000027919 */ /* 0x000e2e0000002100 */
[----:B------:R-:W0:Y:S01]  /*0020*/  S2UR UR4, SR_CTAID.X ;  /* 0x00000000000479c3 */ /* 0x000e220000002500 */
[----:B------:R-:W-:Y:S01]  /*0030*/  IMAD.MOV.U32 R3, RZ, RZ, RZ ;  /* 0x000000ffff037224 */ /* 0x000fe200078e00ff */
[----:B------:R-:W-:-:S06]  /*0040*/  ULDC UR5, c[0x0][0x288] ;  /* 0x0000a20000057ab9 */ /* 0x000fcc0000000800 */
[----:B------:R-:W0:Y:S02]  /*0050*/  LDC R20, c[0x0][RZ] ;  /* 0x00000000ff147b82 */ /* 0x000e240000000800 */
[----:B0-----:R-:W-:Y:S01]  /*0060*/  IMAD.WIDE.U32 R12, R20, UR4, R2 ;  /* 0x00000004140c7c25 */ /* 0x001fe2000f8e0002 */
[----:B------:R-:W-:Y:S02]  /*0070*/  USHF.R.S32.HI UR4, URZ, 0x1f, UR5 ;  /* 0x0000001f3f047899 */ /* 0x000fe40008011405 */
[----:B------:R-:W-:-:S04]  /*0080*/  ISETP.GE.U32.AND P0, PT, R12, UR5, PT ;  /* 0x000000050c007c0c */ /* 0x000fc8000bf06070 */
[----:B------:R-:W-:-:S13]  /*0090*/  ISETP.GE.AND.EX P0, PT, R13, UR4, PT, P0 ;  /* 0x000000040d007c0c */ /* 0x000fda000bf06300 */
[----:B------:R-:W-:Y:S05]  /*00a0*/  @P0 EXIT ;  /* 0x000000000000094d */ /* 0x000fea0003800000 */
[----:B------:R-:W0:Y:S01]  /*00b0*/  LDC R3, c[0x0][0x2a8] ;  /* 0x0000aa00ff037b82 */ /* 0x000e220000000800 */
[----:B------:R-:W-:Y:S01]  /*00c0*/  IMAD.MOV.U32 R19, RZ, RZ, R12 ;  /* 0x000000ffff137224 */ /* 0x000fe200078e000c */
[----:B------:R-:W-:Y:S01]  /*00d0*/  ULDC.64 UR8, c[0x0][0x208] ;  /* 0x0000820000087ab9 */ /* 0x000fe20000000a00 */
[----:B0-----:R-:W-:-:S05]  /*00e0*/  LOP3.LUT R18, R3, 0x3, RZ, 0xc0, !PT ;  /* 0x0000000303127812 */ /* 0x001fca00078ec0ff */
[----:B------:R-:W-:-:S07]  /*00f0*/  IMAD.IADD R12, R18, 0x1, -R3 ;  /* 0x00000001120c7824 */ /* 0x000fce00078e0a03 */
.L_x_143:
[----:B------:R-:W0:Y:S01]  /*0100*/  LDC R8, c[0x0][0x298] ;  /* 0x0000a600ff087b82 */ /* 0x000e220000000800 */
        /* <DEDUP_REMOVED lines=8> */
[----:B------:R-:W-:Y:S01]  /*0190*/  IMAD R5, R4, R7, RZ ;  /* 0x0000000704057224 */ /* 0x000fe200078e02ff */
[----:B------:R-:W-:-:S03]  /*01a0*/  IABS R4, R19 ;  /* 0x0000001300047213 */ /* 0x000fc60000000000 */
[----:B------:R-:W-:Y:S02]  /*01b0*/  IMAD.HI.U32 R3, R3, R5, R2 ;  /* 0x0000000503037227 */ /* 0x000fe400078e0002 */
[----:B------:R-:W0:Y:S04]  /*01c0*/  LDC R2, c[0x0][0x290] ;  /* 0x0000a400ff027b82 */ /* 0x000e280000000800 */
[----:B------:R-:W-:-:S04]  /*01d0*/  IMAD.HI.U32 R5, R3, R4, RZ ;  /* 0x0000000403057227 */ /* 0x000fc800078e00ff */
[----:B------:R-:W1:Y:S01]  /*01e0*/  LDC R3, c[0x0][0x2ac] ;  /* 0x0000ab00ff037b82 */ /* 0x000e620000000800 */
[----:B------:R-:W-:-:S05]  /*01f0*/  IADD3 R0, -R5, RZ, RZ ;  /* 0x000000ff05007210 */ /* 0x000fca0007ffe1ff */
[----:B------:R-:W-:-:S05]  /*0200*/  IMAD R0, R7, R0, R4 ;  /* 0x0000000007007224 */ /* 0x000fca00078e0204 */
[----:B------:R-:W-:-:S13]  /*0210*/  ISETP.GT.U32.AND P1, PT, R7, R0, PT ;  /* 0x000000000700720c */ /* 0x000fda0003f24070 */
[----:B------:R-:W-:Y:S02]  /*0220*/  @!P1 IMAD.IADD R0, R0, 0x1, -R7 ;  /* 0x0000000100009824 */ /* 0x000fe400078e0a07 */
[----:B------:R-:W-:Y:S01]  /*0230*/  @!P1 VIADD R5, R5, 0x1 ;  /* 0x0000000105059836 */ /* 0x000fe20000000000 */
[----:B------:R-:W-:Y:S02]  /*0240*/  ISETP.NE.AND P1, PT, R8, RZ, PT ;  /* 0x000000ff0800720c */ /* 0x000fe40003f25270 */
[----:B------:R-:W-:Y:S02]  /*0250*/  ISETP.GE.U32.AND P0, PT, R0, R7, PT ;  /* 0x000000070000720c */ /* 0x000fe40003f06070 */
[----:B------:R-:W-:-:S04]  /*0260*/  LOP3.LUT R0, R19, R8, RZ, 0x3c, !PT ;  /* 0x0000000813007212 */ /* 0x000fc800078e3cff */
[----:B------:R-:W-:-:S07]  /*0270*/  ISETP.GE.AND P2, PT, R0, RZ, PT ;  /* 0x000000ff0000720c */ /* 0x000fce0003f46270 */
[----:B------:R-:W-:Y:S01]  /*0280*/  @P0 VIADD R5, R5, 0x1 ;  /* 0x0000000105050836 */ /* 0x000fe20000000000 */
[----:B-1----:R-:W-:-:S04]  /*0290*/  ISETP.GE.AND P0, PT, R3, 0x1, PT ;  /* 0x000000010300780c */ /* 0x002fc80003f06270 */
[----:B0-----:R-:W-:Y:S01]  /*02a0*/  ISETP.LT.OR P0, PT, R2, 0x1, !P0 ;  /* 0x000000010200780c */ /* 0x001fe20004701670 */
[----:B------:R-:W-:Y:S01]  /*02b0*/  @!P2 IMAD.MOV R5, RZ, RZ, -R5 ;  /* 0x000000ffff05a224 */ /* 0x000fe200078e0a05 */
[----:B------:R-:W-:-:S11]  /*02c0*/  @!P1 LOP3.LUT R5, RZ, R8, RZ, 0x33, !PT ;  /* 0x00000008ff059212 */ /* 0x000fd600078e33ff */
[----:B------:R-:W-:Y:S05]  /*02d0*/  @P0 BRA `(.L_x_123) ;  /* 0x00000010003c0947 */ /* 0x000fea0003800000 */
[----:B------:R-:W0:Y:S01]  /*02e0*/  LDC R0, c[0x0][0x29c] ;  /* 0x0000a700ff007b82 */ /* 0x000e220000000800 */
[----:B------:R-:W-:Y:S01]  /*02f0*/  IABS R10, R5 ;  /* 0x00000005000a7213 */ /* 0x000fe20000000000 */
[----:B------:R-:W-:Y:S01]  /*0300*/  ULDC UR4, c[0x0][0x2bc] ;  /* 0x0000af0000047ab9 */ /* 0x000fe20000000800 */
[----:B------:R-:W-:Y:S02]  /*0310*/  IMAD R8, R5, R8, RZ ;  /* 0x0000000805087224 */ /* 0x000fe400078e02ff */
[----:B------:R-:W-:-:S03]  /*0320*/  IMAD.MOV.U32 R11, RZ, RZ, RZ ;  /* 0x000000ffff0b7224 */ /* 0x000fc600078e00ff */
[----:B------:R-:W1:Y:S01]  /*0330*/  LDC R7, c[0x0][0x28c] ;  /* 0x0000a300ff077b82 */ /* 0x000e620000000800 */
[----:B0-----:R-:W-:-:S04]  /*0340*/  IABS R6, R0 ;  /* 0x0000000000067213 */ /* 0x001fc80000000000 */
[----:B------:R-:W0:Y:S08]  /*0350*/  I2F.RP R4, R6 ;  /* 0x0000000600047306 */ /* 0x000e300000209400 */
[----:B0-----:R-:W0:Y:S02]  /*0360*/  MUFU.RCP R4, R4 ;  /* 0x0000000400047308 */ /* 0x001e240000001000 */
[----:B0-----:R-:W-:-:S02]  /*0370*/  IADD3 R2, R4, 0xffffffe, RZ ;  /* 0x0ffffffe04027810 */ /* 0x001fc40007ffe0ff */
[----:B-1----:R-:W-:-:S04]  /*0380*/  IABS R4, R7 ;  /* 0x0000000700047213 */ /* 0x002fc80000000000 */
[----:B------:R0:W1:Y:S02]  /*0390*/  F2I.FTZ.U32.TRUNC.NTZ R3, R2 ;  /* 0x0000000200037305 */ /* 0x000064000021f000 */
[----:B0-----:R-:W-:Y:S02]  /*03a0*/  IMAD.MOV.U32 R2, RZ, RZ, RZ ;  /* 0x000000ffff027224 */ /* 0x001fe400078e00ff */
[----:B-1----:R-:W-:-:S04]  /*03b0*/  IMAD.MOV R9, RZ, RZ, -R3 ;  /* 0x000000ffff097224 */ /* 0x002fc800078e0a03 */
[----:B------:R-:W-:-:S04]  /*03c0*/  IMAD R9, R9, R6, RZ ;  /* 0x0000000609097224 */ /* 0x000fc800078e02ff */
[----:B------:R-:W-:Y:S02]  /*03d0*/  IMAD.HI.U32 R3, R3, R9, R2 ;  /* 0x0000000903037227 */ /* 0x000fe400078e0002 */
[----:B------:R-:W0:Y:S04]  /*03e0*/  I2F.RP R9, R4 ;  /* 0x0000000400097306 */ /* 0x000e280000209400 */
[----:B------:R-:W-:-:S04]  /*03f0*/  IMAD.HI.U32 R2, R3, R10, RZ ;  /* 0x0000000a03027227 */ /* 0x000fc800078e00ff */
[----:B------:R-:W-:-:S04]  /*0400*/  IMAD.MOV R3, RZ, RZ, -R2 ;  /* 0x000000ffff037224 */ /* 0x000fc800078e0a02 */
[C---:B------:R-:W-:Y:S01]  /*0410*/  IMAD R3, R6.reuse, R3, R10 ;  /* 0x0000000306037224 */ /* 0x040fe200078e020a */
[----:B0-----:R-:W0:Y:S04]  /*0420*/  MUFU.RCP R9, R9 ;  /* 0x0000000900097308 */ /* 0x001e280000001000 */
[----:B------:R-:W-:-:S13]  /*0430*/  ISETP.GT.U32.AND P1, PT, R6, R3, PT ;  /* 0x000000030600720c */ /* 0x000fda0003f24070 */
[----:B------:R-:W-:Y:S01]  /*0440*/  @!P1 IMAD.IADD R3, R3, 0x1, -R6 ;  /* 0x0000000103039824 */ /* 0x000fe200078e0a06 */
[----:B------:R-:W-:Y:S01]  /*0450*/  @!P1 IADD3 R2, R2, 0x1, RZ ;  /* 0x0000000102029810 */ /* 0x000fe20007ffe0ff */
[----:B0-----:R-:W-:Y:S01]  /*0460*/  VIADD R10, R9, 0xffffffe ;  /* 0x0ffffffe090a7836 */ /* 0x001fe20000000000 */
[----:B------:R-:W-:Y:S02]  /*0470*/  ISETP.NE.AND P1, PT, R0, RZ, PT ;  /* 0x000000ff0000720c */ /* 0x000fe40003f25270 */
[----:B------:R-:W-:Y:S02]  /*0480*/  ISETP.GE.U32.AND P0, PT, R3, R6, PT ;  /* 0x000000060300720c */ /* 0x000fe40003f06070 */
[C---:B------:R-:W-:Y:S01]  /*0490*/  LOP3.LUT R6, R5.reuse, R0, RZ, 0x3c, !PT ;  /* 0x0000000005067212 */ /* 0x040fe200078e3cff */
[----:B------:R-:W0:Y:S01]  /*04a0*/  F2I.FTZ.U32.TRUNC.NTZ R3, R10 ;  /* 0x0000000a00037305 */ /* 0x000e22000021f000 */
[----:B------:R-:W-:Y:S02]  /*04b0*/  VIADD R5, R5, UR4 ;  /* 0x0000000405057c36 */ /* 0x000fe40008000000 */
[----:B------:R-:W-:-:S07]  /*04c0*/  ISETP.GE.AND P2, PT, R6, RZ, PT ;  /* 0x000000ff0600720c */ /* 0x000fce0003f46270 */
[----:B------:R-:W-:-:S04]  /*04d0*/  @P0 VIADD R2, R2, 0x1 ;  /* 0x0000000102020836 */ /* 0x000fc80000000000 */
[----:B------:R-:W-:Y:S02]  /*04e0*/  IMAD.MOV.U32 R6, RZ, RZ, R2 ;  /* 0x000000ffff067224 */ /* 0x000fe400078e0002 */
[----:B0-----:R-:W-:Y:S02]  /*04f0*/  IMAD.MOV R9, RZ, RZ, -R3 ;  /* 0x000000ffff097224 */ /* 0x001fe400078e0a03 */
[----:B------:R-:W-:Y:S01]  /*0500*/  @!P2 IMAD.MOV R6, RZ, RZ, -R6 ;  /* 0x000000ffff06a224 */ /* 0x000fe200078e0a06 */
[----:B------:R-:W-:Y:S01]  /*0510*/  @!P1 LOP3.LUT R6, RZ, R0, RZ, 0x33, !PT ;  /* 0x00000000ff069212 */ /* 0x000fe200078e33ff */
[----:B------:R-:W-:Y:S02]  /*0520*/  IMAD R9, R9, R4, RZ ;  /* 0x0000000409097224 */ /* 0x000fe400078e02ff */
[----:B------:R-:W-:Y:S01]  /*0530*/  IMAD.MOV.U32 R2, RZ, RZ, RZ ;  /* 0x000000ffff027224 */ /* 0x000fe200078e00ff */
[----:B------:R-:W-:-:S03]  /*0540*/  IABS R10, R6 ;  /* 0x00000006000a7213 */ /* 0x000fc60000000000 */
[----:B------:R-:W-:Y:S01]  /*0550*/  IMAD.HI.U32 R2, R3, R9, R2 ;  /* 0x0000000903027227 */ /* 0x000fe200078e0002 */
[----:B------:R-:W-:-:S03]  /*0560*/  MOV R3, R10 ;  /* 0x0000000a00037202 */ /* 0x000fc60000000f00 */
[----:B------:R-:W-:Y:S02]  /*0570*/  IMAD R9, R6, R0, RZ ;  /* 0x0000000006097224 */ /* 0x000fe400078e02ff */
        /* <DEDUP_REMOVED lines=9> */
[----:B------:R-:W-:-:S13]  /*0610*/  ISETP.GE.U32.AND P0, PT, R3, R4, PT ;  /* 0x000000040300720c */ /* 0x000fda0003f06070 */
[----:B------:R-:W-:-:S04]  /*0620*/  @P0 VIADD R10, R10, 0x1 ;  /* 0x000000010a0a0836 */ /* 0x000fc80000000000 */
[----:B------:R-:W-:Y:S01]  /*0630*/  @!P2 IMAD.MOV R10, RZ, RZ, -R10 ;  /* 0x000000ffff0aa224 */ /* 0x000fe200078e0a0a */
[----:B------:R-:W-:-:S04]  /*0640*/  @!P1 LOP3.LUT R10, RZ, R7, RZ, 0x33, !PT ;  /* 0x00000007ff0a9212 */ /* 0x000fc800078e33ff */
[----:B------:R-:W-:-:S05]  /*0650*/  IADD3 R2, -R10, RZ, RZ ;  /* 0x000000ff0a027210 */ /* 0x000fca0007ffe1ff */
[----:B------:R-:W-:Y:S02]  /*0660*/  IMAD R7, R7, R2, R6 ;  /* 0x0000000207077224 */ /* 0x000fe400078e0206 */
[----:B------:R-:W-:-:S07]  /*0670*/  IMAD.MOV.U32 R6, RZ, RZ, RZ ;  /* 0x000000ffff067224 */ /* 0x000fce00078e00ff */
.L_x_142:
[----:B------:R-:W0:Y:S02]  /*0680*/  LDC R0, c[0x0][0x2a8] ;  /* 0x0000aa00ff007b82 */ /* 0x000e240000000800 */
[----:B0-----:R-:W-:-:S13]  /*0690*/  ISETP.GE.AND P0, PT, R0, 0x1, PT ;  /* 0x000000010000780c */ /* 0x001fda0003f06270 */
[----:B------:R-:W-:Y:S05]  /*06a0*/  @!P0 BRA `(.L_x_124) ;  /* 0x0000000c00388947 */ /* 0x000fea0003800000 */
[----:B------:R-:W-:Y:S01]  /*06b0*/  ULDC UR6, c[0x0][0x2ac] ;  /* 0x0000ab0000067ab9 */ /* 0x000fe20000000800 */
[----:B------:R-:W-:Y:S01]  /*06c0*/  ULDC.64 UR4, c[0x0][0x290] ;  /* 0x0000a40000047ab9 */ /* 0x000fe20000000a00 */
[----:B------:R-:W-:Y:S02]  /*06d0*/  IMAD R0, R0, UR6, RZ ;  /* 0x0000000600007c24 */ /* 0x000fe4000f8e02ff */
[----:B------:R-:W-:Y:S02]  /*06e0*/  IMAD R15, R7, UR4, R6 ;  /* 0x00000004070f7c24 */ /* 0x000fe4000f8e0206 */
[----:B------:R-:W-:Y:S02]  /*06f0*/  IMAD.MOV.U32 R4, RZ, RZ, RZ ;  /* 0x000000ffff047224 */ /* 0x000fe400078e00ff */
[----:B------:R-:W-:Y:S02]  /*0700*/  IMAD R3, R15, R0, RZ ;  /* 0x000000000f037224 */ /* 0x000fe400078e02ff */
[----:B------:R-:W-:-:S07]  /*0710*/  IMAD R2, R10, UR5, R15 ;  /* 0x000000050a027c24 */ /* 0x000fce000f8e020f */
.L_x_141:
[----:B------:R-:W0:Y:S01]  /*0720*/  LDC.64 R14, c[0x0][0x2a8] ;  /* 0x0000aa00ff0e7b82 */ /* 0x000e220000000a00 */
[----:B------:R-:W-:Y:S01]  /*0730*/  ULDC UR4, c[0x0][0x2c4] ;  /* 0x0000b10000047ab9 */ /* 0x000fe20000000800 */
[----:B------:R-:W-:Y:S02]  /*0740*/  IMAD.MOV.U32 R21, RZ, RZ, RZ ;  /* 0x000000ffff157224 */ /* 0x000fe400078e00ff */
[C---:B------:R-:W-:Y:S01]  /*0750*/  IMAD R0, R4.reuse, UR4, R9 ;  /* 0x0000000404007c24 */ /* 0x040fe2000f8e0209 */
[----:B------:R-:W-:Y:S01]  /*0760*/  ULDC UR4, c[0x0][0x2a4] ;  /* 0x0000a90000047ab9 */ /* 0x000fe20000000800 */
[----:B------:R-:W-:Y:S02]  /*0770*/  VIADD R4, R4, 0x1 ;  /* 0x0000000104047836 */ /* 0x000fe40000000000 */
[----:B------:R-:W-:Y:S02]  /*0780*/  IMAD.IADD R0, R5, 0x1, -R0 ;  /* 0x0000000105007824 */ /* 0x000fe400078e0a00 */
[----:B------:R-:W-:-:S03]  /*0790*/  IMAD.MOV.U32 R25, RZ, RZ, R3 ;  /* 0x000000ffff197224 */ /* 0x000fc600078e0003 */
[----:B------:R-:W-:-:S04]  /*07a0*/  LEA.HI R16, R0, R0, RZ, 0x1 ;  /* 0x0000000000107211 */ /* 0x000fc800078f08ff */
[----:B------:R-:W-:-:S04]  /*07b0*/  SHF.R.S32.HI R17, RZ, 0x1, R16 ;  /* 0x00000001ff117819 */ /* 0x000fc80000011410 */
[----:B------:R-:W-:Y:S01]  /*07c0*/  ISETP.GE.AND P0, PT, R17, UR4, PT ;  /* 0x0000000411007c0c */ /* 0x000fe2000bf06270 */
[----:B------:R-:W-:Y:S01]  /*07d0*/  IMAD R22, R2, UR4, R17 ;  /* 0x0000000402167c24 */ /* 0x000fe2000f8e0211 */
[----:B0-----:R-:W-:Y:S02]  /*07e0*/  IADD3 R14, R14, -0x1, RZ ;  /* 0xffffffff0e0e7810 */ /* 0x001fe40007ffe0ff */
[----:B------:R-:W-:Y:S02]  /*07f0*/  ISETP.GE.AND P2, PT, R4, R15, PT ;  /* 0x0000000f0400720c */ /* 0x000fe40003f46270 */
[----:B------:R-:W-:Y:S02]  /*0800*/  ISETP.GE.U32.AND P1, PT, R14, 0x3, PT ;  /* 0x000000030e00780c */ /* 0x000fe40003f26070 */
[----:B------:R-:W-:-:S11]  /*0810*/  ISETP.GT.AND P0, PT, R0, -0x2, !P0 ;  /* 0xfffffffe0000780c */ /* 0x000fd60004704270 */
[----:B------:R-:W-:Y:S05]  /*0820*/  @!P1 BRA `(.L_x_125) ;  /* 0x0000000400a09947 */ /* 0x000fea0003800000 */
[----:B------:R-:W0:Y:S01]  /*0830*/  LDC.64 R14, c[0x0][0x260] ;  /* 0x00009800ff0e7b82 */ /* 0x000e220000000a00 */
[----:B------:R-:W-:Y:S01]  /*0840*/  ULDC UR7, c[0x0][0x2c0] ;  /* 0x0000b00000077ab9 */ /* 0x000fe20000000800 */
[----:B------:R-:W-:Y:S01]  /*0850*/  ULDC UR4, c[0x0][0x2b8] ;  /* 0x0000ae0000047ab9 */ /* 0x000fe20000000800 */
[----:B------:R-:W-:Y:S01]  /*0860*/  UIADD3 UR5, -UR7, URZ, URZ ;  /* 0x0000003f07057290 */ /* 0x000fe2000fffe13f */
[----:B------:R-:W-:Y:S01]  /*0870*/  VIADD R17, R19, UR4 ;  /* 0x0000000413117c36 */ /* 0x000fe20008000000 */
[----:B------:R-:W-:Y:S01]  /*0880*/  LOP3.LUT R16, R0, 0x1, RZ, 0xc0, !PT ;  /* 0x0000000100107812 */ /* 0x000fe200078ec0ff */
[----:B------:R-:W-:Y:S01]  /*0890*/  IMAD.MOV.U32 R21, RZ, RZ, RZ ;  /* 0x000000ffff157224 */ /* 0x000fe200078e00ff */
[----:B------:R-:W-:Y:S02]  /*08a0*/  UIMAD UR6, UR5, 0x3, UR4 ;  /* 0x00000003050678a4 */ /* 0x000fe4000f8e0204 */
[----:B------:R-:W-:Y:S01]  /*08b0*/  ULEA UR4, UR5, UR4, 0x1 ;  /* 0x0000000405047291 */ /* 0x000fe2000f8e083f */
[----:B------:R-:W-:-:S02]  /*08c0*/  ISETP.NE.U32.AND P3, PT, R16, 0x1, PT ;  /* 0x000000011000780c */ /* 0x000fc40003f65070 */
[C---:B------:R-:W-:Y:S02]  /*08d0*/  IADD3 R23, -R8.reuse, R17, RZ ;  /* 0x0000001108177210 */ /* 0x040fe40007ffe1ff */
[----:B------:R-:W-:Y:S02]  /*08e0*/  IADD3 R24, R17, -UR7, -R8 ;  /* 0x8000000711187c10 */ /* 0x000fe4000fffe808 */
[C-C-:B------:R-:W-:Y:S02]  /*08f0*/  IADD3 R25, -R8.reuse, UR6, R19.reuse ;  /* 0x0000000608197c10 */ /* 0x140fe4000fffe113 */
[----:B------:R-:W-:Y:S01]  /*0900*/  IADD3 R26, -R8, UR4, R19 ;  /* 0x00000004081a7c10 */ /* 0x000fe2000fffe113 */
[----:B0-----:R-:W-:-:S07]  /*0910*/  IMAD.WIDE R14, R3, 0x2, R14 ;  /* 0x00000002030e7825 */ /* 0x001fce00078e020e */
.L_x_134:
[----:B------:R-:W-:Y:S01]  /*0920*/  LOP3.LUT R16, R23, 0x1, RZ, 0xc0, !PT ;  /* 0x0000000117107812 */ /* 0x000fe200078ec0ff */
[----:B------:R-:W-:Y:S01]  /*0930*/  BSSY B0, `(.L_x_126) ;  /* 0x0000017000007945 */ /* 0x000fe20003800000 */
[----:B------:R-:W-:Y:S02]  /*0940*/  LOP3.LUT R17, R24, 0x1, RZ, 0xc0, !PT ;  /* 0x0000000118117812 */ /* 0x000fe400078ec0ff */
[----:B------:R-:W-:Y:S02]  /*0950*/  ISETP.EQ.U32.OR P1, PT, R16, 0x1, !P3 ;  /* 0x000000011000780c */ /* 0x000fe40005f22470 */
[----:B------:R-:W-:Y:S02]  /*0960*/  ISETP.EQ.U32.OR P4, PT, R17, 0x1, !P3 ;  /* 0x000000011100780c */ /* 0x000fe40005f82470 */
[----:B------:R-:W-:Y:S02]  /*0970*/  LOP3.LUT R16, R26, 0x1, RZ, 0xc0, !PT ;  /* 0x000000011a107812 */ /* 0x000fe400078ec0ff */
[----:B------:R-:W-:-:S02]  /*0980*/  LOP3.LUT R17, R25, 0x1, RZ, 0xc0, !PT ;  /* 0x0000000119117812 */ /* 0x000fc400078ec0ff */
[----:B------:R-:W-:Y:S02]  /*0990*/  ISETP.EQ.U32.OR P5, PT, R16, 0x1, !P3 ;  /* 0x000000011000780c */ /* 0x000fe40005fa2470 */
[----:B------:R-:W-:-:S03]  /*09a0*/  ISETP.EQ.U32.OR P6, PT, R17, 0x1, !P3 ;  /* 0x000000011100780c */ /* 0x000fc60005fc2470 */
[----:B------:R-:W-:Y:S10]  /*09b0*/  @P1 BRA `(.L_x_127) ;  /* 0x0000000000381947 */ /* 0x000ff40003800000 */
[----:B------:R-:W0:Y:S01]  /*09c0*/  LDC R27, c[0x0][0x2a0] ;  /* 0x0000a800ff1b7b82 */ /* 0x000e220000000800 */
[C---:B------:R-:W-:Y:S02]  /*09d0*/  LEA.HI R16, R23.reuse, R23, RZ, 0x1 ;  /* 0x0000001717107211 */ /* 0x040fe400078f08ff */
[----:B------:R-:W-:Y:S02]  /*09e0*/  ISETP.LT.OR P1, PT, R23, -0x1, !P0 ;  /* 0xffffffff1700780c */ /* 0x000fe40004721670 */
[----:B------:R-:W-:-:S04]  /*09f0*/  SHF.R.S32.HI R16, RZ, 0x1, R16 ;  /* 0x00000001ff107819 */ /* 0x000fc80000011410 */
[----:B0-----:R-:W-:-:S13]  /*0a00*/  ISETP.GE.OR P1, PT, R16, R27, P1 ;  /* 0x0000001b1000720c */ /* 0x001fda0000f26670 */
[----:B------:R-:W-:Y:S05]  /*0a10*/  @P1 BRA `(.L_x_127) ;  /* 0x0000000000201947 */ /* 0x000fea0003800000 */
[----:B------:R-:W-:Y:S02]  /*0a20*/  IMAD R27, R22, R27, R16 ;  /* 0x0000001b161b7224 */ /* 0x000fe400078e0210 */
[----:B------:R-:W0:Y:S02]  /*0a30*/  LDC.64 R16, c[0x0][0x210] ;  /* 0x00008400ff107b82 */ /* 0x000e240000000a00 */
[----:B0-----:R-:W-:Y:S02]  /*0a40*/  IMAD.WIDE R16, R27, 0x2, R16 ;  /* 0x000000021b107825 */ /* 0x001fe400078e0210 */
[----:B------:R-:W2:Y:S04]  /*0a50*/  LDG.E.U16 R27, desc[UR8][R14.64] ;  /* 0x000000080e1b7981 */ /* 0x000ea8000c1e1500 */
[----:B------:R-:W3:Y:S01]  /*0a60*/  LDG.E.U16 R16, desc[UR8][R16.64] ;  /* 0x0000000810107981 */ /* 0x000ee2000c1e1500 */
[----:B--2---:R-:W-:-:S02]  /*0a70*/  IMAD.U32 R28, R27, 0x10000, RZ ;  /* 0x000100001b1c7824 */ /* 0x004fc400078e00ff */
[----:B---3--:R-:W-:-:S04]  /*0a80*/  IMAD.U32 R27, R16, 0x10000, RZ ;  /* 0x00010000101b7824 */ /* 0x008fc800078e00ff */
[----:B------:R-:W-:-:S07]  /*0a90*/  FFMA.FTZ R11, R28, R27, R11 ;  /* 0x0000001b1c0b7223 */ /* 0x000fce000001000b */
.L_x_127:
[----:B------:R-:W-:Y:S05]  /*0aa0*/  BSYNC B0 ;  /* 0x0000000000007941 */ /* 0x000fea0003800000 */
.L_x_126:
[----:B------:R-:W-:Y:S04]  /*0ab0*/  BSSY B0, `(.L_x_128) ;  /* 0x0000010000007945 */ /* 0x000fe80003800000 */
[----:B------:R-:W-:Y:S05]  /*0ac0*/  @P4 BRA `(.L_x_129) ;  /* 0x0000000000384947 */ /* 0x000fea0003800000 */
[----:B------:R-:W0:Y:S01]  /*0ad0*/  LDC R28, c[0x0][0x2a0] ;  /* 0x0000a800ff1c7b82 */ /* 0x000e220000000800 */
[C---:B------:R-:W-:Y:S02]  /*0ae0*/  LEA.HI R16, R24.reuse, R24, RZ, 0x1 ;  /* 0x0000001818107211 */ /* 0x040fe400078f08ff */
[----:B------:R-:W-:Y:S02]  /*0af0*/  ISETP.LT.OR P1, PT, R24, -0x1, !P0 ;  /* 0xffffffff1800780c */ /* 0x000fe40004721670 */
[----:B------:R-:W-:-:S04]  /*0b00*/  SHF.R.S32.HI R27, RZ, 0x1, R16 ;  /* 0x00000001ff1b7819 */ /* 0x000fc80000011410 */
[----:B0-----:R-:W-:-:S13]  /*0b10*/  ISETP.GE.OR P1, PT, R27, R28, P1 ;  /* 0x0000001c1b00720c */ /* 0x001fda0000f26670 */
[----:B------:R-:W-:Y:S05]  /*0b20*/  @P1 BRA `(.L_x_129) ;  /* 0x0000000000201947 */ /* 0x000fea0003800000 */
[----:B------:R-:W0:Y:S01]  /*0b30*/  LDC.64 R16, c[0x0][0x210] ;  /* 0x00008400ff107b82 */ /* 0x000e220000000a00 */
[----:B------:R-:W-:-:S04]  /*0b40*/  IMAD R27, R22, R28, R27 ;  /* 0x0000001c161b7224 */ /* 0x000fc800078e021b */
[----:B0-----:R-:W-:Y:S02]  /*0b50*/  IMAD.WIDE R16, R27, 0x2, R16 ;  /* 0x000000021b107825 */ /* 0x001fe400078e0210 */
[----:B------:R-:W2:Y:S04]  /*0b60*/  LDG.E.U16 R27, desc[UR8][R14.64+0x2] ;  /* 0x000002080e1b7981 */ /* 0x000ea8000c1e1500 */
[----:B------:R-:W3:Y:S01]  /*0b70*/  LDG.E.U16 R16, desc[UR8][R16.64] ;  /* 0x0000000810107981 */ /* 0x000ee2000c1e1500 */
[----:B--2---:R-:W-:Y:S02]  /*0b80*/  IMAD.U32 R28, R27, 0x10000, RZ ;  /* 0x000100001b1c7824 */ /* 0x004fe400078e00ff */
[----:B---3--:R-:W-:-:S04]  /*0b90*/  IMAD.U32 R27, R16, 0x10000, RZ ;  /* 0x00010000101b7824 */ /* 0x008fc800078e00ff */
[----:B------:R-:W-:-:S07]  /*0ba0*/  FFMA.FTZ R11, R28, R27, R11 ;  /* 0x0000001b1c0b7223 */ /* 0x000fce000001000b */
.L_x_129:
[----:B------:R-:W-:Y:S05]  /*0bb0*/  BSYNC B0 ;  /* 0x0000000000007941 */ /* 0x000fea0003800000 */
.L_x_128:
        /* <DEDUP_REMOVED lines=13> */
[----:B--2---:R-:W-:Y:S01]  /*0c90*/  IMAD.U32 R28, R27, 0x10000, RZ ;  /* 0x000100001b1c7824 */ /* 0x004fe200078e00ff */
[----:B---3--:R-:W-:-:S05]  /*0ca0*/  SHF.L.U32 R27, R16, 0x10, RZ ;  /* 0x00000010101b7819 */ /* 0x008fca00000006ff */
[----:B------:R-:W-:-:S07]  /*0cb0*/  FFMA.FTZ R11, R28, R27, R11 ;  /* 0x0000001b1c0b7223 */ /* 0x000fce000001000b */
.L_x_131:
[----:B------:R-:W-:Y:S05]  /*0cc0*/  BSYNC B0 ;  /* 0x0000000000007941 */ /* 0x000fea0003800000 */
.L_x_130:
        /* <DEDUP_REMOVED lines=16> */
.L_x_133:
[----:B------:R-:W-:Y:S05]  /*0dd0*/  BSYNC B0 ;  /* 0x0000000000007941 */ /* 0x000fea0003800000 */
.L_x_132:
[----:B------:R-:W-:Y:S01]  /*0de0*/  ULDC UR4, c[0x0][0x2c0] ;  /* 0x0000b00000047ab9 */ /* 0x000fe20000000800 */
[----:B------:R-:W-:Y:S01]  /*0df0*/  VIADD R21, R21, 0x4 ;  /* 0x0000000415157836 */ /* 0x000fe20000000000 */
[----:B------:R-:W-:Y:S01]  /*0e00*/  IADD3 R14, P4, R14, 0x8, RZ ;  /* 0x000000080e0e7810 */ /* 0x000fe20007f9e0ff */
[----:B------:R-:W-:-:S04]  /*0e10*/  IMAD R16, RZ, RZ, -UR4 ;  /* 0x80000004ff107e24 */ /* 0x000fc8000f8e02ff */
[C---:B------:R-:W-:Y:S01]  /*0e20*/  IMAD R24, R16.reuse, 0x4, R24 ;  /* 0x0000000410187824 */ /* 0x040fe200078e0218 */
[C---:B------:R-:W-:Y:S01]  /*0e30*/  LEA R26, R16.reuse, R26, 0x2 ;  /* 0x0000001a101a7211 */ /* 0x040fe200078e10ff */
[C---:B------:R-:W-:Y:S02]  /*0e40*/  IMAD R25, R16.reuse, 0x4, R25 ;  /* 0x0000000410197824 */ /* 0x040fe400078e0219 */
[----:B------:R-:W-:Y:S02]  /*0e50*/  IMAD R23, R16, 0x4, R23 ;  /* 0x0000000410177824 */ /* 0x000fe400078e0217 */
[----:B------:R-:W-:Y:S02]  /*0e60*/  IMAD.IADD R16, R12, 0x1, R21 ;  /* 0x000000010c107824 */ /* 0x000fe400078e0215 */
[----:B------:R-:W-:-:S03]  /*0e70*/  IMAD.X R15, RZ, RZ, R15, P4 ;  /* 0x000000ffff0f7224 */ /* 0x000fc600020e060f */
[----:B------:R-:W-:-:S13]  /*0e80*/  ISETP.NE.AND P1, PT, R16, RZ, PT ;  /* 0x000000ff1000720c */ /* 0x000fda0003f25270 */
[----:B------:R-:W-:Y:S05]  /*0e90*/  @P1 BRA `(.L_x_134) ;  /* 0xfffffff800a01947 */ /* 0x000fea000383ffff */
[----:B------:R-:W-:-:S07]  /*0ea0*/  IADD3 R25, R21, R3, RZ ;  /* 0x0000000315197210 */ /* 0x000fce0007ffe0ff */
.L_x_125:
[----:B------:R-:W-:-:S13]  /*0eb0*/  ISETP.NE.AND P1, PT, R18, RZ, PT ;  /* 0x000000ff1200720c */ /* 0x000fda0003f25270 */
[----:B------:R-:W-:Y:S05]  /*0ec0*/  @!P1 BRA `(.L_x_135) ;  /* 0x0000000400249947 */ /* 0x000fea0003800000 */
[----:B------:R-:W0:Y:S01]  /*0ed0*/  LDC R23, c[0x0][0x2c0] ;  /* 0x0000b000ff177b82 */ /* 0x000e220000000800 */
[----:B------:R-:W-:Y:S01]  /*0ee0*/  ULDC UR4, c[0x0][0x2b8] ;  /* 0x0000ae0000047ab9 */ /* 0x000fe20000000800 */
[----:B------:R-:W-:Y:S01]  /*0ef0*/  LOP3.LUT R0, R0, 0x1, RZ, 0xc0, !PT ;  /* 0x0000000100007812 */ /* 0x000fe200078ec0ff */
[----:B------:R-:W-:Y:S01]  /*0f00*/  VIADD R24, R19, UR4 ;  /* 0x0000000413187c36 */ /* 0x000fe20008000000 */
[----:B------:R-:W-:Y:S01]  /*0f10*/  BSSY B0, `(.L_x_136) ;  /* 0x0000018000007945 */ /* 0x000fe20003800000 */
[----:B------:R-:W-:Y:S02]  /*0f20*/  ISETP.NE.AND P4, PT, R18, 0x1, PT ;  /* 0x000000011200780c */ /* 0x000fe40003f85270 */
[----:B------:R-:W-:Y:S01]  /*0f30*/  ISETP.NE.U32.AND P1, PT, R0, 0x1, PT ;  /* 0x000000010000780c */ /* 0x000fe20003f25070 */
[----:B------:R-:W1:Y:S01]  /*0f40*/  LDC.64 R14, c[0x0][0x260] ;  /* 0x00009800ff0e7b82 */ /* 0x000e620000000a00 */
[----:B0-----:R-:W-:-:S04]  /*0f50*/  IMAD R21, R21, R23, R8 ;  /* 0x0000001715157224 */ /* 0x001fc800078e0208 */
[----:B------:R-:W-:Y:S02]  /*0f60*/  IMAD.IADD R27, R24, 0x1, -R21 ;  /* 0x00000001181b7824 */ /* 0x000fe400078e0a15 */
[----:B-1----:R-:W-:-:S03]  /*0f70*/  IMAD.WIDE R16, R25, 0x2, R14 ;  /* 0x0000000219107825 */ /* 0x002fc600078e020e */
[----:B------:R-:W-:-:S04]  /*0f80*/  LOP3.LUT R0, R27, 0x1, RZ, 0xc0, !PT ;  /* 0x000000011b007812 */ /* 0x000fc800078ec0ff */
[----:B------:R-:W-:-:S13]  /*0f90*/  ISETP.EQ.U32.OR P3, PT, R0, 0x1, !P1 ;  /* 0x000000010000780c */ /* 0x000fda0004f62470 */
        /* <DEDUP_REMOVED lines=8> */
[----:B------:R-:W-:Y:S01]  /*1020*/  IMAD R25, R22, R26, R25 ;  /* 0x0000001a16197224 */ /* 0x000fe200078e0219 */
[----:B------:R-:W2:Y:S03]  /*1030*/  LDG.E.U16 R0, desc[UR8][R16.64] ;  /* 0x0000000810007981 */ /* 0x000ea6000c1e1500 */
[----:B0-----:R-:W-:-:S06]  /*1040*/  IMAD.WIDE R14, R25, 0x2, R14 ;  /* 0x00000002190e7825 */ /* 0x001fcc00078e020e */
[----:B------:R-:W3:Y:S01]  /*1050*/  LDG.E.U16 R14, desc[UR8][R14.64] ;  /* 0x000000080e0e7981 */ /* 0x000ee2000c1e1500 */
[----:B--2---:R-:W-:Y:S02]  /*1060*/  IMAD.U32 R0, R0, 0x10000, RZ ;  /* 0x0001000000007824 */ /* 0x004fe400078e00ff */
[----:B---3--:R-:W-:-:S04]  /*1070*/  IMAD.U32 R25, R14, 0x10000, RZ ;  /* 0x000100000e197824 */ /* 0x008fc800078e00ff */
[----:B------:R-:W-:-:S07]  /*1080*/  FFMA.FTZ R11, R0, R25, R11 ;  /* 0x00000019000b7223 */ /* 0x000fce000001000b */
.L_x_137:
[----:B------:R-:W-:Y:S05]  /*1090*/  BSYNC B0 ;  /* 0x0000000000007941 */ /* 0x000fea0003800000 */
.L_x_136:
[----:B------:R-:W-:Y:S04]  /*10a0*/  BSSY B0, `(.L_x_135) ;  /* 0x000002b000007945 */ /* 0x000fe80003800000 */
[----:B------:R-:W-:Y:S05]  /*10b0*/  @!P4 BRA `(.L_x_138) ;  /* 0x0000000000a4c947 */ /* 0x000fea0003800000 */
[----:B------:R-:W-:Y:S01]  /*10c0*/  IADD3 R21, R21, R23, RZ ;  /* 0x0000001715157210 */ /* 0x000fe20007ffe0ff */
[----:B------:R-:W-:Y:S01]  /*10d0*/  BSSY B1, `(.L_x_139) ;  /* 0x0000014000017945 */ /* 0x000fe20003800000 */
[----:B------:R-:W-:-:S03]  /*10e0*/  ISETP.NE.AND P4, PT, R18, 0x2, PT ;  /* 0x000000021200780c */ /* 0x000fc60003f85270 */
[----:B------:R-:W-:-:S05]  /*10f0*/  IMAD.IADD R14, R24, 0x1, -R21 ;  /* 0x00000001180e7824 */ /* 0x000fca00078e0a15 */
        /* <DEDUP_REMOVED lines=17> */
.L_x_140:
[----:B------:R-:W-:Y:S05]  /*1210*/  BSYNC B1 ;  /* 0x0000000000017941 */ /* 0x000fea0003800000 */
.L_x_139:
[----:B------:R-:W-:Y:S05]  /*1220*/  @!P4 BRA `(.L_x_138) ;  /* 0x000000000048c947 */ /* 0x000fea0003800000 */
[----:B------:R-:W-:-:S04]  /*1230*/  IADD3 R21, R24, -R23, -R21 ;  /* 0x8000001718157210 */ /* 0x000fc80007ffe815 */
        /* <DEDUP_REMOVED lines=14> */
[----:B--2---:R-:W-:Y:S01]  /*1320*/  IMAD.U32 R0, R16, 0x10000, RZ ;  /* 0x0001000010007824 */ /* 0x004fe200078e00ff */
[----:B---3--:R-:W-:-:S05]  /*1330*/  SHF.L.U32 R21, R14, 0x10, RZ ;  /* 0x000000100e157819 */ /* 0x008fca00000006ff */
[----:B------:R-:W-:-:S07]  /*1340*/  FFMA.FTZ R11, R0, R21, R11 ;  /* 0x00000015000b7223 */ /* 0x000fce000001000b */
.L_x_138:
[----:B------:R-:W-:Y:S05]  /*1350*/  BSYNC B0 ;  /* 0x0000000000007941 */ /* 0x000fea0003800000 */
.L_x_135:
[----:B------:R-:W-:Y:S02]  /*1360*/  ULDC UR4, c[0x0][0x2a8] ;  /* 0x0000aa0000047ab9 */ /* 0x000fe40000000800 */
[----:B------:R-:W-:Y:S01]  /*1370*/  VIADD R3, R3, UR4 ;  /* 0x0000000403037c36 */ /* 0x000fe20008000000 */
[----:B------:R-:W-:Y:S06]  /*1380*/  @!P2 BRA `(.L_x_141) ;  /* 0xfffffff000e4a947 */ /* 0x000fec000383ffff */
.L_x_124:
[----:B------:R-:W-:Y:S01]  /*1390*/  VIADD R6, R6, 0x1 ;  /* 0x0000000106067836 */ /* 0x000fe20000000000 */
[----:B------:R-:W-:-:S04]  /*13a0*/  ULDC UR4, c[0x0][0x290] ;  /* 0x0000a40000047ab9 */ /* 0x000fc80000000800 */
[----:B------:R-:W-:-:S13]  /*13b0*/  ISETP.GE.AND P0, PT, R6, UR4, PT ;  /* 0x0000000406007c0c */ /* 0x000fda000bf06270 */
[----:B------:R-:W-:Y:S05]  /*13c0*/  @!P0 BRA `(.L_x_142) ;  /* 0xfffffff000ac8947 */ /* 0x000fea000383ffff */
.L_x_123:
[----:B------:R-:W-:Y:S01]  /*13d0*/  SHF.R.S64 R2, RZ, 0x1f, R19 ;  /* 0x0000001fff027819 */ /* 0x000fe20000001013 */
[----:B------:R-:W-:Y:S01]  /*13e0*/  ULDC.64 UR4, c[0x0][0x238] ;  /* 0x00008e0000047ab9 */ /* 0x000fe20000000a00 */
[----:B------:R-:W-:Y:S02]  /*13f0*/  F2FP.BF16.F32.PACK_AB R11, RZ, R11 ;  /* 0x0000000bff0b723e */ /* 0x000fe400000010ff */
[----:B------:R-:W-:Y:S01]  /*1400*/  IADD3 R2, P0, R2, UR4, RZ ;  /* 0x0000000402027c10 */ /* 0x000fe2000ff1e0ff */
[----:B------:R-:W-:Y:S02]  /*1410*/  ULDC UR4, c[0x0][0xc] ;  /* 0x0000030000047ab9 */ /* 0x000fe40000000800 */
[----:B------:R-:W-:Y:S01]  /*1420*/  IMAD R0, R20, UR4, RZ ;  /* 0x0000000414007c24 */ /* 0x000fe2000f8e02ff */
[----:B------:R-:W-:Y:S01]  /*1430*/  LEA.HI.X.SX32 R3, R19, UR5, 0x1, P0 ;  /* 0x0000000513037c11 */ /* 0x000fe200080f0eff */
[----:B------:R-:W-:Y:S01]  /*1440*/  ULDC UR4, c[0x0][0x288] ;  /* 0x0000a20000047ab9 */ /* 0x000fe20000000800 */
[----:B------:R-:W-:Y:S01]  /*1450*/  ULDC UR5, c[0x0][0x288] ;  /* 0x0000a20000057ab9 */ /* 0x000fe20000000800 */
[----:B------:R-:W-:Y:S01]  /*1460*/  USHF.R.S32.HI UR4, URZ, 0x1f, UR4 ;  /* 0x0000001f3f047899 */ /* 0x000fe20008011404 */
[----:B------:R-:W-:Y:S01]  /*1470*/  IADD3 R19, P0, R0, R19, RZ ;  /* 0x0000001300137210 */ /* 0x000fe20007f1e0ff */
[----:B------:R0:W-:Y:S04]  /*1480*/  STG.E.U16 desc[UR8][R2.64], R11 ;  /* 0x0000000b02007986 */ /* 0x0001e8000c101508 */
[----:B------:R-:W-:Y:S01]  /*1490*/  IMAD.X R13, RZ, RZ, R13, P0 ;  /* 0x000000ffff0d7224 */ /* 0x000fe200000e060d */
[----:B------:R-:W-:-:S04]  /*14a0*/  ISETP.GE.U32.AND P0, PT, R19, UR5, PT ;  /* 0x0000000513007c0c */ /* 0x000fc8000bf06070 */
[----:B------:R-:W-:-:S13]  /*14b0*/  ISETP.GE.AND.EX P0, PT, R13, UR4, PT, P0 ;  /* 0x000000040d007c0c */ /* 0x000fda000bf06300 */
[----:B0-----:R-:W-:Y:S05]  /*14c0*/  @!P0 BRA `(.L_x_143) ;  /* 0xffffffec000c8947 */ /* 0x001fea000383ffff */
[----:B------:R-:W-:Y:S05]  /*14d0*/  EXIT ;  /* 0x000000000000794d */ /* 0x000fea0003800000 */
.L_x_144:
        /* <DEDUP_REMOVED lines=10> */
.L_x_1092:


//--------------------- .text._ZN2at6native51_GLOBAL__N__2c613397_18_DepthwiseConv2d_cu_9959487032conv_depthwise2d_backward_kernelILi0ELi1EN3c108BFloat16EiEEvNS_27GenericPackedTensorAccessorIKT1_Lm4ENS_16DefaultPtrTraitsEiEENS5_IS6_Lm4ES8_iEES9_T2_iiiiiiiiiiiiiii --------------------------
	.section	.text._ZN2at6native51_GLOBAL__N__2c613397_18_DepthwiseConv2d_cu_9959487032conv_depthwise2d_backward_kernelILi0ELi1EN3c108BFloat16EiEEvNS_27GenericPackedTensorAccessorIKT1_Lm4ENS_16DefaultPtrTraitsEiEENS5_IS6_Lm4ES8_iEES9_T2_iiiiiiiiiiiiiii,"ax",@progbits
	.align	128
.text._ZN2at6native51_GLOBAL__N__2c613397_18_DepthwiseConv2d_cu_9959487032conv_depthwise2d_backward_kernelILi0ELi1EN3c108BFloat16EiEEvNS_27GenericPackedTensorAccessorIKT1_Lm4ENS_16DefaultPtrTraitsEiEENS5_IS6_Lm4ES8_iEES9_T2_iiiiiiiiiiiiiii:
        .type           _ZN2at6native51_GLOBAL__N__2c613397_18_DepthwiseConv2d_cu_9959487032conv_depthwise2d_backward_kernelILi0ELi1EN3c108BFloat16EiEEvNS_27GenericPackedTensorAccessorIKT1_Lm4ENS_16DefaultPtrTraitsEiEENS5_IS6_Lm4ES8_iEES9_T2_iiiiiiiiiiiiiii,@function
        .size           _ZN2at6native51_GLOBAL__N__2c613397_18_DepthwiseConv2d_cu_9959487032conv_depthwise2d_backward_kernelILi0ELi1EN3c108BFloat16EiEEvNS_27GenericPackedTensorAccessorIKT1_Lm4ENS_16DefaultPtrTraitsEiEENS5_IS6_Lm4ES8_iEES9_T2_iiiiiiiiiiiiiii,(.L_x_1093 - _ZN2at6native51_GLOBAL__N__2c613397_18_DepthwiseConv2d_cu_9959487032conv_depthwise2d_backward_kernelILi0ELi1EN3c108BFloat16EiEEvNS_27GenericPackedTensorAccessorIKT1_Lm4ENS_16DefaultPtrTraitsEiEENS5_IS6_Lm4ES8_iEES9_T2_iiiiiiiiiiiiiii)
        .other          _ZN2at6native51_GLOBAL__N__2c613397_18_DepthwiseConv2d_cu_9959487032conv_depthwise2d_backward_kernelILi0ELi1EN3c108BFloat16EiEEvNS_27GenericPackedTensorAccessorIKT1_Lm4ENS_16DefaultPtrTraitsEiEENS5_IS6_Lm4ES8_iEES9_T2_iiiiiiiiiiiiiii,@"STO_CUDA_ENTRY STV_DEFAULT"
_ZN2at6native51_GLOBAL__N__2c613397_18_DepthwiseConv2d_cu_9959487032conv_depthwise2d_backward_kernelILi0ELi1EN3c108BFloat16EiEEvNS_27GenericPackedTensorAccessorIKT1_Lm4ENS_16DefaultPtrTraitsEiEENS5_IS6_Lm4ES8_iEES9_T2_iiiiiiiiiiiiiii:
        /* <DEDUP_REMOVED lines=12> */
[----:B------:R-:W-:Y:S01]  /*00c0*/  IMAD.MOV.U32 R16, RZ, RZ, R12 ;  /* 0x000000ffff107224 */ /* 0x000fe200078e000c */
[----:B------:R-:W-:Y:S01]  /*00d0*/  ULOP3.LUT UR7, UR4, 0x3, URZ, 0xc0, !UPT ;  /* 0x0000000304077892 */ /* 0x000fe2000f8ec03f */
[----:B------:R-:W-:-:S03]  /*00e0*/  ULDC.64 UR10, c[0x0][0x208] ;  /* 0x00008200000a7ab9 */ /* 0x000fc60000000a00 */
[----:B------:R-:W-:-:S12]  /*00f0*/  UIADD3 UR4, UR7, -UR4, URZ ;  /* 0x8000000407047290 */ /* 0x000fd8000fffe03f */
.L_x_157:
[----:B------:R-:W0:Y:S01]  /*0100*/  LDC R7, c[0x0][0x298] ;  /* 0x0000a600ff077b82 */ /* 0x000e220000000800 */
[----:B------:R-:W-:Y:S01]  /*0110*/  IMAD.MOV.U32 R12, RZ, RZ, RZ ;  /* 0x000000ffff0c7224 */ /* 0x000fe200078e00ff */
[----:B0-----:R-:W-:-:S04]  /*0120*/  IABS R5, R7 ;  /* 0x0000000700057213 */ /* 0x001fc80000000000 */
[----:B------:R-:W0:Y:S08]  /*0130*/  I2F.RP R0, R5 ;  /* 0x0000000500007306 */ /* 0x000e300000209400 */
[----:B0-----:R-:W0:Y:S02]  /*0140*/  MUFU.RCP R0, R0 ;  /* 0x0000000000007308 */ /* 0x001e240000001000 */
[----:B0-----:R-:W-:-:S06]  /*0150*/  IADD3 R2, R0, 0xffffffe, RZ ;  /* 0x0ffffffe00027810 */ /* 0x001fcc0007ffe0ff */
[----:B------:R0:W1:Y:S02]  /*0160*/  F2I.FTZ.U32.TRUNC.NTZ R3, R2 ;  /* 0x0000000200037305 */ /* 0x000064000021f000 */
[----:B0-----:R-:W-:Y:S02]  /*0170*/  IMAD.MOV.U32 R2, RZ, RZ, RZ ;  /* 0x000000ffff027224 */ /* 0x001fe400078e00ff */
[----:B-1----:R-:W-:-:S04]  /*0180*/  IMAD.MOV R4, RZ, RZ, -R3 ;  /* 0x000000ffff047224 */ /* 0x002fc800078e0a03 */
[----:B------:R-:W-:Y:S01]  /*0190*/  IMAD R9, R4, R5, RZ ;  /* 0x0000000504097224 */ /* 0x000fe200078e02ff */
[----:B------:R-:W-:-:S03]  /*01a0*/  IABS R4, R16 ;  /* 0x0000001000047213 */ /* 0x000fc60000000000 */
[----:B------:R-:W-:Y:S02]  /*01b0*/  IMAD.HI.U32 R3, R3, R9, R2 ;  /* 0x0000000903037227 */ /* 0x000fe400078e0002 */
[----:B------:R-:W0:Y:S04]  /*01c0*/  LDC R9, c[0x0][0x290] ;  /* 0x0000a400ff097b82 */ /* 0x000e280000000800 */
[----:B------:R-:W-:-:S05]  /*01d0*/  IMAD.HI.U32 R6, R3, R4, RZ ;  /* 0x0000000403067227 */ /* 0x000fca00078e00ff */
        /* <DEDUP_REMOVED lines=9> */
[----:B------:R-:W-:Y:S02]  /*0270*/  @P0 IADD3 R6, R6, 0x1, RZ ;  /* 0x0000000106060810 */ /* 0x000fe40007ffe0ff */
[----:B0-----:R-:W-:-:S04]  /*0280*/  ISETP.GE.AND P0, PT, R9, 0x1, PT ;  /* 0x000000010900780c */ /* 0x001fc80003f06270 */
[----:B------:R-:W-:Y:S01]  /*0290*/  @!P1 IMAD.MOV R6, RZ, RZ, -R6 ;  /* 0x000000ffff069224 */ /* 0x000fe200078e0a06 */
[----:B------:R-:W-:-:S08]  /*02a0*/  @!P2 LOP3.LUT R6, RZ, R7, RZ, 0x33, !PT ;  /* 0x00000007ff06a212 */ /* 0x000fd000078e33ff */
[----:B------:R-:W-:Y:S05]  /*02b0*/  @!P0 BRA `(.L_x_145) ;  /* 0x0000000c00b48947 */ /* 0x000fea0003800000 */
[----:B------:R-:W0:Y:S01]  /*02c0*/  LDC R11, c[0x0][0x29c] ;  /* 0x0000a700ff0b7b82 */ /* 0x000e220000000800 */
[----:B------:R-:W-:-:S07]  /*02d0*/  IABS R10, R6 ;  /* 0x00000006000a7213 */ /* 0x000fce0000000000 */
[----:B------:R-:W1:Y:S01]  /*02e0*/  LDC R0, c[0x0][0x28c] ;  /* 0x0000a300ff007b82 */ /* 0x000e620000000800 */
[----:B0-----:R-:W-:-:S04]  /*02f0*/  IABS R14, R11 ;  /* 0x0000000b000e7213 */ /* 0x001fc80000000000 */
[----:B------:R-:W0:Y:S08]  /*0300*/  I2F.RP R4, R14 ;  /* 0x0000000e00047306 */ /* 0x000e300000209400 */
[----:B0-----:R-:W0:Y:S02]  /*0310*/  MUFU.RCP R4, R4 ;  /* 0x0000000400047308 */ /* 0x001e240000001000 */
[----:B0-----:R-:W-:-:S02]  /*0320*/  IADD3 R2, R4, 0xffffffe, RZ ;  /* 0x0ffffffe04027810 */ /* 0x001fc40007ffe0ff */
[----:B-1----:R-:W-:-:S04]  /*0330*/  IABS R4, R0 ;  /* 0x0000000000047213 */ /* 0x002fc80000000000 */
[----:B------:R0:W1:Y:S08]  /*0340*/  F2I.FTZ.U32.TRUNC.NTZ R3, R2 ;  /* 0x0000000200037305 */ /* 0x000070000021f000 */
[----:B------:R-:W2:Y:S01]  /*0350*/  I2F.RP R8, R4 ;  /* 0x0000000400087306 */ /* 0x000ea20000209400 */
[----:B0-----:R-:W-:Y:S02]  /*0360*/  IMAD.MOV.U32 R2, RZ, RZ, RZ ;  /* 0x000000ffff027224 */ /* 0x001fe400078e00ff */
[----:B-1----:R-:W-:-:S04]  /*0370*/  IMAD.MOV R5, RZ, RZ, -R3 ;  /* 0x000000ffff057224 */ /* 0x002fc800078e0a03 */
[----:B------:R-:W-:-:S04]  /*0380*/  IMAD R5, R5, R14, RZ ;  /* 0x0000000e05057224 */ /* 0x000fc800078e02ff */
[----:B------:R-:W-:Y:S01]  /*0390*/  IMAD.HI.U32 R3, R3, R5, R2 ;  /* 0x0000000503037227 */ /* 0x000fe200078e0002 */
[----:B--2---:R-:W0:Y:S01]  /*03a0*/  MUFU.RCP R8, R8 ;  /* 0x0000000800087308 */ /* 0x004e220000001000 */
[----:B------:R-:W-:-:S04]  /*03b0*/  LOP3.LUT R5, R6, R11, RZ, 0x3c, !PT ;  /* 0x0000000b06057212 */ /* 0x000fc800078e3cff */
[----:B------:R-:W-:Y:S01]  /*03c0*/  IMAD.HI.U32 R2, R3, R10, RZ ;  /* 0x0000000a03027227 */ /* 0x000fe200078e00ff */
[----:B------:R-:W-:-:S04]  /*03d0*/  ISETP.GE.AND P1, PT, R5, RZ, PT ;  /* 0x000000ff0500720c */ /* 0x000fc80003f26270 */
[----:B------:R-:W-:-:S05]  /*03e0*/  IADD3 R3, -R2, RZ, RZ ;  /* 0x000000ff02037210 */ /* 0x000fca0007ffe1ff */
[----:B------:R-:W-:Y:S02]  /*03f0*/  IMAD R3, R14, R3, R10 ;  /* 0x000000030e037224 */ /* 0x000fe400078e020a */
[----:B0-----:R-:W-:-:S03]  /*0400*/  VIADD R10, R8, 0xffffffe ;  /* 0x0ffffffe080a7836 */ /* 0x001fc60000000000 */
[----:B------:R-:W-:-:S13]  /*0410*/  ISETP.GT.U32.AND P2, PT, R14, R3, PT ;  /* 0x000000030e00720c */ /* 0x000fda0003f44070 */
[----:B------:R-:W-:Y:S01]  /*0420*/  @!P2 IMAD.IADD R3, R3, 0x1, -R14 ;  /* 0x000000010303a824 */ /* 0x000fe200078e0a0e */
[----:B------:R-:W-:Y:S02]  /*0430*/  @!P2 IADD3 R2, R2, 0x1, RZ ;  /* 0x000000010202a810 */ /* 0x000fe40007ffe0ff */
[----:B------:R-:W-:Y:S02]  /*0440*/  ISETP.NE.AND P2, PT, R11, RZ, PT ;  /* 0x000000ff0b00720c */ /* 0x000fe40003f45270 */
[----:B------:R-:W-:Y:S02]  /*0450*/  ISETP.GE.U32.AND P0, PT, R3, R14, PT ;  /* 0x0000000e0300720c */ /* 0x000fe40003f06070 */
[----:B------:R-:W0:Y:S11]  /*0460*/  F2I.FTZ.U32.TRUNC.NTZ R3, R10 ;  /* 0x0000000a00037305 */ /* 0x000e36000021f000 */
[----:B------:R-:W-:-:S04]  /*0470*/  @P0 VIADD R2, R2, 0x1 ;  /* 0x0000000102020836 */ /* 0x000fc80000000000 */
[----:B------:R-:W-:Y:S01]  /*0480*/  IMAD.MOV.U32 R8, RZ, RZ, R2 ;  /* 0x000000ffff087224 */ /* 0x000fe200078e0002 */
[----:B0-----:R-:W-:Y:S01]  /*0490*/  IADD3 R5, RZ, -R3, RZ ;  /* 0x80000003ff057210 */ /* 0x001fe20007ffe0ff */
[----:B------:R-:W-:Y:S02]  /*04a0*/  IMAD.MOV.U32 R2, RZ, RZ, RZ ;  /* 0x000000ffff027224 */ /* 0x000fe400078e00ff */
[----:B------:R-:W-:Y:S01]  /*04b0*/  @!P1 IMAD.MOV R8, RZ, RZ, -R8 ;  /* 0x000000ffff089224 */ /* 0x000fe200078e0a08 */
[----:B------:R-:W-:Y:S01]  /*04c0*/  @!P2 LOP3.LUT R8, RZ, R11, RZ, 0x33, !PT ;  /* 0x0000000bff08a212 */ /* 0x000fe200078e33ff */
[----:B------:R-:W-:-:S03]  /*04d0*/  IMAD R5, R5, R4, RZ ;  /* 0x0000000405057224 */ /* 0x000fc600078e02ff */
[----:B------:R-:W-:Y:S01]  /*04e0*/  IABS R10, R8 ;  /* 0x00000008000a7213 */ /* 0x000fe20000000000 */
[----:B------:R-:W-:Y:S02]  /*04f0*/  IMAD.HI.U32 R2, R3, R5, R2 ;  /* 0x0000000503027227 */ /* 0x000fe400078e0002 */
[----:B------:R-:W0:Y:S01]  /*0500*/  LDC R5, c[0x0][0x2ac] ;  /* 0x0000ab00ff057b82 */ /* 0x000e220000000800 */
[----:B------:R-:W-:-:S05]  /*0510*/  MOV R3, R10 ;  /* 0x0000000a00037202 */ /* 0x000fca0000000f00 */
[----:B------:R-:W-:-:S04]  /*0520*/  IMAD.HI.U32 R10, R2, R3, RZ ;  /* 0x00000003020a7227 */ /* 0x000fc800078e00ff */
[----:B------:R-:W-:-:S04]  /*0530*/  IMAD.MOV R2, RZ, RZ, -R10 ;  /* 0x000000ffff027224 */ /* 0x000fc800078e0a0a */
[----:B------:R-:W-:Y:S01]  /*0540*/  IMAD R3, R4, R2, R3 ;  /* 0x0000000204037224 */ /* 0x000fe200078e0203 */
[----:B------:R-:W-:-:S04]  /*0550*/  LOP3.LUT R2, R8, R0, RZ, 0x3c, !PT ;  /* 0x0000000008027212 */ /* 0x000fc800078e3cff */
[----:B------:R-:W-:Y:S02]  /*0560*/  ISETP.GT.U32.AND P2, PT, R4, R3, PT ;  /* 0x000000030400720c */ /* 0x000fe40003f44070 */
[----:B------:R-:W-:-:S11]  /*0570*/  ISETP.GE.AND P1, PT, R2, RZ, PT ;  /* 0x000000ff0200720c */ /* 0x000fd60003f26270 */
[----:B------:R-:W-:Y:S01]  /*0580*/  @!P2 IMAD.IADD R3, R3, 0x1, -R4 ;  /* 0x000000010303a824 */ /* 0x000fe200078e0a04 */
[----:B------:R-:W-:Y:S02]  /*0590*/  @!P2 IADD3 R10, R10, 0x1, RZ ;  /* 0x000000010a0aa810 */ /* 0x000fe40007ffe0ff */
[----:B------:R-:W-:Y:S02]  /*05a0*/  ISETP.NE.AND P2, PT, R0, RZ, PT ;  /* 0x000000ff0000720c */ /* 0x000fe40003f45270 */
[----:B------:R-:W-:-:S13]  /*05b0*/  ISETP.GE.U32.AND P0, PT, R3, R4, PT ;  /* 0x000000040300720c */ /* 0x000fda0003f06070 */
[----:B------:R-:W-:Y:S01]  /*05c0*/  @P0 VIADD R10, R10, 0x1 ;  /* 0x000000010a0a0836 */ /* 0x000fe20000000000 */
[----:B0-----:R-:W-:-:S03]  /*05d0*/  ISETP.GE.AND P0, PT, R5, 0x1, PT ;  /* 0x000000010500780c */ /* 0x001fc60003f06270 */
[----:B------:R-:W-:Y:S01]  /*05e0*/  @!P1 IMAD.MOV R10, RZ, RZ, -R10 ;  /* 0x000000ffff0a9224 */ /* 0x000fe200078e0a0a */
[----:B------:R-:W-:-:S09]  /*05f0*/  @!P2 LOP3.LUT R10, RZ, R0, RZ, 0x33, !PT ;  /* 0x00000000ff0aa212 */ /* 0x000fd200078e33ff */
[----:B------:R-:W-:Y:S05]  /*0600*/  @!P0 BRA `(.L_x_145) ;  /* 0x0000000800e08947 */ /* 0x000fea0003800000 */
[----:B------:R-:W-:Y:S01]  /*0610*/  IADD3 R3, -R10, RZ, RZ ;  /* 0x000000ff0a037210 */ /* 0x000fe20007ffe1ff */
[----:B------:R-:W-:Y:S01]  /*0620*/  ULDC UR5, c[0x0][0x2bc] ;  /* 0x0000af0000057ab9 */ /* 0x000fe20000000800 */
[----:B------:R-:W-:Y:S01]  /*0630*/  ULDC UR6, c[0x0][0x294] ;  /* 0x0000a50000067ab9 */ /* 0x000fe20000000800 */
[----:B------:R-:W-:Y:S02]  /*0640*/  IMAD R11, R8, R11, RZ ;  /* 0x0000000b080b7224 */ /* 0x000fe400078e02ff */
[----:B------:R-:W-:Y:S02]  /*0650*/  IMAD R0, R0, R3, R8 ;  /* 0x0000000300007224 */ /* 0x000fe400078e0208 */
[C---:B------:R-:W-:Y:S01]  /*0660*/  IMAD R7, R6.reuse, R7, RZ ;  /* 0x0000000706077224 */ /* 0x040fe200078e02ff */
[----:B------:R-:W-:Y:S01]  /*0670*/  IADD3 R6, R6, UR5, RZ ;  /* 0x0000000506067c10 */ /* 0x000fe2000fffe0ff */
[----:B------:R-:W-:Y:S02]  /*0680*/  IMAD R9, R0, R9, RZ ;  /* 0x0000000900097224 */ /* 0x000fe400078e02ff */
[----:B------:R-:W-:-:S02]  /*0690*/  IMAD.MOV.U32 R12, RZ, RZ, RZ ;  /* 0x000000ffff0c7224 */ /* 0x000fc400078e00ff */
[----:B------:R-:W-:Y:S02]  /*06a0*/  IMAD.MOV.U32 R8, RZ, RZ, RZ ;  /* 0x000000ffff087224 */ /* 0x000fe400078e00ff */
[----:B------:R-:W-:-:S07]  /*06b0*/  IMAD R5, R10, UR6, R9 ;  /* 0x000000060a057c24 */ /* 0x000fce000f8e0209 */
.L_x_156:
[----:B------:R-:W0:Y:S02]  /*06c0*/  LDC R0, c[0x0][0x2a8] ;  /* 0x0000aa00ff007b82 */ /* 0x000e240000000800 */
[----:B0-----:R-:W-:-:S13]  /*06d0*/  ISETP.GE.AND P0, PT, R0, 0x1, PT ;  /* 0x000000010000780c */ /* 0x001fda0003f06270 */
[----:B------:R-:W-:Y:S05]  /*06e0*/  @!P0 BRA `(.L_x_146) ;  /* 0x0000000800988947 */ /* 0x000fea0003800000 */
[----:B------:R-:W-:Y:S01]  /*06f0*/  ULDC UR6, c[0x0][0x2ac] ;  /* 0x0000ab0000067ab9 */ /* 0x000fe20000000800 */
[--C-:B------:R-:W-:Y:S01]  /*0700*/  IMAD.IADD R15, R9, 0x1, R8.reuse ;  /* 0x00000001090f7824 */ /* 0x100fe200078e0208 */
[----:B------:R-:W-:Y:S01]  /*0710*/  ULDC UR5, c[0x0][0x2a4] ;  /* 0x0000a90000057ab9 */ /* 0x000fe20000000800 */
[----:B------:R-:W-:Y:S01]  /*0720*/  IMAD R0, R0, UR6, RZ ;  /* 0x0000000600007c24 */ /* 0x000fe2000f8e02ff */
[----:B------:R-:W-:Y:S01]  /*0730*/  ULDC UR6, c[0x0][0x294] ;  /* 0x0000a50000067ab9 */ /* 0x000fe20000000800 */
[----:B------:R-:W-:Y:S01]  /*0740*/  IMAD.IADD R17, R5, 0x1, R8 ;  /* 0x0000000105117824 */ /* 0x000fe200078e0208 */
[----:B------:R-:W-:Y:S01]  /*0750*/  HFMA2.MMA R4, -RZ, RZ, 0, 0 ;  /* 0x00000000ff047435 */ /* 0x000fe200000001ff */
[----:B------:R-:W-:Y:S02]  /*0760*/  IMAD R3, R15, R0, RZ ;  /* 0x000000000f037224 */ /* 0x000fe400078e02ff */
[----:B------:R-:W-:Y:S02]  /*0770*/  IMAD R2, R10, UR6, R15 ;  /* 0x000000060a027c24 */ /* 0x000fe4000f8e020f */
[----:B------:R-:W-:-:S07]  /*0780*/  IMAD R0, R17, UR5, R6 ;  /* 0x0000000511007c24 */ /* 0x000fce000f8e0206 */
.L_x_155:
[----:B------:R-:W0:Y:S01]  /*0790*/  LDC.64 R14, c[0x0][0x2a8] ;  /* 0x0000aa00ff0e7b82 */ /* 0x000e220000000a00 */
[----:B------:R-:W-:Y:S01]  /*07a0*/  ULDC UR5, c[0x0][0x2c4] ;  /* 0x0000b10000057ab9 */ /* 0x000fe20000000800 */
[----:B------:R-:W-:Y:S01]  /*07b0*/  ULDC UR15, c[0x0][0x2a4] ;  /* 0x0000a900000f7ab9 */ /* 0x000fe20000000800 */
[C---:B------:R-:W-:Y:S02]  /*07c0*/  IMAD R27, R4.reuse, UR5, R11 ;  /* 0x00000005041b7c24 */ /* 0x040fe4000f8e020b */
[----:B------:R-:W-:Y:S02]  /*07d0*/  VIADD R4, R4, 0x1 ;  /* 0x0000000104047836 */ /* 0x000fe40000000000 */
[----:B------:R-:W-:Y:S01]  /*07e0*/  IMAD.MOV.U32 R18, RZ, RZ, RZ ;  /* 0x000000ffff127224 */ /* 0x000fe200078e00ff */
[----:B------:R-:W-:Y:S01]  /*07f0*/  IADD3 R19, R6, -R27, RZ ;  /* 0x8000001b06137210 */ /* 0x000fe20007ffe0ff */
[----:B------:R-:W-:-:S04]  /*0800*/  IMAD.MOV.U32 R21, RZ, RZ, R3 ;  /* 0x000000ffff157224 */ /* 0x000fc800078e0003 */
[----:B------:R-:W-:Y:S02]  /*0810*/  IMAD R17, R2, UR15, R19 ;  /* 0x0000000f02117c24 */ /* 0x000fe4000f8e0213 */
[----:B0-----:R-:W-:Y:S01]  /*0820*/  VIADD R14, R14, 0xffffffff ;  /* 0xffffffff0e0e7836 */ /* 0x001fe20000000000 */
[----:B------:R-:W-:-:S04]  /*0830*/  ISETP.GE.AND P1, PT, R4, R15, PT ;  /* 0x0000000f0400720c */ /* 0x000fc80003f26270 */
[----:B------:R-:W-:-:S13]  /*0840*/  ISETP.GE.U32.AND P0, PT, R14, 0x3, PT ;  /* 0x000000030e00780c */ /* 0x000fda0003f06070 */
[----:B------:R-:W-:Y:S05]  /*0850*/  @!P0 BRA `(.L_x_147) ;  /* 0x0000000400388947 */ /* 0x000fea0003800000 */
[----:B------:R-:W0:Y:S01]  /*0860*/  LDC.64 R28, c[0x0][0x260] ;  /* 0x00009800ff1c7b82 */ /* 0x000e220000000a00 */
[----:B------:R-:W-:Y:S01]  /*0870*/  ULDC UR13, c[0x0][0x2c0] ;  /* 0x0000b000000d7ab9 */ /* 0x000fe20000000800 */
[----:B------:R-:W-:Y:S01]  /*0880*/  ULDC UR5, c[0x0][0x2b8] ;  /* 0x0000ae0000057ab9 */ /* 0x000fe20000000800 */
[----:B------:R-:W-:Y:S01]  /*0890*/  UIADD3 UR6, -UR13, URZ, URZ ;  /* 0x0000003f0d067290 */ /* 0x000fe2000fffe13f */
[----:B------:R-:W-:Y:S01]  /*08a0*/  VIADD R24, R16, UR5 ;  /* 0x0000000510187c36 */ /* 0x000fe20008000000 */
[----:B------:R-:W-:Y:S01]  /*08b0*/  IADD3 R27, R0, -R27, RZ ;  /* 0x8000001b001b7210 */ /* 0x000fe20007ffe0ff */
[----:B------:R-:W-:Y:S01]  /*08c0*/  ULDC UR14, c[0x0][0x2a0] ;  /* 0x0000a800000e7ab9 */ /* 0x000fe20000000800 */
[----:B------:R-:W-:Y:S01]  /*08d0*/  ULEA UR8, UR6, UR5, 0x1 ;  /* 0x0000000506087291 */ /* 0x000fe2000f8e083f */
[----:B------:R-:W-:Y:S01]  /*08e0*/  ISETP.GE.AND P2, PT, R19, UR15, PT ;  /* 0x0000000f13007c0c */ /* 0x000fe2000bf46270 */
[----:B------:R-:W-:Y:S01]  /*08f0*/  UIMAD UR5, UR6, 0x3, UR5 ;  /* 0x00000003060578a4 */ /* 0x000fe2000f8e0205 */
[C-C-:B------:R-:W-:Y:S01]  /*0900*/  IADD3 R20, R24.reuse, -UR13, -R7.reuse ;  /* 0x8000000d18147c10 */ /* 0x140fe2000fffe807 */
[----:B------:R-:W-:Y:S01]  /*0910*/  IMAD.IADD R24, R24, 0x1, -R7 ;  /* 0x0000000118187824 */ /* 0x000fe200078e0a07 */
[----:B------:R-:W-:-:S02]  /*0920*/  MOV R18, RZ ;  /* 0x000000ff00127202 */ /* 0x000fc40000000f00 */
[----:B------:R-:W-:Y:S01]  /*0930*/  IADD3 R22, -R7, UR8, R16 ;  /* 0x0000000807167c10 */ /* 0x000fe2000fffe110 */
[----:B------:R-:W-:Y:S01]  /*0940*/  IMAD R25, R27, UR14, R20 ;  /* 0x0000000e1b197c24 */ /* 0x000fe2000f8e0214 */
[----:B------:R-:W-:Y:S01]  /*0950*/  IADD3 R26, -R7, UR5, R16 ;  /* 0x00000005071a7c10 */ /* 0x000fe2000fffe110 */
[C---:B------:R-:W-:Y:S02]  /*0960*/  IMAD R21, R27.reuse, UR14, R24 ;  /* 0x0000000e1b157c24 */ /* 0x040fe4000f8e0218 */
[C---:B------:R-:W-:Y:S02]  /*0970*/  IMAD R23, R27.reuse, UR14, R22 ;  /* 0x0000000e1b177c24 */ /* 0x040fe4000f8e0216 */
[----:B------:R-:W-:Y:S02]  /*0980*/  IMAD R27, R27, UR14, R26 ;  /* 0x0000000e1b1b7c24 */ /* 0x000fe4000f8e021a */
[----:B0-----:R-:W-:-:S07]  /*0990*/  IMAD.WIDE R28, R3, 0x2, R28 ;  /* 0x00000002031c7825 */ /* 0x001fce00078e021c */
.L_x_148:
[----:B------:R-:W-:Y:S01]  /*09a0*/  LOP3.LUT R14, R24, R19, RZ, 0xfc, !PT ;  /* 0x00000013180e7212 */ /* 0x000fe200078efcff */
[----:B------:R-:W-:-:S03]  /*09b0*/  ULDC UR5, c[0x0][0x2a0] ;  /* 0x0000a80000057ab9 */ /* 0x000fc60000000800 */
[----:B------:R-:W-:-:S04]  /*09c0*/  ISETP.LT.OR P0, PT, R14, RZ, P2 ;  /* 0x000000ff0e00720c */ /* 0x000fc80001701670 */
[----:B------:R-:W-:-:S13]  /*09d0*/  ISETP.GE.OR P0, PT, R24, UR5, P0 ;  /* 0x0000000518007c0c */ /* 0x000fda0008706670 */
[----:B------:R-:W0:Y:S02]  /*09e0*/  @!P0 LDC.64 R14, c[0x0][0x210] ;  /* 0x00008400ff0e8b82 */ /* 0x000e240000000a00 */
[----:B0-----:R-:W-:-:S06]  /*09f0*/  @!P0 IMAD.WIDE R14, R21, 0x2, R14 ;  /* 0x00000002150e8825 */ /* 0x001fcc00078e020e */
[----:B------:R-:W2:Y:S04]  /*0a00*/  @!P0 LDG.E.U16 R14, desc[UR10][R14.64] ;  /* 0x0000000a0e0e8981 */ /* 0x000ea8000c1e1500 */
[----:B------:R-:W3:Y:S01]  /*0a10*/  @!P0 LDG.E.U16 R15, desc[UR10][R28.64] ;  /* 0x0000000a1c0f8981 */ /* 0x000ee2000c1e1500 */
[----:B--2---:R-:W-:Y:S02]  /*0a20*/  @!P0 IMAD.U32 R14, R14, 0x10000, RZ ;  /* 0x000100000e0e8824 */ /* 0x004fe400078e00ff */
[----:B---3--:R-:W-:-:S04]  /*0a30*/  @!P0 IMAD.U32 R15, R15, 0x10000, RZ ;  /* 0x000100000f0f8824 */ /* 0x008fc800078e00ff */
[----:B------:R-:W-:Y:S01]  /*0a40*/  @!P0 FFMA.FTZ R12, R15, R14, R12 ;  /* 0x0000000e0f0c8223 */ /* 0x000fe2000001000c */
[----:B------:R-:W-:-:S04]  /*0a50*/  LOP3.LUT R14, R20, R19, RZ, 0xfc, !PT ;  /* 0x00000013140e7212 */ /* 0x000fc800078efcff */
[----:B------:R-:W-:-:S04]  /*0a60*/  ISETP.LT.OR P0, PT, R14, RZ, P2 ;  /* 0x000000ff0e00720c */ /* 0x000fc80001701670 */
[----:B------:R-:W-:-:S13]  /*0a70*/  ISETP.GE.OR P0, PT, R20, UR5, P0 ;  /* 0x0000000514007c0c */ /* 0x000fda0008706670 */
[----:B------:R-:W0:Y:S02]  /*0a80*/  @!P0 LDC.64 R14, c[0x0][0x210] ;  /* 0x00008400ff0e8b82 */ /* 0x000e240000000a00 */
[----:B0-----:R-:W-:-:S06]  /*0a90*/  @!P0 IMAD.WIDE R14, R25, 0x2, R14 ;  /* 0x00000002190e8825 */ /* 0x001fcc00078e020e */
[----:B------:R-:W2:Y:S04]  /*0aa0*/  @!P0 LDG.E.U16 R14, desc[UR10][R14.64] ;  /* 0x0000000a0e0e8981 */ /* 0x000ea8000c1e1500 */
[----:B------:R-:W3:Y:S01]  /*0ab0*/  @!P0 LDG.E.U16 R15, desc[UR10][R28.64+0x2] ;  /* 0x0000020a1c0f8981 */ /* 0x000ee2000c1e1500 */
[----:B--2---:R-:W-:Y:S01]  /*0ac0*/  @!P0 IMAD.U32 R14, R14, 0x10000, RZ ;  /* 0x000100000e0e8824 */ /* 0x004fe200078e00ff */
[----:B---3--:R-:W-:-:S05]  /*0ad0*/  @!P0 SHF.L.U32 R15, R15, 0x10, RZ ;  /* 0x000000100f0f8819 */ /* 0x008fca00000006ff */
        /* <DEDUP_REMOVED lines=8> */
[----:B--2---:R-:W-:Y:S01]  /*0b60*/  @!P0 SHF.L.U32 R14, R14, 0x10, RZ ;  /* 0x000000100e0e8819 */ /* 0x004fe200000006ff */
[----:B---3--:R-:W-:-:S04]  /*0b70*/  @!P0 IMAD.U32 R15, R15, 0x10000, RZ ;  /* 0x000100000f0f8824 */ /* 0x008fc800078e00ff */
[----:B------:R-:W-:Y:S01]  /*0b80*/  @!P0 FFMA.FTZ R12, R15, R14, R12 ;  /* 0x0000000e0f0c8223 */ /* 0x000fe2000001000c */
[----:B------:R-:W-:-:S04]  /*0b90*/  LOP3.LUT R14, R26, R19, RZ, 0xfc, !PT ;  /* 0x000000131a0e7212 */ /* 0x000fc800078efcff */
[----:B------:R-:W-:-:S04]  /*0ba0*/  ISETP.LT.OR P0, PT, R14, RZ, P2 ;  /* 0x000000ff0e00720c */ /* 0x000fc80001701670 */
[----:B------:R-:W-:Y:S01]  /*0bb0*/  ISETP.GE.OR P0, PT, R26, UR5, P0 ;  /* 0x000000051a007c0c */ /* 0x000fe20008706670 */
[----:B------:R-:W-:-:S12]  /*0bc0*/  ULDC UR5, c[0x0][0x2c0] ;  /* 0x0000b00000057ab9 */ /* 0x000fd80000000800 */
[----:B------:R-:W0:Y:S02]  /*0bd0*/  @!P0 LDC.64 R14, c[0x0][0x210] ;  /* 0x00008400ff0e8b82 */ /* 0x000e240000000a00 */
[----:B0-----:R-:W-:-:S06]  /*0be0*/  @!P0 IMAD.WIDE R14, R27, 0x2, R14 ;  /* 0x000000021b0e8825 */ /* 0x001fcc00078e020e */
[----:B------:R-:W2:Y:S04]  /*0bf0*/  @!P0 LDG.E.U16 R14, desc[UR10][R14.64] ;  /* 0x0000000a0e0e8981 */ /* 0x000ea8000c1e1500 */
[----:B------:R-:W3:Y:S01]  /*0c00*/  @!P0 LDG.E.U16 R15, desc[UR10][R28.64+0x6] ;  /* 0x0000060a1c0f8981 */ /* 0x000ee2000c1e1500 */
[----:B------:R-:W-:Y:S02]  /*0c10*/  VIADD R18, R18, 0x4 ;  /* 0x0000000412127836 */ /* 0x000fe40000000000 */
[----:B--2---:R-:W-:Y:S02]  /*0c20*/  @!P0 IMAD.U32 R14, R14, 0x10000, RZ ;  /* 0x000100000e0e8824 */ /* 0x004fe400078e00ff */
[----:B---3--:R-:W-:-:S04]  /*0c30*/  @!P0 IMAD.U32 R15, R15, 0x10000, RZ ;  /* 0x000100000f0f8824 */ /* 0x008fc800078e00ff */
[----:B------:R-:W-:Y:S01]  /*0c40*/  @!P0 FFMA.FTZ R12, R15, R14, R12 ;  /* 0x0000000e0f0c8223 */ /* 0x000fe2000001000c */
[----:B------:R-:W-:Y:S01]  /*0c50*/  IMAD R14, RZ, RZ, -UR5 ;  /* 0x80000005ff0e7e24 */ /* 0x000fe2000f8e02ff */
[----:B------:R-:W-:-:S03]  /*0c60*/  IADD3 R28, P0, R28, 0x8, RZ ;  /* 0x000000081c1c7810 */ /* 0x000fc60007f1e0ff */
[C---:B------:R-:W-:Y:S01]  /*0c70*/  IMAD R22, R14.reuse, 0x4, R22 ;  /* 0x000000040e167824 */ /* 0x040fe200078e0216 */
[C---:B------:R-:W-:Y:S01]  /*0c80*/  LEA R20, R14.reuse, R20, 0x2 ;  /* 0x000000140e147211 */ /* 0x040fe200078e10ff */
[C---:B------:R-:W-:Y:S01]  /*0c90*/  IMAD R21, R14.reuse, 0x4, R21 ;  /* 0x000000040e157824 */ /* 0x040fe200078e0215 */
[C---:B------:R-:W-:Y:S01]  /*0ca0*/  LEA R26, R14.reuse, R26, 0x2 ;  /* 0x0000001a0e1a7211 */ /* 0x040fe200078e10ff */
[C---:B------:R-:W-:Y:S01]  /*0cb0*/  IMAD R23, R14.reuse, 0x4, R23 ;  /* 0x000000040e177824 */ /* 0x040fe200078e0217 */
[C---:B------:R-:W-:Y:S01]  /*0cc0*/  LEA R25, R14.reuse, R25, 0x2 ;  /* 0x000000190e197211 */ /* 0x040fe200078e10ff */
[C---:B------:R-:W-:Y:S01]  /*0cd0*/  IMAD R24, R14.reuse, 0x4, R24 ;  /* 0x000000040e187824 */ /* 0x040fe200078e0218 */
[----:B------:R-:W-:Y:S02]  /*0ce0*/  LEA R27, R14, R27, 0x2 ;  /* 0x0000001b0e1b7211 */ /* 0x000fe400078e10ff */
[----:B------:R-:W-:Y:S02]  /*0cf0*/  IADD3 R14, R18, UR4, RZ ;  /* 0x00000004120e7c10 */ /* 0x000fe4000fffe0ff */
[----:B------:R-:W-:-:S02]  /*0d00*/  IADD3.X R29, RZ, R29, RZ, P0, !PT ;  /* 0x0000001dff1d7210 */ /* 0x000fc400007fe4ff */
[----:B------:R-:W-:-:S13]  /*0d10*/  ISETP.NE.AND P0, PT, R14, RZ, PT ;  /* 0x000000ff0e00720c */ /* 0x000fda0003f05270 */
[----:B------:R-:W-:Y:S05]  /*0d20*/  @P0 BRA `(.L_x_148) ;  /* 0xfffffffc001c0947 */ /* 0x000fea000383ffff */
[----:B------:R-:W-:-:S07]  /*0d30*/  IMAD.IADD R21, R18, 0x1, R3 ;  /* 0x0000000112157824 */ /* 0x000fce00078e0203 */
.L_x_147:
[----:B------:R-:W-:-:S13]  /*0d40*/  ISETP.NE.AND P0, PT, RZ, UR7, PT ;  /* 0x00000007ff007c0c */ /* 0x000fda000bf05270 */
[----:B------:R-:W-:Y:S05]  /*0d50*/  @!P0 BRA `(.L_x_149) ;  /* 0x0000000000f08947 */ /* 0x000fea0003800000 */
[----:B------:R-:W0:Y:S01]  /*0d60*/  LDC R24, c[0x0][0x2c0] ;  /* 0x0000b000ff187b82 */ /* 0x000e220000000800 */
[----:B------:R-:W-:Y:S01]  /*0d70*/  ULDC UR5, c[0x0][0x2b8] ;  /* 0x0000ae0000057ab9 */ /* 0x000fe20000000800 */
[----:B------:R-:W-:Y:S01]  /*0d80*/  BSSY B0, `(.L_x_150) ;  /* 0x0000014000007945 */ /* 0x000fe20003800000 */
[----:B------:R-:W-:-:S05]  /*0d90*/  IADD3 R25, R16, UR5, RZ ;  /* 0x0000000510197c10 */ /* 0x000fca000fffe0ff */
[----:B------:R-:W1:Y:S08]  /*0da0*/  LDC.64 R14, c[0x0][0x2a0] ;  /* 0x0000a800ff0e7b82 */ /* 0x000e700000000a00 */
[----:B------:R-:W2:Y:S01]  /*0db0*/  LDC.64 R22, c[0x0][0x260] ;  /* 0x00009800ff167b82 */ /* 0x000ea20000000a00 */
[----:B0-----:R-:W-:-:S04]  /*0dc0*/  IMAD R18, R18, R24, R7 ;  /* 0x0000001812127224 */ /* 0x001fc800078e0207 */
[----:B------:R-:W-:Y:S01]  /*0dd0*/  IMAD.IADD R26, R25, 0x1, -R18 ;  /* 0x00000001191a7824 */ /* 0x000fe200078e0a12 */
[----:B-1----:R-:W-:-:S04]  /*0de0*/  ISETP.GE.AND P0, PT, R19, R15, PT ;  /* 0x0000000f1300720c */ /* 0x002fc80003f06270 */
[----:B------:R-:W-:-:S04]  /*0df0*/  LOP3.LUT R15, R26, R19, RZ, 0xfc, !PT ;  /* 0x000000131a0f7212 */ /* 0x000fc800078efcff */
[----:B------:R-:W-:Y:S01]  /*0e00*/  ISETP.LT.OR P2, PT, R15, RZ, P0 ;  /* 0x000000ff0f00720c */ /* 0x000fe20000741670 */
[----:B--2---:R-:W-:-:S03]  /*0e10*/  IMAD.WIDE R22, R21, 0x2, R22 ;  /* 0x0000000215167825 */ /* 0x004fc600078e0216 */
[----:B------:R-:W-:-:S13]  /*0e20*/  ISETP.GE.OR P2, PT, R26, R14, P2 ;  /* 0x0000000e1a00720c */ /* 0x000fda0001746670 */
[----:B------:R-:W-:Y:S05]  /*0e30*/  @P2 BRA `(.L_x_151) ;  /* 0x0000000000202947 */ /* 0x000fea0003800000 */
[----:B------:R-:W0:Y:S01]  /*0e40*/  LDC.64 R20, c[0x0][0x210] ;  /* 0x00008400ff147b82 */ /* 0x000e220000000a00 */
[----:B------:R-:W-:-:S04]  /*0e50*/  IMAD R15, R17, R14, R26 ;  /* 0x0000000e110f7224 */ /* 0x000fc800078e021a */
[----:B0-----:R-:W-:Y:S02]  /*0e60*/  IMAD.WIDE R20, R15, 0x2, R20 ;  /* 0x000000020f147825 */ /* 0x001fe400078e0214 */
[----:B------:R-:W2:Y:S04]  /*0e70*/  LDG.E.U16 R15, desc[UR10][R22.64] ;  /* 0x0000000a160f7981 */ /* 0x000ea8000c1e1500 */
[----:B------:R-:W3:Y:S01]  /*0e80*/  LDG.E.U16 R20, desc[UR10][R20.64] ;  /* 0x0000000a14147981 */ /* 0x000ee2000c1e1500 */
[----:B--2---:R-:W-:Y:S01]  /*0e90*/  SHF.L.U32 R15, R15, 0x10, RZ ;  /* 0x000000100f0f7819 */ /* 0x004fe200000006ff */
[----:B---3--:R-:W-:-:S04]  /*0ea0*/  IMAD.U32 R26, R20, 0x10000, RZ ;  /* 0x00010000141a7824 */ /* 0x008fc800078e00ff */
[----:B------:R-:W-:-:S07]  /*0eb0*/  FFMA.FTZ R12, R15, R26, R12 ;  /* 0x0000001a0f0c7223 */ /* 0x000fce000001000c */
.L_x_151:
[----:B------:R-:W-:Y:S05]  /*0ec0*/  BSYNC B0 ;  /* 0x0000000000007941 */ /* 0x000fea0003800000 */
.L_x_150:
[----:B------:R-:W-:Y:S01]  /*0ed0*/  UISETP.NE.AND UP0, UPT, UR7, 0x1, UPT ;  /* 0x000000010700788c */ /* 0x000fe2000bf05270 */
[----:B------:R-:W-:Y:S05]  /*0ee0*/  BSSY B0, `(.L_x_149) ;  /* 0x0000023000007945 */ /* 0x000fea0003800000 */
[----:B------:R-:W-:-:S13]  /*0ef0*/  PLOP3.LUT P2, PT, PT, PT, UP0, 0x80, 0x0 ;  /* 0x000000000000781c */ /* 0x000fda0003f4f008 */
[----:B------:R-:W-:Y:S05]  /*0f00*/  @!P2 BRA `(.L_x_152) ;  /* 0x000000000080a947 */ /* 0x000fea0003800000 */
[----:B------:R-:W-:Y:S01]  /*0f10*/  IADD3 R18, R18, R24, RZ ;  /* 0x0000001812127210 */ /* 0x000fe20007ffe0ff */
[----:B------:R-:W-:Y:S04]  /*0f20*/  BSSY B1, `(.L_x_153) ;  /* 0x000000e000017945 */ /* 0x000fe80003800000 */
[----:B------:R-:W-:-:S05]  /*0f30*/  IMAD.IADD R15, R25, 0x1, -R18 ;  /* 0x00000001190f7824 */ /* 0x000fca00078e0a12 */
[----:B------:R-:W-:-:S04]  /*0f40*/  LOP3.LUT R20, R15, R19, RZ, 0xfc, !PT ;  /* 0x000000130f147212 */ /* 0x000fc800078efcff */
[----:B------:R-:W-:-:S04]  /*0f50*/  ISETP.LT.OR P2, PT, R20, RZ, P0 ;  /* 0x000000ff1400720c */ /* 0x000fc80000741670 */
        /* <DEDUP_REMOVED lines=10> */
.L_x_154:
[----:B------:R-:W-:Y:S05]  /*1000*/  BSYNC B1 ;  /* 0x0000000000017941 */ /* 0x000fea0003800000 */
.L_x_153:
[----:B------:R-:W-:-:S06]  /*1010*/  UISETP.NE.AND UP0, UPT, UR7, 0x2, UPT ;  /* 0x000000020700788c */ /* 0x000fcc000bf05270 */
[----:B------:R-:W-:-:S13]  /*1020*/  PLOP3.LUT P2, PT, PT, PT, UP0, 0x80, 0x0 ;  /* 0x000000000000781c */ /* 0x000fda0003f4f008 */
[----:B------:R-:W-:Y:S05]  /*1030*/  @!P2 BRA `(.L_x_152) ;  /* 0x000000000034a947 */ /* 0x000fea0003800000 */
[----:B------:R-:W-:-:S04]  /*1040*/  IADD3 R24, R25, -R24, -R18 ;  /* 0x8000001819187210 */ /* 0x000fc80007ffe812 */
[----:B------:R-:W-:-:S04]  /*1050*/  LOP3.LUT R19, R24, R19, RZ, 0xfc, !PT ;  /* 0x0000001318137212 */ /* 0x000fc800078efcff */
[----:B------:R-:W-:-:S04]  /*1060*/  ISETP.LT.OR P0, PT, R19, RZ, P0 ;  /* 0x000000ff1300720c */ /* 0x000fc80000701670 */
[----:B------:R-:W-:-:S13]  /*1070*/  ISETP.GE.OR P0, PT, R24, R14, P0 ;  /* 0x0000000e1800720c */ /* 0x000fda0000706670 */
[----:B------:R-:W-:Y:S05]  /*1080*/  @P0 BRA `(.L_x_152) ;  /* 0x0000000000200947 */ /* 0x000fea0003800000 */
[----:B------:R-:W0:Y:S01]  /*1090*/  LDC.64 R18, c[0x0][0x210] ;  /* 0x00008400ff127b82 */ /* 0x000e220000000a00 */
[----:B------:R-:W-:Y:S01]  /*10a0*/  IMAD R17, R17, R14, R24 ;  /* 0x0000000e11117224 */ /* 0x000fe200078e0218 */
[----:B------:R-:W2:Y:S03]  /*10b0*/  LDG.E.U16 R22, desc[UR10][R22.64+0x4] ;  /* 0x0000040a16167981 */ /* 0x000ea6000c1e1500 */
[----:B0-----:R-:W-:-:S06]  /*10c0*/  IMAD.WIDE R18, R17, 0x2, R18 ;  /* 0x0000000211127825 */ /* 0x001fcc00078e0212 */
[----:B------:R-:W3:Y:S01]  /*10d0*/  LDG.E.U16 R18, desc[UR10][R18.64] ;  /* 0x0000000a12127981 */ /* 0x000ee2000c1e1500 */
[----:B--2---:R-:W-:Y:S01]  /*10e0*/  SHF.L.U32 R15, R22, 0x10, RZ ;  /* 0x00000010160f7819 */ /* 0x004fe200000006ff */
[----:B---3--:R-:W-:-:S04]  /*10f0*/  IMAD.U32 R14, R18, 0x10000, RZ ;  /* 0x00010000120e7824 */ /* 0x008fc800078e00ff */
[----:B------:R-:W-:-:S07]  /*1100*/  FFMA.FTZ R12, R15, R14, R12 ;  /* 0x0000000e0f0c7223 */ /* 0x000fce000001000c */
.L_x_152:
[----:B------:R-:W-:Y:S05]  /*1110*/  BSYNC B0 ;  /* 0x0000000000007941 */ /* 0x000fea0003800000 */
.L_x_149:
[----:B------:R-:W-:Y:S02]  /*1120*/  ULDC UR5, c[0x0][0x2a8] ;  /* 0x0000aa0000057ab9 */ /* 0x000fe40000000800 */
[----:B------:R-:W-:Y:S01]  /*1130*/  IADD3 R3, R3, UR5, RZ ;  /* 0x0000000503037c10 */ /* 0x000fe2000fffe0ff */
[----:B------:R-:W-:Y:S06]  /*1140*/  @!P1 BRA `(.L_x_155) ;  /* 0xfffffff400909947 */ /* 0x000fec000383ffff */
.L_x_146:
[----:B------:R-:W-:Y:S01]  /*1150*/  VIADD R8, R8, 0x1 ;  /* 0x0000000108087836 */ /* 0x000fe20000000000 */
[----:B------:R-:W-:-:S04]  /*1160*/  ULDC UR5, c[0x0][0x290] ;  /* 0x0000a40000057ab9 */ /* 0x000fc80000000800 */
[----:B------:R-:W-:-:S13]  /*1170*/  ISETP.GE.AND P0, PT, R8, UR5, PT ;  /* 0x0000000508007c0c */ /* 0x000fda000bf06270 */
[----:B------:R-:W-:Y:S05]  /*1180*/  @!P0 BRA `(.L_x_156) ;  /* 0xfffffff4004c8947 */ /* 0x000fea000383ffff */
.L_x_145:
        /* <DEDUP_REMOVED lines=9> */
[----:B------:R-:W-:-:S04]  /*1220*/  IADD3 R16, P0, R5, R16, RZ ;  /* 0x0000001005107210 */ /* 0x000fc80007f1e0ff */
[----:B------:R-:W-:Y:S02]  /*1230*/  IADD3.X R13, RZ, R13, RZ, P0, !PT ;  /* 0x0000000dff0d7210 */ /* 0x000fe400007fe4ff */
[----:B------:R-:W-:-:S04]  /*1240*/  ISETP.GE.U32.AND P0, PT, R16, UR5, PT ;  /* 0x0000000510007c0c */ /* 0x000fc8000bf06070 */
[----:B------:R-:W-:-:S13]  /*1250*/  ISETP.GE.AND.EX P0, PT, R13, UR12, PT, P0 ;  /* 0x0000000c0d007c0c */ /* 0x000fda000bf06300 */
[----:B-1----:R-:W-:Y:S05]  /*1260*/  @!P0 BRA `(.L_x_157) ;  /* 0xffffffec00a48947 */ /* 0x002fea000383ffff */
[----:B------:R-:W-:Y:S05]  /*1270*/  EXIT ;  /* 0x000000000000794d */ /* 0x000fea0003800000 */
.L_x_158:
        /* <DEDUP_REMOVED lines=16> */
.L_x_1093:


//--------------------- .text._ZN2at6native51_GLOBAL__N__2c613397_18_DepthwiseConv2d_cu_9959487032conv_depthwise2d_backward_kernelILi1ELi0EN3c108BFloat16EiEEvNS_27GenericPackedTensorAccessorIKT1_Lm4ENS_16DefaultPtrTraitsEiEENS5_IS6_Lm4ES8_iEES9_T2_iiiiiiiiiiiiiii --------------------------
	.section	.text._ZN2at6native51_GLOBAL__N__2c613397_18_DepthwiseConv2d_cu_9959487032conv_depthwise2d_backward_kernelILi1ELi0EN3c108BFloat16EiEEvNS_27GenericPackedTensorAccessorIKT1_Lm4ENS_16DefaultPtrTraitsEiEENS5_IS6_Lm4ES8_iEES9_T2_iiiiiiiiiiiiiii,"ax",@progbits
	.align	128
.text._ZN2at6native51_GLOBAL__N__2c613397_18_DepthwiseConv2d_cu_9959487032conv_depthwise2d_backward_kernelILi1ELi0EN3c108BFloat16EiEEvNS_27GenericPackedTensorAccessorIKT1_Lm4ENS_16DefaultPtrTraitsEiEENS5_IS6_Lm4ES8_iEES9_T2_iiiiiiiiiiiiiii:
        .type           _ZN2at6native51_GLOBAL__N__2c613397_18_DepthwiseConv2d_cu_9959487032conv_depthwise2d_backward_kernelILi1ELi0EN3c108BFloat16EiEEvNS_27GenericPackedTensorAccessorIKT1_Lm4ENS_16DefaultPtrTraitsEiEENS5_IS6_Lm4ES8_iEES9_T2_iiiiiiiiiiiiiii,@function
        .size           _ZN2at6native51_GLOBAL__N__2c613397_18_DepthwiseConv2d_cu_9959487032conv_depthwise2d_backward_kernelILi1ELi0EN3c108BFloat16EiEEvNS_27GenericPackedTensorAccessorIKT1_Lm4ENS_16DefaultPtrTraitsEiEENS5_IS6_Lm4ES8_iEES9_T2_iiiiiiiiiiiiiii,(.L_x_1094 - _ZN2at6native51_GLOBAL__N__2c613397_18_DepthwiseConv2d_cu_9959487032conv_depthwise2d_backward_kernelILi1ELi0EN3c108BFloat16EiEEvNS_27GenericPackedTensorAccessorIKT1_Lm4ENS_16DefaultPtrTraitsEiEENS5_IS6_Lm4ES8_iEES9_T2_iiiiiiiiiiiiiii)
        .other          _ZN2at6native51_GLOBAL__N__2c613397_18_DepthwiseConv2d_cu_9959487032conv_depthwise2d_backward_kernelILi1ELi0EN3c108BFloat16EiEEvNS_27GenericPackedTensorAccessorIKT1_Lm4ENS_16DefaultPtrTraitsEiEENS5_IS6_Lm4ES8_iEES9_T2_iiiiiiiiiiiiiii,@"STO_CUDA_ENTRY STV_DEFAULT"
_ZN2at6native51_GLOBAL__N__2c613397_18_DepthwiseConv2d_cu_9959487032conv_depthwise2d_backward_kernelILi1ELi0EN3c108BFloat16EiEEvNS_27GenericPackedTensorAccessorIKT1_Lm4ENS_16DefaultPtrTraitsEiEENS5_IS6_Lm4ES8_iEES9_T2_iiiiiiiiiiiiiii:
[----:B------:R-:W-:Y:S01]  /*0000*/  LDC R1, c[0x0][0x28] ;  /* 0x00000a00ff017b82 */ /* 0x000fe20000000800 */
[----:B------:R-:W0:Y:S07]  /*0010*/  S2R R2, SR_TID.X ;  /* 0x0000000000027919 */ /* 0x000e2e0000002100 */
[----:B------:R-:W0:Y:S01]  /*0020*/  S2UR UR4, SR_CTAID.X ;  /* 0x00000000000479c3 */ /* 0x000e220000002500 */
[----:B------:R-:W-:Y:S01]  /*0030*/  IMAD.MOV.U32 R3, RZ, RZ, RZ ;  /* 0x000000ffff037224 */ /* 0x000fe200078e00ff */
[----:B------:R-:W-:-:S02]  /*0040*/  ULDC UR5, c[0x0][0x288] ;  /* 0x0000a20000057ab9 */ /* 0x000fc40000000800 */
[----:B------:R-:W-:-:S04]  /*0050*/  USHF.R.S32.HI UR8, URZ, 0x1f, UR5 ;  /* 0x0000001f3f087899 */ /* 0x000fc80008011405 */
[----:B------:R-:W0:Y:S02]  /*0060*/  LDC R0, c[0x0][RZ] ;  /* 0x00000000ff007b82 */ /* 0x000e240000000800 */
[----:B0-----:R-:W-:-:S03]  /*0070*/  IMAD.WIDE.U32 R2, R0, UR4, R2 ;  /* 0x0000000400027c25 */ /* 0x001fc6000f8e0002 */
[----:B------:R-:W-:-:S04]  /*0080*/  ISETP.GE.U32.AND P0, PT, R2, UR5, PT ;  /* 0x0000000502007c0c */ /* 0x000fc8000bf06070 */
[----:B------:R-:W-:-:S13]  /*0090*/  ISETP.GE.AND.EX P0, PT, R3, UR8, PT, P0 ;  /* 0x0000000803007c0c */ /* 0x000fda000bf06300 */
[----:B------:R-:W-:Y:S05]  /*00a0*/  @P0 EXIT ;  /* 0x000000000000094d */ /* 0x000fea0003800000 */
[----:B------:R-:W0:Y:S01]  /*00b0*/  LDC R4, c[0x0][0x290] ;  /* 0x0000a400ff047b82 */ /* 0x000e220000000800 */
[----:B------:R-:W-:Y:S01]  /*00c0*/  ULDC.64 UR6, c[0x0][0x208] ;  /* 0x0000820000067ab9 */ /* 0x000fe20000000a00 */
[----:B0-----:R-:W-:-:S13]  /*00d0*/  ISETP.GT.AND P0, PT, R4, RZ, PT ;  /* 0x000000ff0400720c */ /* 0x001fda0003f04270 */
[----:B------:R-:W-:Y:S05]  /*00e0*/  @P0 BRA `(.L_x_159) ;  /* 0x0000000000340947 */ /* 0x000fea0003800000 */
[----:B------:R-:W-:Y:S01]  /*00f0*/  ULDC UR4, c[0x0][0xc] ;  /* 0x0000030000047ab9 */ /* 0x000fe20000000800 */
[----:B------:R-:W-:Y:S01]  /*0100*/  ULDC.64 UR10, c[0x0][0x238] ;  /* 0x00008e00000a7ab9 */ /* 0x000fe20000000a00 */
[----:B------:R-:W-:-:S07]  /*0110*/  IMAD R7, R0, UR4, RZ ;  /* 0x0000000400077c24 */ /* 0x000fce000f8e02ff */
.L_x_160:
[----:B------:R-:W-:-:S04]  /*0120*/  SHF.R.S64 R4, RZ, 0x1f, R2 ;  /* 0x0000001fff047819 */ /* 0x000fc80000001002 */
[----:B------:R-:W-:-:S04]  /*0130*/  IADD3 R4, P0, R4, UR10, RZ ;  /* 0x0000000a04047c10 */ /* 0x000fc8000ff1e0ff */
[----:B------:R-:W-:Y:S02]  /*0140*/  LEA.HI.X.SX32 R5, R2, UR11, 0x1, P0 ;  /* 0x0000000b02057c11 */ /* 0x000fe400080f0eff */
[----:B------:R-:W-:-:S03]  /*0150*/  IADD3 R2, P0, R7, R2, RZ ;  /* 0x0000000207027210 */ /* 0x000fc60007f1e0ff */
[----:B------:R0:W-:Y:S02]  /*0160*/  STG.E.U16 desc[UR6][R4.64], RZ ;  /* 0x000000ff04007986 */ /* 0x0001e4000c101506 */
[----:B------:R-:W-:Y:S01]  /*0170*/  IMAD.X R3, RZ, RZ, R3, P0 ;  /* 0x000000ffff037224 */ /* 0x000fe200000e0603 */
[----:B------:R-:W-:-:S04]  /*0180*/  ISETP.GE.U32.AND P0, PT, R2, UR5, PT ;  /* 0x0000000502007c0c */ /* 0x000fc8000bf06070 */
[----:B------:R-:W-:-:S13]  /*0190*/  ISETP.GE.AND.EX P0, PT, R3, UR8, PT, P0 ;  /* 0x0000000803007c0c */ /* 0x000fda000bf06300 */
[----:B0-----:R-:W-:Y:S05]  /*01a0*/  @!P0 BRA `(.L_x_160) ;  /* 0xfffffffc00dc8947 */ /* 0x001fea000383ffff */
[----:B------:R-:W-:Y:S05]  /*01b0*/  EXIT ;  /* 0x000000000000794d */ /* 0x000fea0003800000 */
.L_x_159:
[----:B------:R-:W-:Y:S01]  /*01c0*/  VIADD R4, R4, 0xffffffff ;  /* 0xffffffff04047836 */ /* 0x000fe20000000000 */
[----:B------:R-:W-:Y:S01]  /*01d0*/  ULDC UR9, c[0x0][0x294] ;  /* 0x0000a50000097ab9 */ /* 0x000fe20000000800 */
[----:B------:R-:W-:-:S03]  /*01e0*/  ULDC UR10, c[0x0][0x290] ;  /* 0x0000a400000a7ab9 */ /* 0x000fc60000000800 */
[----:B------:R-:W-:-:S13]  /*01f0*/  ISETP.GE.U32.AND P1, PT, R4, 0x3, PT ;  /* 0x000000030400780c */ /* 0x000fda0003f26070 */
.L_x_177:
[----:B------:R-:W0:Y:S01]  /*0200*/  LDC R7, c[0x0][0x298] ;  /* 0x0000a600ff077b82 */ /* 0x000e220000000800 */
[----:B------:R-:W-:Y:S01]  /*0210*/  IABS R10, R2 ;  /* 0x00000002000a7213 */ /* 0x000fe20000000000 */
[----:B------:R-:W-:-:S06]  /*0220*/  ULDC.64 UR4, c[0x0][0x2b8] ;  /* 0x0000ae0000047ab9 */ /* 0x000fcc0000000a00 */
[----:B------:R-:W1:Y:S01]  /*0230*/  LDC R4, c[0x0][0x29c] ;  /* 0x0000a700ff047b82 */ /* 0x000e620000000800 */
[----:B0-----:R-:W-:-:S04]  /*0240*/  IABS R11, R7 ;  /* 0x00000007000b7213 */ /* 0x001fc80000000000 */
[----:B------:R-:W0:Y:S08]  /*0250*/  I2F.RP R5, R11 ;  /* 0x0000000b00057306 */ /* 0x000e300000209400 */
[----:B0-----:R-:W0:Y:S02]  /*0260*/  MUFU.RCP R5, R5 ;  /* 0x0000000500057308 */ /* 0x001e240000001000 */
[----:B0-----:R-:W-:Y:S01]  /*0270*/  VIADD R8, R5, 0xffffffe ;  /* 0x0ffffffe05087836 */ /* 0x001fe20000000000 */
[----:B-1----:R-:W-:-:S05]  /*0280*/  IABS R5, R4 ;  /* 0x0000000400057213 */ /* 0x002fca0000000000 */
[----:B------:R0:W1:Y:S02]  /*0290*/  F2I.FTZ.U32.TRUNC.NTZ R9, R8 ;  /* 0x0000000800097305 */ /* 0x000064000021f000 */
[----:B0-----:R-:W-:Y:S01]  /*02a0*/  IMAD.MOV.U32 R8, RZ, RZ, RZ ;  /* 0x000000ffff087224 */ /* 0x001fe200078e00ff */
[----:B-1----:R-:W-:-:S05]  /*02b0*/  IADD3 R6, RZ, -R9, RZ ;  /* 0x80000009ff067210 */ /* 0x002fca0007ffe0ff */
[----:B------:R-:W-:Y:S02]  /*02c0*/  IMAD R13, R6, R11, RZ ;  /* 0x0000000b060d7224 */ /* 0x000fe400078e02ff */
[----:B------:R-:W-:Y:S02]  /*02d0*/  IMAD.MOV.U32 R6, RZ, RZ, R10 ;  /* 0x000000ffff067224 */ /* 0x000fe400078e000a */
[----:B------:R-:W-:Y:S01]  /*02e0*/  IMAD.HI.U32 R9, R9, R13, R8 ;  /* 0x0000000d09097227 */ /* 0x000fe200078e0008 */
[----:B------:R-:W0:Y:S05]  /*02f0*/  I2F.RP R10, R5 ;  /* 0x00000005000a7306 */ /* 0x000e2a0000209400 */
[----:B------:R-:W-:-:S04]  /*0300*/  IMAD.HI.U32 R13, R9, R6, RZ ;  /* 0x00000006090d7227 */ /* 0x000fc800078e00ff */
[----:B------:R-:W-:-:S04]  /*0310*/  IMAD.MOV R8, RZ, RZ, -R13 ;  /* 0x000000ffff087224 */ /* 0x000fc800078e0a0d */
[C---:B------:R-:W-:Y:S01]  /*0320*/  IMAD R6, R11.reuse, R8, R6 ;  /* 0x000000080b067224 */ /* 0x040fe200078e0206 */
[----:B0-----:R-:W0:Y:S04]  /*0330*/  MUFU.RCP R10, R10 ;  /* 0x0000000a000a7308 */ /* 0x001e280000001000 */
[----:B------:R-:W-:-:S13]  /*0340*/  ISETP.GT.U32.AND P2, PT, R11, R6, PT ;  /* 0x000000060b00720c */ /* 0x000fda0003f44070 */
[----:B------:R-:W-:Y:S01]  /*0350*/  @!P2 IMAD.IADD R6, R6, 0x1, -R11 ;  /* 0x000000010606a824 */ /* 0x000fe200078e0a0b */
[----:B0-----:R-:W-:Y:S01]  /*0360*/  IADD3 R8, R10, 0xffffffe, RZ ;  /* 0x0ffffffe0a087810 */ /* 0x001fe20007ffe0ff */
[----:B------:R-:W-:Y:S01]  /*0370*/  @!P2 VIADD R13, R13, 0x1 ;  /* 0x000000010d0da836 */ /* 0x000fe20000000000 */
[----:B------:R-:W-:Y:S01]  /*0380*/  ISETP.NE.AND P2, PT, R7, RZ, PT ;  /* 0x000000ff0700720c */ /* 0x000fe20003f45270 */
[----:B------:R-:W0:Y:S01]  /*0390*/  LDC R10, c[0x0][0x2b4] ;  /* 0x0000ad00ff0a7b82 */ /* 0x000e220000000800 */
[----:B------:R-:W-:Y:S01]  /*03a0*/  ISETP.GE.U32.AND P0, PT, R6, R11, PT ;  /* 0x0000000b0600720c */ /* 0x000fe20003f06070 */
[----:B------:R1:W2:Y:S01]  /*03b0*/  F2I.FTZ.U32.TRUNC.NTZ R9, R8 ;  /* 0x0000000800097305 */ /* 0x0002a2000021f000 */
[----:B------:R-:W-:-:S04]  /*03c0*/  LOP3.LUT R6, R2, R7, RZ, 0x3c, !PT ;  /* 0x0000000702067212 */ /* 0x000fc800078e3cff */
[----:B------:R-:W-:Y:S01]  /*03d0*/  ISETP.GE.AND P3, PT, R6, RZ, PT ;  /* 0x000000ff0600720c */ /* 0x000fe20003f66270 */
[----:B------:R-:W3:Y:S01]  /*03e0*/  LDC R11, c[0x0][0x28c] ;  /* 0x0000a300ff0b7b82 */ /* 0x000ee20000000800 */
[----:B-1----:R-:W-:-:S05]  /*03f0*/  HFMA2.MMA R8, -RZ, RZ, 0, 0 ;  /* 0x00000000ff087435 */ /* 0x002fca00000001ff */
[----:B------:R-:W-:Y:S02]  /*0400*/  @P0 VIADD R13, R13, 0x1 ;  /* 0x000000010d0d0836 */ /* 0x000fe40000000000 */
[----:B--2---:R-:W-:-:S04]  /*0410*/  IMAD.MOV R6, RZ, RZ, -R9 ;  /* 0x000000ffff067224 */ /* 0x004fc800078e0a09 */
[----:B------:R-:W-:Y:S01]  /*0420*/  @!P3 IMAD.MOV R13, RZ, RZ, -R13 ;  /* 0x000000ffff0db224 */ /* 0x000fe200078e0a0d */
[----:B------:R-:W-:Y:S01]  /*0430*/  @!P2 LOP3.LUT R13, RZ, R7, RZ, 0x33, !PT ;  /* 0x00000007ff0da212 */ /* 0x000fe200078e33ff */
[----:B------:R-:W-:-:S03]  /*0440*/  IMAD R15, R6, R5, RZ ;  /* 0x00000005060f7224 */ /* 0x000fc600078e02ff */
[----:B------:R-:W-:Y:S01]  /*0450*/  IABS R6, R13 ;  /* 0x0000000d00067213 */ /* 0x000fe20000000000 */
[----:B------:R-:W-:-:S04]  /*0460*/  IMAD.HI.U32 R8, R9, R15, R8 ;  /* 0x0000000f09087227 */ /* 0x000fc800078e0008 */
[----:B------:R-:W-:Y:S01]  /*0470*/  IMAD.MOV.U32 R15, RZ, RZ, R6 ;  /* 0x000000ffff0f7224 */ /* 0x000fe200078e0006 */
[----:B0-----:R-:W-:Y:S02]  /*0480*/  IABS R6, R10 ;  /* 0x0000000a00067213 */ /* 0x001fe40000000000 */
[----:B---3--:R-:W-:Y:S01]  /*0490*/  IABS R12, R11 ;  /* 0x0000000b000c7213 */ /* 0x008fe20000000000 */
[----:B------:R-:W-:Y:S01]  /*04a0*/  IMAD.HI.U32 R14, R8, R15, RZ ;  /* 0x0000000f080e7227 */ /* 0x000fe200078e00ff */
[----:B------:R-:W0:Y:S03]  /*04b0*/  I2F.RP R16, R6 ;  /* 0x0000000600107306 */ /* 0x000e260000209400 */
[----:B------:R-:W-:-:S04]  /*04c0*/  IMAD.MOV R8, RZ, RZ, -R14 ;  /* 0x000000ffff087224 */ /* 0x000fc800078e0a0e */
[C---:B------:R-:W-:Y:S01]  /*04d0*/  IMAD R8, R5.reuse, R8, R15 ;  /* 0x0000000805087224 */ /* 0x040fe200078e020f */
[----:B------:R-:W1:Y:S04]  /*04e0*/  I2F.RP R9, R12 ;  /* 0x0000000c00097306 */ /* 0x000e680000209400 */
[----:B------:R-:W-:-:S04]  /*04f0*/  ISETP.GT.U32.AND P2, PT, R5, R8, PT ;  /* 0x000000080500720c */ /* 0x000fc80003f44070 */
[----:B0-----:R-:W0:Y:S08]  /*0500*/  MUFU.RCP R16, R16 ;  /* 0x0000001000107308 */ /* 0x001e300000001000 */
[----:B-1----:R-:W1:Y:S01]  /*0510*/  MUFU.RCP R9, R9 ;  /* 0x0000000900097308 */ /* 0x002e620000001000 */
[----:B------:R-:W-:Y:S01]  /*0520*/  @!P2 IMAD.IADD R8, R8, 0x1, -R5 ;  /* 0x000000010808a824 */ /* 0x000fe200078e0a05 */
[----:B------:R-:W-:-:S02]  /*0530*/  @!P2 IADD3 R14, R14, 0x1, RZ ;  /* 0x000000010e0ea810 */ /* 0x000fc40007ffe0ff */
[----:B------:R-:W-:Y:S02]  /*0540*/  ISETP.NE.AND P2, PT, R4, RZ, PT ;  /* 0x000000ff0400720c */ /* 0x000fe40003f45270 */
[----:B------:R-:W-:Y:S02]  /*0550*/  ISETP.GE.U32.AND P0, PT, R8, R5, PT ;  /* 0x000000050800720c */ /* 0x000fe40003f06070 */
[----:B------:R-:W-:Y:S01]  /*0560*/  LOP3.LUT R5, R13, R4, RZ, 0x3c, !PT ;  /* 0x000000040d057212 */ /* 0x000fe200078e3cff */
[----:B0-----:R-:W-:-:S03]  /*0570*/  VIADD R8, R16, 0xffffffe ;  /* 0x0ffffffe10087836 */ /* 0x001fc60000000000 */
[----:B------:R-:W-:Y:S01]  /*0580*/  ISETP.GE.AND P3, PT, R5, RZ, PT ;  /* 0x000000ff0500720c */ /* 0x000fe20003f66270 */
[----:B-1----:R-:W-:-:S06]  /*0590*/  VIADD R15, R9, 0xffffffe ;  /* 0x0ffffffe090f7836 */ /* 0x002fcc0000000000 */
[----:B------:R-:W-:Y:S01]  /*05a0*/  @P0 VIADD R14, R14, 0x1 ;  /* 0x000000010e0e0836 */ /* 0x000fe20000000000 */
[----:B------:R0:W1:Y:S05]  /*05b0*/  F2I.FTZ.U32.TRUNC.NTZ R9, R8 ;  /* 0x0000000800097305 */ /* 0x00006a000021f000 */
[----:B------:R-:W-:Y:S01]  /*05c0*/  @!P3 IMAD.MOV R14, RZ, RZ, -R14 ;  /* 0x000000ffff0eb224 */ /* 0x000fe200078e0a0e */
[----:B------:R-:W-:Y:S02]  /*05d0*/  @!P2 LOP3.LUT R14, RZ, R4, RZ, 0x33, !PT ;  /* 0x00000004ff0ea212 */ /* 0x000fe400078e33ff */
[----:B------:R2:W3:Y:S01]  /*05e0*/  F2I.FTZ.U32.TRUNC.NTZ R5, R15 ;  /* 0x0000000f00057305 */ /* 0x0004e2000021f000 */
[----:B0-----:R-:W-:Y:S01]  /*05f0*/  MOV R8, RZ ;  /* 0x000000ff00087202 */ /* 0x001fe20000000f00 */
[----:B-1----:R-:W-:Y:S01]  /*0600*/  IMAD.MOV R18, RZ, RZ, -R9 ;  /* 0x000000ffff127224 */ /* 0x002fe200078e0a09 */
[----:B--2---:R-:W-:-:S05]  /*0610*/  IADD3 R15, -R14, RZ, RZ ;  /* 0x000000ff0e0f7210 */ /* 0x004fca0007ffe1ff */
[----:B------:R-:W-:Y:S01]  /*0620*/  IMAD R16, R4, R15, R13 ;  /* 0x0000000f04107224 */ /* 0x000fe200078e020d */
[----:B------:R-:W-:Y:S01]  /*0630*/  IABS R15, R14 ;  /* 0x0000000e000f7213 */ /* 0x000fe20000000000 */
[--C-:B---3--:R-:W-:Y:S01]  /*0640*/  IMAD.MOV R17, RZ, RZ, -R5.reuse ;  /* 0x000000ffff117224 */ /* 0x108fe200078e0a05 */
[----:B------:R-:W-:Y:S01]  /*0650*/  IADD3 R13, -R13, RZ, RZ ;  /* 0x000000ff0d0d7210 */ /* 0x000fe20007ffe1ff */
[----:B------:R-:W-:Y:S02]  /*0660*/  IMAD.MOV.U32 R4, RZ, RZ, RZ ;  /* 0x000000ffff047224 */ /* 0x000fe400078e00ff */
[----:B------:R-:W-:Y:S02]  /*0670*/  IMAD R17, R17, R12, RZ ;  /* 0x0000000c11117224 */ /* 0x000fe400078e02ff */
[----:B------:R-:W-:Y:S02]  /*0680*/  IMAD R13, R7, R13, R2 ;  /* 0x0000000d070d7224 */ /* 0x000fe400078e0202 */
[----:B------:R-:W-:-:S04]  /*0690*/  IMAD.HI.U32 R5, R5, R17, R4 ;  /* 0x0000001105057227 */ /* 0x000fc800078e0004 */
[----:B------:R-:W-:Y:S02]  /*06a0*/  IMAD.MOV.U32 R17, RZ, RZ, R18 ;  /* 0x000000ffff117224 */ /* 0x000fe400078e0012 */
[----:B------:R-:W-:Y:S02]  /*06b0*/  VIADD R4, R16, UR5 ;  /* 0x0000000510047c36 */ /* 0x000fe40008000000 */
[----:B------:R-:W-:Y:S02]  /*06c0*/  IMAD R17, R17, R6, RZ ;  /* 0x0000000611117224 */ /* 0x000fe400078e02ff */
[----:B------:R-:W-:Y:S01]  /*06d0*/  IMAD.HI.U32 R5, R5, R15, RZ ;  /* 0x0000000f05057227 */ /* 0x000fe200078e00ff */
[----:B------:R-:W-:Y:S02]  /*06e0*/  IABS R16, R4 ;  /* 0x0000000400107213 */ /* 0x000fe40000000000 */
[----:B------:R-:W-:Y:S01]  /*06f0*/  ISETP.GE.AND P5, PT, R4, RZ, PT ;  /* 0x000000ff0400720c */ /* 0x000fe20003fa6270 */
[----:B------:R-:W-:-:S04]  /*0700*/  IMAD.HI.U32 R8, R9, R17, R8 ;  /* 0x0000001109087227 */ /* 0x000fc800078e0008 */
[----:B------:R-:W-:Y:S02]  /*0710*/  IMAD.MOV.U32 R17, RZ, RZ, R16 ;  /* 0x000000ffff117224 */ /* 0x000fe400078e0010 */
[----:B------:R-:W-:Y:S02]  /*0720*/  IMAD.MOV R9, RZ, RZ, -R5 ;  /* 0x000000ffff097224 */ /* 0x000fe400078e0a05 */
[----:B------:R-:W-:-:S04]  /*0730*/  IMAD.HI.U32 R8, R8, R17, RZ ;  /* 0x0000001108087227 */ /* 0x000fc800078e00ff */
[----:B------:R-:W-:Y:S02]  /*0740*/  IMAD R9, R12, R9, R15 ;  /* 0x000000090c097224 */ /* 0x000fe400078e020f */
[----:B------:R-:W-:-:S03]  /*0750*/  IMAD.MOV R8, RZ, RZ, -R8 ;  /* 0x000000ffff087224 */ /* 0x000fc600078e0a08 */
[----:B------:R-:W-:Y:S01]  /*0760*/  ISETP.GT.U32.AND P2, PT, R12, R9, PT ;  /* 0x000000090c00720c */ /* 0x000fe20003f44070 */
[----:B------:R-:W-:Y:S01]  /*0770*/  IMAD R15, R6, R8, R17 ;  /* 0x00000008060f7224 */ /* 0x000fe200078e0211 */
[----:B------:R-:W-:-:S04]  /*0780*/  LOP3.LUT R8, R14, R11, RZ, 0x3c, !PT ;  /* 0x0000000b0e087212 */ /* 0x000fc800078e3cff */
[----:B------:R-:W-:-:S07]  /*0790*/  ISETP.GT.U32.AND P3, PT, R6, R15, PT ;  /* 0x0000000f0600720c */ /* 0x000fce0003f64070 */
[----:B------:R-:W-:Y:S02]  /*07a0*/  @!P2 IMAD.IADD R9, R9, 0x1, -R12 ;  /* 0x000000010909a824 */ /* 0x000fe400078e0a0c */
[----:B------:R-:W-:Y:S01]  /*07b0*/  @!P2 VIADD R5, R5, 0x1 ;  /* 0x000000010505a836 */ /* 0x000fe20000000000 */
[----:B------:R-:W-:Y:S02]  /*07c0*/  ISETP.NE.AND P2, PT, R11, RZ, PT ;  /* 0x000000ff0b00720c */ /* 0x000fe40003f45270 */
[----:B------:R-:W-:Y:S02]  /*07d0*/  ISETP.GE.U32.AND P0, PT, R9, R12, PT ;  /* 0x0000000c0900720c */ /* 0x000fe40003f06070 */
[----:B------:R-:W-:Y:S02]  /*07e0*/  @!P3 IADD3 R15, R15, -R6, RZ ;  /* 0x800000060f0fb210 */ /* 0x000fe40007ffe0ff */
[----:B------:R-:W-:Y:S02]  /*07f0*/  ISETP.GE.AND P3, PT, R8, RZ, PT ;  /* 0x000000ff0800720c */ /* 0x000fe40003f66270 */
[----:B------:R-:W-:-:S07]  /*0800*/  ISETP.GT.U32.AND P4, PT, R6, R15, PT ;  /* 0x0000000f0600720c */ /* 0x000fce0003f84070 */
[----:B------:R-:W-:Y:S01]  /*0810*/  @P0 VIADD R5, R5, 0x1 ;  /* 0x0000000105050836 */ /* 0x000fe20000000000 */
[----:B------:R-:W-:-:S03]  /*0820*/  ISETP.NE.AND P0, PT, R10, RZ, PT ;  /* 0x000000ff0a00720c */ /* 0x000fc60003f05270 */
[----:B------:R-:W-:Y:S01]  /*0830*/  @!P3 IMAD.MOV R5, RZ, RZ, -R5 ;  /* 0x000000ffff05b224 */ /* 0x000fe200078e0a05 */
[----:B------:R-:W-:Y:S01]  /*0840*/  @!P2 LOP3.LUT R5, RZ, R11, RZ, 0x33, !PT ;  /* 0x0000000bff05a212 */ /* 0x000fe200078e33ff */
[----:B------:R-:W-:-:S04]  /*0850*/  @!P4 IMAD.IADD R15, R15, 0x1, -R6 ;  /* 0x000000010f0fc824 */ /* 0x000fc800078e0a06 */
[----:B------:R-:W-:Y:S02]  /*0860*/  IMAD.MOV R8, RZ, RZ, -R5 ;  /* 0x000000ffff087224 */ /* 0x000fe400078e0a05 */
[----:B------:R-:W-:Y:S02]  /*0870*/  IMAD.MOV.U32 R6, RZ, RZ, R15 ;  /* 0x000000ffff067224 */ /* 0x000fe400078e000f */
[----:B------:R-:W-:Y:S02]  /*0880*/  IMAD R7, R11, R8, R14 ;  /* 0x000000080b077224 */ /* 0x000fe400078e020e */
[----:B------:R-:W-:Y:S01]  /*0890*/  VIADD R8, R13, UR4 ;  /* 0x000000040d087c36 */ /* 0x000fe20008000000 */
[----:B------:R-:W-:Y:S01]  /*08a0*/  CS2R R12, SRZ ;  /* 0x00000000000c7805 */ /* 0x000fe2000001ff00 */
[----:B------:R-:W-:Y:S01]  /*08b0*/  @!P5 IMAD.MOV R6, RZ, RZ, -R6 ;  /* 0x000000ffff06d224 */ /* 0x000fe200078e0a06 */
[----:B------:R-:W-:Y:S01]  /*08c0*/  @!P0 LOP3.LUT R6, RZ, R10, RZ, 0x33, !PT ;  /* 0x0000000aff068212 */ /* 0x000fe200078e33ff */
[----:B------:R-:W-:Y:S06]  /*08d0*/  @!P1 BRA `(.L_x_161) ;  /* 0x0000001400449947 */ /* 0x000fec0003800000 */
[----:B------:R-:W0:Y:S01]  /*08e0*/  LDC.64 R10, c[0x0][0x2a8] ;  /* 0x0000aa00ff0a7b82 */ /* 0x000e220000000a00 */
[----:B------:R-:W-:Y:S01]  /*08f0*/  ULDC UR5, c[0x0][0x290] ;  /* 0x0000a40000057ab9 */ /* 0x000fe20000000800 */
[----:B------:R-:W-:Y:S01]  /*0900*/  ISETP.NE.AND P2, PT, R6, RZ, PT ;  /* 0x000000ff0600720c */ /* 0x000fe20003f45270 */
[----:B------:R-:W-:Y:S01]  /*0910*/  ULOP3.LUT UR4, UR5, 0x3, URZ, 0xc0, !UPT ;  /* 0x0000000305047892 */ /* 0x000fe2000f8ec03f */
[----:B------:R-:W-:-:S03]  /*0920*/  CS2R R12, SRZ ;  /* 0x00000000000c7805 */ /* 0x000fc6000001ff00 */
[----:B------:R-:W-:Y:S01]  /*0930*/  UIADD3 UR4, -UR4, UR5, URZ ;  /* 0x0000000504047290 */ /* 0x000fe2000fffe13f */
[----:B0-----:R-:W-:-:S05]  /*0940*/  IMAD R9, R11, R10, RZ ;  /* 0x0000000a0b097224 */ /* 0x001fca00078e02ff */
[----:B------:R-:W-:-:S07]  /*0950*/  MOV R11, UR4 ;  /* 0x00000004000b7c02 */ /* 0x000fce0008000f00 */
.L_x_170:
[----:B------:R-:W-:Y:S01]  /*0960*/  VIADD R11, R11, 0xfffffffc ;  /* 0xfffffffc0b0b7836 */ /* 0x000fe20000000000 */
[----:B------:R-:W-:Y:S01]  /*0970*/  BSSY B0, `(.L_x_162) ;  /* 0x0000051000007945 */ /* 0x000fe20003800000 */
[----:B------:R-:W-:-:S03]  /*0980*/  IMAD R10, R7, UR10, R12 ;  /* 0x0000000a070a7c24 */ /* 0x000fc6000f8e020c */
[----:B------:R-:W-:Y:S01]  /*0990*/  ISETP.NE.AND P3, PT, R11, RZ, PT ;  /* 0x000000ff0b00720c */ /* 0x000fe20003f65270 */
[----:B------:R-:W-:Y:S01]  /*09a0*/  IMAD R23, R9, R10, RZ ;  /* 0x0000000a09177224 */ /* 0x000fe200078e02ff */
[----:B------:R-:W-:Y:S11]  /*09b0*/  @P2 BRA `(.L_x_163) ;  /* 0x0000000400302947 */ /* 0x000ff60003800000 */
        /* <DEDUP_REMOVED lines=8> */
[----:B------:R0:W1:Y:S02]  /*0a40*/  F2I.FTZ.U32.TRUNC.NTZ R15, R14 ;  /* 0x0000000e000f7305 */ /* 0x000064000021f000 */
[----:B0-----:R-:W-:Y:S02]  /*0a50*/  IMAD.MOV.U32 R14, RZ, RZ, RZ ;  /* 0x000000ffff0e7224 */ /* 0x001fe400078e00ff */
[----:B-1----:R-:W-:-:S04]  /*0a60*/  IMAD.MOV R16, RZ, RZ, -R15 ;  /* 0x000000ffff107224 */ /* 0x002fc800078e0a0f */
[----:B------:R-:W-:-:S04]  /*0a70*/  IMAD R21, R16, R19, RZ ;  /* 0x0000001310157224 */ /* 0x000fc800078e02ff */
[----:B------:R-:W-:-:S06]  /*0a80*/  IMAD.HI.U32 R15, R15, R21, R14 ;  /* 0x000000150f0f7227 */ /* 0x000fcc00078e000e */
[----:B------:R-:W-:-:S05]  /*0a90*/  IMAD.HI.U32 R16, R15, R20, RZ ;  /* 0x000000140f107227 */ /* 0x000fca00078e00ff */
[----:B------:R-:W-:-:S05]  /*0aa0*/  IADD3 R15, -R16, RZ, RZ ;  /* 0x000000ff100f7210 */ /* 0x000fca0007ffe1ff */
[----:B------:R-:W-:-:S05]  /*0ab0*/  IMAD R20, R19, R15, R20 ;  /* 0x0000000f13147224 */ /* 0x000fca00078e0214 */
[----:B------:R-:W-:-:S13]  /*0ac0*/  ISETP.GT.U32.AND P4, PT, R19, R20, PT ;  /* 0x000000141300720c */ /* 0x000fda0003f84070 */
[----:B------:R-:W-:-:S05]  /*0ad0*/  @!P4 IMAD.IADD R20, R20, 0x1, -R19 ;  /* 0x000000011414c824 */ /* 0x000fca00078e0a13 */
        /* <DEDUP_REMOVED lines=8> */
[----:B------:R-:W0:Y:S01]  /*0b60*/  LDC R19, c[0x0][0x2b4] ;  /* 0x0000ad00ff137b82 */ /* 0x000e220000000800 */
[----:B------:R-:W-:Y:S01]  /*0b70*/  IABS R26, R4 ;  /* 0x00000004001a7213 */ /* 0x000fe20000000000 */
[----:B------:R-:W-:Y:S01]  /*0b80*/  @!P4 VIADD R16, R16, 0x1 ;  /* 0x000000011010c836 */ /* 0x000fe20000000000 */
[----:B0-----:R-:W-:-:S04]  /*0b90*/  IABS R21, R19 ;  /* 0x0000001300157213 */ /* 0x001fc80000000000 */
[----:B------:R-:W0:Y:S08]  /*0ba0*/  I2F.RP R24, R21 ;  /* 0x0000001500187306 */ /* 0x000e300000209400 */
[----:B0-----:R-:W0:Y:S02]  /*0bb0*/  MUFU.RCP R24, R24 ;  /* 0x0000001800187308 */ /* 0x001e240000001000 */
[----:B0-----:R-:W-:-:S06]  /*0bc0*/  IADD3 R14, R24, 0xffffffe, RZ ;  /* 0x0ffffffe180e7810 */ /* 0x001fcc0007ffe0ff */
[----:B------:R0:W1:Y:S02]  /*0bd0*/  F2I.FTZ.U32.TRUNC.NTZ R15, R14 ;  /* 0x0000000e000f7305 */ /* 0x000064000021f000 */
[----:B0-----:R-:W-:Y:S02]  /*0be0*/  IMAD.MOV.U32 R14, RZ, RZ, RZ ;  /* 0x000000ffff0e7224 */ /* 0x001fe400078e00ff */
[----:B-1----:R-:W-:-:S04]  /*0bf0*/  IMAD.MOV R22, RZ, RZ, -R15 ;  /* 0x000000ffff167224 */ /* 0x002fc800078e0a0f */
[----:B------:R-:W-:-:S04]  /*0c00*/  IMAD R25, R22, R21, RZ ;  /* 0x0000001516197224 */ /* 0x000fc800078e02ff */
[----:B------:R-:W-:Y:S01]  /*0c10*/  IMAD.HI.U32 R25, R15, R25, R14 ;  /* 0x000000190f197227 */ /* 0x000fe200078e000e */
[----:B------:R-:W-:-:S05]  /*0c20*/  LOP3.LUT R14, R4, R19, RZ, 0x3c, !PT ;  /* 0x00000013040e7212 */ /* 0x000fca00078e3cff */
[----:B------:R-:W-:-:S04]  /*0c30*/  IMAD.HI.U32 R22, R25, R26, RZ ;  /* 0x0000001a19167227 */ /* 0x000fc800078e00ff */
[----:B------:R-:W-:-:S04]  /*0c40*/  IMAD.MOV R15, RZ, RZ, -R22 ;  /* 0x000000ffff0f7224 */ /* 0x000fc800078e0a16 */
[C---:B------:R-:W-:Y:S01]  /*0c50*/  IMAD R26, R21.reuse, R15, R26 ;  /* 0x0000000f151a7224 */ /* 0x040fe200078e021a */
[-C--:B------:R-:W-:Y:S02]  /*0c60*/  IABS R15, R17.reuse ;  /* 0x00000011000f7213 */ /* 0x080fe40000000000 */
[----:B------:R-:W-:Y:S02]  /*0c70*/  LOP3.LUT R17, R8, R17, RZ, 0x3c, !PT ;  /* 0x0000001108117212 */ /* 0x000fe400078e3cff */
[----:B------:R-:W-:Y:S02]  /*0c80*/  ISETP.GT.U32.AND P5, PT, R21, R26, PT ;  /* 0x0000001a1500720c */ /* 0x000fe40003fa4070 */
[----:B------:R-:W-:-:S11]  /*0c90*/  ISETP.GE.U32.AND P6, PT, R20, R15, PT ;  /* 0x0000000f1400720c */ /* 0x000fd60003fc6070 */
[-C--:B------:R-:W-:Y:S01]  /*0ca0*/  @!P5 IADD3 R26, R26, -R21.reuse, RZ ;  /* 0x800000151a1ad210 */ /* 0x080fe20007ffe0ff */
[----:B------:R-:W-:Y:S01]  /*0cb0*/  @!P5 VIADD R22, R22, 0x1 ;  /* 0x000000011616d836 */ /* 0x000fe20000000000 */
[----:B------:R-:W-:Y:S01]  /*0cc0*/  ISETP.GE.AND P5, PT, R14, RZ, PT ;  /* 0x000000ff0e00720c */ /* 0x000fe20003fa6270 */
[----:B------:R-:W-:Y:S01]  /*0cd0*/  @P6 VIADD R16, R16, 0x1 ;  /* 0x0000000110106836 */ /* 0x000fe20000000000 */
[----:B------:R-:W-:Y:S01]  /*0ce0*/  ISETP.GE.U32.AND P4, PT, R26, R21, PT ;  /* 0x000000151a00720c */ /* 0x000fe20003f86070 */
[----:B------:R-:W0:Y:S01]  /*0cf0*/  LDC.64 R14, c[0x0][0x2a0] ;  /* 0x0000a800ff0e7b82 */ /* 0x000e220000000a00 */
[----:B------:R-:W-:-:S11]  /*0d00*/  ISETP.GE.AND P6, PT, R17, RZ, PT ;  /* 0x000000ff1100720c */ /* 0x000fd60003fc6270 */
[----:B------:R-:W-:Y:S02]  /*0d10*/  @P4 IADD3 R22, R22, 0x1, RZ ;  /* 0x0000000116164810 */ /* 0x000fe40007ffe0ff */
[----:B------:R-:W-:Y:S01]  /*0d20*/  ISETP.NE.AND P4, PT, R19, RZ, PT ;  /* 0x000000ff1300720c */ /* 0x000fe20003f85270 */
[----:B------:R-:W-:Y:S02]  /*0d30*/  @!P6 IMAD.MOV R16, RZ, RZ, -R16 ;  /* 0x000000ffff10e224 */ /* 0x000fe400078e0a10 */
[----:B------:R-:W-:-:S03]  /*0d40*/  @!P5 IMAD.MOV R22, RZ, RZ, -R22 ;  /* 0x000000ffff16d224 */ /* 0x000fc600078e0a16 */
[----:B------:R-:W-:-:S07]  /*0d50*/  SEL R21, R18, R16, !P0 ;  /* 0x0000001012157207 */ /* 0x000fce0004000000 */
[----:B------:R-:W-:-:S04]  /*0d60*/  @!P4 LOP3.LUT R22, RZ, R19, RZ, 0x33, !PT ;  /* 0x00000013ff16c212 */ /* 0x000fc800078e33ff */
[----:B------:R-:W-:-:S04]  /*0d70*/  LOP3.LUT R16, R21, R22, RZ, 0xfc, !PT ;  /* 0x0000001615107212 */ /* 0x000fc800078efcff */
[----:B------:R-:W-:-:S04]  /*0d80*/  ISETP.GE.AND P0, PT, R16, RZ, PT ;  /* 0x000000ff1000720c */ /* 0x000fc80003f06270 */
[----:B0-----:R-:W-:-:S04]  /*0d90*/  ISETP.GE.OR P0, PT, R22, R15, !P0 ;  /* 0x0000000f1600720c */ /* 0x001fc80004706670 */
[----:B------:R-:W-:-:S13]  /*0da0*/  ISETP.GE.OR P0, PT, R21, R14, P0 ;  /* 0x0000000e1500720c */ /* 0x000fda0000706670 */
[----:B------:R-:W-:Y:S05]  /*0db0*/  @P0 BRA `(.L_x_163) ;  /* 0x0000000000300947 */ /* 0x000fea0003800000 */
[----:B------:R-:W0:Y:S01]  /*0dc0*/  LDC.64 R16, c[0x0][0x210] ;  /* 0x00008400ff107b82 */ /* 0x000e220000000a00 */
[----:B------:R-:W-:-:S04]  /*0dd0*/  IMAD R20, R5, UR9, R10 ;  /* 0x0000000905147c24 */ /* 0x000fc8000f8e020a */
[----:B------:R-:W-:-:S03]  /*0de0*/  IMAD R15, R20, R15, R22 ;  /* 0x0000000f140f7224 */ /* 0x000fc600078e0216 */
[----:B------:R-:W1:Y:S01]  /*0df0*/  LDC.64 R18, c[0x0][0x260] ;  /* 0x00009800ff127b82 */ /* 0x000e620000000a00 */
[----:B------:R-:W-:-:S04]  /*0e00*/  IMAD R15, R15, R14, R21 ;  /* 0x0000000e0f0f7224 */ /* 0x000fc800078e0215 */
[----:B0-----:R-:W-:-:S06]  /*0e10*/  IMAD.WIDE R16, R15, 0x2, R16 ;  /* 0x000000020f107825 */ /* 0x001fcc00078e0210 */
[----:B------:R-:W2:Y:S01]  /*0e20*/  LDG.E.U16 R16, desc[UR6][R16.64] ;  /* 0x0000000610107981 */ /* 0x000ea2000c1e1500 */
[----:B-1----:R-:W-:-:S06]  /*0e30*/  IMAD.WIDE R18, R23, 0x2, R18 ;  /* 0x0000000217127825 */ /* 0x002fcc00078e0212 */
[----:B------:R-:W3:Y:S01]  /*0e40*/  LDG.E.U16 R18, desc[UR6][R18.64] ;  /* 0x0000000612127981 */ /* 0x000ee2000c1e1500 */
[----:B--2---:R-:W-:Y:S01]  /*0e50*/  SHF.L.U32 R15, R16, 0x10, RZ ;  /* 0x00000010100f7819 */ /* 0x004fe200000006ff */
[----:B---3--:R-:W-:-:S04]  /*0e60*/  IMAD.U32 R14, R18, 0x10000, RZ ;  /* 0x00010000120e7824 */ /* 0x008fc800078e00ff */
[----:B------:R-:W-:-:S07]  /*0e70*/  FFMA.FTZ R13, R14, R15, R13 ;  /* 0x0000000f0e0d7223 */ /* 0x000fce000001000d */
.L_x_163:
[----:B------:R-:W-:Y:S05]  /*0e80*/  BSYNC B0 ;  /* 0x0000000000007941 */ /* 0x000fea0003800000 */
.L_x_162:
        /* <DEDUP_REMOVED lines=68> */
[----:B------:R-:W-:-:S03]  /*12d0*/  VIADD R24, R24, 0x1 ;  /* 0x0000000118187836 */ /* 0x000fc60000000000 */
[----:B------:R-:W1:Y:S01]  /*12e0*/  LDC.64 R18, c[0x0][0x260] ;  /* 0x00009800ff127b82 */ /* 0x000e620000000a00 */
[----:B------:R-:W-:-:S04]  /*12f0*/  IMAD R24, R24, R15, R22 ;  /* 0x0000000f18187224 */ /* 0x000fc800078e0216 */
[----:B------:R-:W-:-:S03]  /*1300*/  IMAD R25, R24, R14, R25 ;  /* 0x0000000e18197224 */ /* 0x000fc600078e0219 */
[----:B------:R-:W2:Y:S01]  /*1310*/  LDC.64 R20, c[0x0][0x210] ;  /* 0x00008400ff147b82 */ /* 0x000ea20000000a00 */
[----:B0-----:R-:W-:-:S04]  /*1320*/  IMAD R17, R17, R16, R23 ;  /* 0x0000001011117224 */ /* 0x001fc800078e0217 */
[----:B-1----:R-:W-:-:S06]  /*1330*/  IMAD.WIDE R18, R17, 0x2, R18 ;  /* 0x0000000211127825 */ /* 0x002fcc00078e0212 */
[----:B------:R-:W3:Y:S01]  /*1340*/  LDG.E.U16 R18, desc[UR6][R18.64] ;  /* 0x0000000612127981 */ /* 0x000ee2000c1e1500 */
[----:B--2---:R-:W-:-:S06]  /*1350*/  IMAD.WIDE R20, R25, 0x2, R20 ;  /* 0x0000000219147825 */ /* 0x004fcc00078e0214 */
[----:B------:R-:W2:Y:S01]  /*1360*/  LDG.E.U16 R20, desc[UR6][R20.64] ;  /* 0x0000000614147981 */ /* 0x000ea2000c1e1500 */
[----:B---3--:R-:W-:Y:S01]  /*1370*/  SHF.L.U32 R14, R18, 0x10, RZ ;  /* 0x00000010120e7819 */ /* 0x008fe200000006ff */
[----:B--2---:R-:W-:-:S04]  /*1380*/  IMAD.U32 R15, R20, 0x10000, RZ ;  /* 0x00010000140f7824 */ /* 0x004fc800078e00ff */
[----:B------:R-:W-:-:S07]  /*1390*/  FFMA.FTZ R13, R14, R15, R13 ;  /* 0x0000000f0e0d7223 */ /* 0x000fce000001000d */
.L_x_165:
[----:B------:R-:W-:Y:S05]  /*13a0*/  BSYNC B0 ;  /* 0x0000000000007941 */ /* 0x000fea0003800000 */
.L_x_164:
        /* <DEDUP_REMOVED lines=11> */
[----:B0-----:R-:W-:Y:S01]  /*1460*/  HFMA2.MMA R14, -RZ, RZ, 0, 0 ;  /* 0x00000000ff0e7435 */ /* 0x001fe200000001ff */
[----:B-1----:R-:W-:-:S04]  /*1470*/  IMAD.MOV R21, RZ, RZ, -R15 ;  /* 0x000000ffff157224 */ /* 0x002fc800078e0a0f */
[----:B------:R-:W-:-:S05]  /*1480*/  IMAD R21, R21, R16, RZ ;  /* 0x0000001015157224 */ /* 0x000fca00078e02ff */
[----:B------:R-:W-:-:S06]  /*1490*/  IMAD.HI.U32 R21, R15, R21, R14 ;  /* 0x000000150f157227 */ /* 0x000fcc00078e000e */
        /* <DEDUP_REMOVED lines=8> */
[----:B------:R-:W-:Y:S02]  /*1520*/  ISETP.NE.AND P0, PT, R17, RZ, PT ;  /* 0x000000ff1100720c */ /* 0x000fe40003f05270 */
[----:B------:R-:W-:-:S04]  /*1530*/  @!P5 IADD3 R14, -R14, RZ, RZ ;  /* 0x000000ff0e0ed210 */ /* 0x000fc80007ffe1ff */
[----:B------:R-:W-:-:S04]  /*1540*/  SEL R14, R19, R14, !P0 ;  /* 0x0000000e130e7207 */ /* 0x000fc80004000000 */
[----:B------:R-:W-:-:S13]  /*1550*/  ISETP.NE.AND P5, PT, R14, RZ, PT ;  /* 0x000000ff0e00720c */ /* 0x000fda0003fa5270 */
[----:B------:R-:W-:Y:S05]  /*1560*/  @P5 BRA `(.L_x_167) ;  /* 0x0000000000d05947 */ /* 0x000fea0003800000 */
[----:B------:R-:W0:Y:S01]  /*1570*/  LDC R21, c[0x0][0x2b4] ;  /* 0x0000ad00ff157b82 */ /* 0x000e220000000800 */
[----:B------:R-:W-:Y:S01]  /*1580*/  IABS R24, R4 ;  /* 0x0000000400187213 */ /* 0x000fe20000000000 */
[----:B------:R-:W-:Y:S01]  /*1590*/  @!P4 VIADD R18, R18, 0x1 ;  /* 0x000000011212c836 */ /* 0x000fe20000000000 */
[----:B------:R-:W-:Y:S02]  /*15a0*/  ISETP.GE.U32.AND P6, PT, R23, R16, PT ;  /* 0x000000101700720c */ /* 0x000fe40003fc6070 */
[----:B------:R-:W-:-:S11]  /*15b0*/  LOP3.LUT R17, R8, R17, RZ, 0x3c, !PT ;  /* 0x0000001108117212 */ /* 0x000fd600078e3cff */
[----:B------:R-:W-:Y:S02]  /*15c0*/  @P6 IADD3 R18, R18, 0x1, RZ ;  /* 0x0000000112126810 */ /* 0x000fe40007ffe0ff */
[----:B------:R-:W-:Y:S02]  /*15d0*/  ISETP.GE.AND P6, PT, R17, RZ, PT ;  /* 0x000000ff1100720c */ /* 0x000fe40003fc6270 */
[----:B0-----:R-:W-:-:S04]  /*15e0*/  IABS R20, R21 ;  /* 0x0000001500147213 */ /* 0x001fc80000000000 */
[----:B------:R-:W0:Y:S07]  /*15f0*/  I2F.RP R22, R20 ;  /* 0x0000001400167306 */ /* 0x000e2e0000209400 */
[----:B------:R-:W-:-:S05]  /*1600*/  @!P6 IMAD.MOV R18, RZ, RZ, -R18 ;  /* 0x000000ffff12e224 */ /* 0x000fca00078e0a12 */
[----:B------:R-:W-:Y:S01]  /*1610*/  SEL R23, R19, R18, !P0 ;  /* 0x0000001213177207 */ /* 0x000fe20004000000 */
        /* <DEDUP_REMOVED lines=8> */
[----:B------:R-:W-:-:S03]  /*16a0*/  LOP3.LUT R14, R4, R21, RZ, 0x3c, !PT ;  /* 0x00000015040e7212 */ /* 0x000fc600078e3cff */
[----:B------:R-:W-:-:S04]  /*16b0*/  IMAD.HI.U32 R24, R25, R15, RZ ;  /* 0x0000000f19187227 */ /* 0x000fc800078e00ff */
[----:B------:R-:W-:-:S04]  /*16c0*/  IMAD.MOV R22, RZ, RZ, -R24 ;  /* 0x000000ffff167224 */ /* 0x000fc800078e0a18 */
[----:B------:R-:W-:-:S05]  /*16d0*/  IMAD R15, R20, R22, R15 ;  /* 0x00000016140f7224 */ /* 0x000fca00078e020f */
[----:B------:R-:W-:-:S13]  /*16e0*/  ISETP.GT.U32.AND P5, PT, R20, R15, PT ;  /* 0x0000000f1400720c */ /* 0x000fda0003fa4070 */
[----:B------:R-:W-:Y:S02]  /*16f0*/  @!P5 IMAD.IADD R15, R15, 0x1, -R20 ;  /* 0x000000010f0fd824 */ /* 0x000fe400078e0a14 */
[----:B------:R-:W-:Y:S01]  /*1700*/  @!P5 VIADD R24, R24, 0x1 ;  /* 0x000000011818d836 */ /* 0x000fe20000000000 */
[----:B------:R-:W-:Y:S02]  /*1710*/  ISETP.GE.AND P5, PT, R14, RZ, PT ;  /* 0x000000ff0e00720c */ /* 0x000fe40003fa6270 */
[----:B------:R-:W-:Y:S02]  /*1720*/  ISETP.GE.U32.AND P4, PT, R15, R20, PT ;  /* 0x000000140f00720c */ /* 0x000fe40003f86070 */
[----:B------:R-:W0:Y:S11]  /*1730*/  LDC.64 R14, c[0x0][0x2a0] ;  /* 0x0000a800ff0e7b82 */ /* 0x000e360000000a00 */
[----:B------:R-:W-:Y:S01]  /*1740*/  @P4 VIADD R24, R24, 0x1 ;  /* 0x0000000118184836 */ /* 0x000fe20000000000 */
[----:B------:R-:W-:-:S04]  /*1750*/  ISETP.NE.AND P4, PT, R21, RZ, PT ;  /* 0x000000ff1500720c */ /* 0x000fc80003f85270 */
[----:B------:R-:W-:-:S09]  /*1760*/  @!P5 IADD3 R24, -R24, RZ, RZ ;  /* 0x000000ff1818d210 */ /* 0x000fd20007ffe1ff */
[----:B------:R-:W-:-:S04]  /*1770*/  @!P4 LOP3.LUT R24, RZ, R21, RZ, 0x33, !PT ;  /* 0x00000015ff18c212 */ /* 0x000fc800078e33ff */
[----:B------:R-:W-:-:S04]  /*1780*/  LOP3.LUT R16, R23, R24, RZ, 0xfc, !PT ;  /* 0x0000001817107212 */ /* 0x000fc800078efcff */
[----:B------:R-:W-:-:S04]  /*1790*/  ISETP.GE.AND P0, PT, R16, RZ, PT ;  /* 0x000000ff1000720c */ /* 0x000fc80003f06270 */
[----:B0-----:R-:W-:-:S04]  /*17a0*/  ISETP.GE.OR P0, PT, R24, R15, !P0 ;  /* 0x0000000f1800720c */ /* 0x001fc80004706670 */
[----:B------:R-:W-:-:S13]  /*17b0*/  ISETP.GE.OR P0, PT, R23, R14, P0 ;  /* 0x0000000e1700720c */ /* 0x000fda0000706670 */
[----:B------:R-:W-:Y:S05]  /*17c0*/  @P0 BRA `(.L_x_167) ;  /* 0x0000000000380947 */ /* 0x000fea0003800000 */
[----:B------:R-:W0:Y:S01]  /*17d0*/  LDC.64 R18, c[0x0][0x260] ;  /* 0x00009800ff127b82 */ /* 0x000e220000000a00 */
[----:B------:R-:W-:-:S04]  /*17e0*/  VIADD R20, R10, 0x2 ;  /* 0x000000020a147836 */ /* 0x000fc80000000000 */
[----:B------:R-:W-:Y:S02]  /*17f0*/  IMAD R22, R5, UR9, R20 ;  /* 0x0000000905167c24 */ /* 0x000fe4000f8e0214 */
[----:B------:R-:W-:Y:S01]  /*1800*/  IMAD R21, R9, R20, RZ ;  /* 0x0000001409157224 */ /* 0x000fe200078e02ff */
[----:B------:R-:W1:Y:S01]  /*1810*/  LDC.64 R16, c[0x0][0x210] ;  /* 0x00008400ff107b82 */ /* 0x000e620000000a00 */
[----:B------:R-:W-:-:S04]  /*1820*/  IMAD R15, R22, R15, R24 ;  /* 0x0000000f160f7224 */ /* 0x000fc800078e0218 */
[----:B------:R-:W-:Y:S02]  /*1830*/  IMAD R15, R15, R14, R23 ;  /* 0x0000000e0f0f7224 */ /* 0x000fe400078e0217 */
[----:B0-----:R-:W-:-:S06]  /*1840*/  IMAD.WIDE R18, R21, 0x2, R18 ;  /* 0x0000000215127825 */ /* 0x001fcc00078e0212 */
[----:B------:R-:W2:Y:S01]  /*1850*/  LDG.E.U16 R18, desc[UR6][R18.64] ;  /* 0x0000000612127981 */ /* 0x000ea2000c1e1500 */
[----:B-1----:R-:W-:-:S06]  /*1860*/  IMAD.WIDE R16, R15, 0x2, R16 ;  /* 0x000000020f107825 */ /* 0x002fcc00078e0210 */
[----:B------:R-:W3:Y:S01]  /*1870*/  LDG.E.U16 R16, desc[UR6][R16.64] ;  /* 0x0000000610107981 */ /* 0x000ee2000c1e1500 */
[----:B--2---:R-:W-:Y:S02]  /*1880*/  IMAD.U32 R14, R18, 0x10000, RZ ;  /* 0x00010000120e7824 */ /* 0x004fe400078e00ff */
[----:B---3--:R-:W-:-:S04]  /*1890*/  IMAD.U32 R15, R16, 0x10000, RZ ;  /* 0x00010000100f7824 */ /* 0x008fc800078e00ff */
[----:B------:R-:W-:-:S07]  /*18a0*/  FFMA.FTZ R13, R14, R15, R13 ;  /* 0x0000000f0e0d7223 */ /* 0x000fce000001000d */
.L_x_167:
[----:B------:R-:W-:Y:S05]  /*18b0*/  BSYNC B0 ;  /* 0x0000000000007941 */ /* 0x000fea0003800000 */
.L_x_166:
        /* <DEDUP_REMOVED lines=8> */
[----:B0-----:R-:W-:-:S02]  /*1940*/  IADD3 R14, R19, 0xffffffe, RZ ;  /* 0x0ffffffe130e7810 */ /* 0x001fc40007ffe0ff */
[----:B------:R-:W-:-:S04]  /*1950*/  LOP3.LUT R19, RZ, R17, RZ, 0x33, !PT ;  /* 0x00000011ff137212 */ /* 0x000fc800078e33ff */
[----:B------:R0:W1:Y:S02]  /*1960*/  F2I.FTZ.U32.TRUNC.NTZ R15, R14 ;  /* 0x0000000e000f7305 */ /* 0x000064000021f000 */
[----:B0-----:R-:W-:Y:S02]  /*1970*/  IMAD.MOV.U32 R14, RZ, RZ, RZ ;  /* 0x000000ffff0e7224 */ /* 0x001fe400078e00ff */
[----:B-1----:R-:W-:-:S04]  /*1980*/  IMAD.MOV R21, RZ, RZ, -R15 ;  /* 0x000000ffff157224 */ /* 0x002fc800078e0a0f */
[----:B------:R-:W-:-:S04]  /*1990*/  IMAD R21, R21, R16, RZ ;  /* 0x0000001015157224 */ /* 0x000fc800078e02ff */
        /* <DEDUP_REMOVED lines=19> */
[----:B------:R-:W-:Y:S01]  /*1ad0*/  @P6 VIADD R18, R18, 0x1 ;  /* 0x0000000112126836 */ /* 0x000fe20000000000 */
        /* <DEDUP_REMOVED lines=8> */
[----:B0-----:R-:W-:Y:S01]  /*1b60*/  IMAD.MOV.U32 R14, RZ, RZ, RZ ;  /* 0x000000ffff0e7224 */ /* 0x001fe200078e00ff */
[----:B-1----:R-:W-:-:S05]  /*1b70*/  IADD3 R25, RZ, -R15, RZ ;  /* 0x8000000fff197210 */ /* 0x002fca0007ffe0ff */
[----:B------:R-:W-:-:S04]  /*1b80*/  IMAD R25, R25, R20, RZ ;  /* 0x0000001419197224 */ /* 0x000fc800078e02ff */
[----:B------:R-:W-:Y:S01]  /*1b90*/  IMAD.HI.U32 R25, R15, R25, R14 ;  /* 0x000000190f197227 */ /* 0x000fe200078e000e */
[----:B------:R-:W-:-:S03]  /*1ba0*/  LOP3.LUT R14, R4, R21, RZ, 0x3c, !PT ;  /* 0x00000015040e7212 */ /* 0x000fc600078e3cff */
[----:B------:R-:W-:-:S04]  /*1bb0*/  IMAD.MOV.U32 R15, RZ, RZ, R24 ;  /* 0x000000ffff0f7224 */ /* 0x000fc800078e0018 */
[----:B------:R-:W-:-:S04]  /*1bc0*/  IMAD.HI.U32 R22, R25, R15, RZ ;  /* 0x0000000f19167227 */ /* 0x000fc800078e00ff */
[----:B------:R-:W-:-:S04]  /*1bd0*/  IMAD.MOV R24, RZ, RZ, -R22 ;  /* 0x000000ffff187224 */ /* 0x000fc800078e0a16 */
[----:B------:R-:W-:-:S05]  /*1be0*/  IMAD R15, R20, R24, R15 ;  /* 0x00000018140f7224 */ /* 0x000fca00078e020f */
[----:B------:R-:W-:-:S13]  /*1bf0*/  ISETP.GT.U32.AND P5, PT, R20, R15, PT ;  /* 0x0000000f1400720c */ /* 0x000fda0003fa4070 */
[-C--:B------:R-:W-:Y:S01]  /*1c00*/  @!P5 IADD3 R15, R15, -R20.reuse, RZ ;  /* 0x800000140f0fd210 */ /* 0x080fe20007ffe0ff */
[----:B------:R-:W-:Y:S01]  /*1c10*/  @!P5 VIADD R22, R22, 0x1 ;  /* 0x000000011616d836 */ /* 0x000fe20000000000 */
[----:B------:R-:W-:Y:S02]  /*1c20*/  ISETP.GE.AND P5, PT, R14, RZ, PT ;  /* 0x000000ff0e00720c */ /* 0x000fe40003fa6270 */
[----:B------:R-:W-:Y:S02]  /*1c30*/  ISETP.GE.U32.AND P4, PT, R15, R20, PT ;  /* 0x000000140f00720c */ /* 0x000fe40003f86070 */
[----:B------:R-:W0:Y:S11]  /*1c40*/  LDC.64 R14, c[0x0][0x2a0] ;  /* 0x0000a800ff0e7b82 */ /* 0x000e360000000a00 */
[----:B------:R-:W-:-:S02]  /*1c50*/  @P4 IADD3 R22, R22, 0x1, RZ ;  /* 0x0000000116164810 */ /* 0x000fc40007ffe0ff */
        /* <DEDUP_REMOVED lines=19> */
[----:B--2---:R-:W-:Y:S01]  /*1d90*/  SHF.L.U32 R10, R16, 0x10, RZ ;  /* 0x00000010100a7819 */ /* 0x004fe200000006ff */
[----:B---3--:R-:W-:-:S04]  /*1da0*/  IMAD.U32 R14, R18, 0x10000, RZ ;  /* 0x00010000120e7824 */ /* 0x008fc800078e00ff */
[----:B------:R-:W-:-:S07]  /*1db0*/  FFMA.FTZ R13, R10, R14, R13 ;  /* 0x0000000e0a0d7223 */ /* 0x000fce000001000d */
.L_x_169:
[----:B------:R-:W-:Y:S05]  /*1dc0*/  BSYNC B0 ;  /* 0x0000000000007941 */ /* 0x000fea0003800000 */
.L_x_168:
[----:B------:R-:W-:Y:S01]  /*1dd0*/  VIADD R12, R12, 0x4 ;  /* 0x000000040c0c7836 */ /* 0x000fe20000000000 */
[----:B------:R-:W-:Y:S06]  /*1de0*/  @P3 BRA `(.L_x_170) ;  /* 0xffffffe800dc3947 */ /* 0x000fec000383ffff */
.L_x_161:
[----:B------:R-:W0:Y:S01]  /*1df0*/  LDC R16, c[0x0][0x290] ;  /* 0x0000a400ff107b82 */ /* 0x000e220000000800 */
[----:B------:R-:W-:Y:S01]  /*1e00*/  IMAD.MOV.U32 R9, RZ, RZ, R13 ;  /* 0x000000ffff097224 */ /* 0x000fe200078e000d */
[----:B0-----:R-:W-:-:S13]  /*1e10*/  LOP3.LUT P0, R18, R16, 0x3, RZ, 0xc0, !PT ;  /* 0x0000000310127812 */ /* 0x001fda000780c0ff */
[----:B------:R-:W-:Y:S05]  /*1e20*/  @!P0 BRA `(.L_x_171) ;  /* 0x0000000c00f48947 */ /* 0x000fea0003800000 */
[----:B------:R-:W0:Y:S01]  /*1e30*/  LDC.64 R10, c[0x0][0x2a8] ;  /* 0x0000aa00ff0a7b82 */ /* 0x000e220000000a00 */
[----:B------:R-:W-:Y:S01]  /*1e40*/  ISETP.NE.AND P0, PT, R6, RZ, PT ;  /* 0x000000ff0600720c */ /* 0x000fe20003f05270 */
[----:B------:R-:W-:Y:S01]  /*1e50*/  IMAD R16, R7, R16, R12 ;  /* 0x0000001007107224 */ /* 0x000fe200078e020c */
[----:B------:R-:W-:Y:S01]  /*1e60*/  BSSY B0, `(.L_x_172) ;  /* 0x0000051000007945 */ /* 0x000fe20003800000 */
[----:B0-----:R-:W-:-:S04]  /*1e70*/  IMAD R17, R11, R10, RZ ;  /* 0x0000000a0b117224 */ /* 0x001fc800078e02ff */
[----:B------:R-:W-:-:S06]  /*1e80*/  IMAD R19, R17, R16, RZ ;  /* 0x0000001011137224 */ /* 0x000fcc00078e02ff */
        /* <DEDUP_REMOVED lines=31> */
[----:B------:R-:W-:-:S04]  /*2080*/  LOP3.LUT R13, R8, R13, RZ, 0x3c, !PT ;  /* 0x0000000d080d7212 */ /* 0x000fc800078e3cff */
[----:B------:R-:W-:-:S07]  /*2090*/  ISETP.GE.AND P6, PT, R13, RZ, PT ;  /* 0x000000ff0d00720c */ /* 0x000fce0003fc6270 */
[----:B------:R-:W-:-:S06]  /*20a0*/  @P4 VIADD R14, R14, 0x1 ;  /* 0x000000010e0e4836 */ /* 0x000fcc0000000000 */
[----:B------:R-:W-:Y:S01]  /*20b0*/  @!P6 IMAD.MOV R14, RZ, RZ, -R14 ;  /* 0x000000ffff0ee224 */ /* 0x000fe200078e0a0e */
[----:B0-----:R-:W-:-:S04]  /*20c0*/  IABS R20, R21 ;  /* 0x0000001500147213 */ /* 0x001fc80000000000 */
[----:B------:R-:W-:Y:S01]  /*20d0*/  SEL R23, R15, R14, !P2 ;  /* 0x0000000e0f177207 */ /* 0x000fe20005000000 */
        /* <DEDUP_REMOVED lines=9> */
[----:B------:R-:W-:Y:S01]  /*2170*/  IMAD.MOV.U32 R7, RZ, RZ, R24 ;  /* 0x000000ffff077224 */ /* 0x000fe200078e0018 */
[----:B------:R-:W-:-:S03]  /*2180*/  ISETP.GE.AND P4, PT, R6, RZ, PT ;  /* 0x000000ff0600720c */ /* 0x000fc60003f86270 */
[----:B------:R-:W-:-:S04]  /*2190*/  IMAD.HI.U32 R22, R25, R7, RZ ;  /* 0x0000000719167227 */ /* 0x000fc800078e00ff */
[----:B------:R-:W-:-:S04]  /*21a0*/  IMAD.MOV R24, RZ, RZ, -R22 ;  /* 0x000000ffff187224 */ /* 0x000fc800078e0a16 */
[----:B------:R-:W-:-:S05]  /*21b0*/  IMAD R7, R20, R24, R7 ;  /* 0x0000001814077224 */ /* 0x000fca00078e0207 */
[----:B------:R-:W-:-:S13]  /*21c0*/  ISETP.GT.U32.AND P3, PT, R20, R7, PT ;  /* 0x000000071400720c */ /* 0x000fda0003f64070 */
[-C--:B------:R-:W-:Y:S01]  /*21d0*/  @!P3 IADD3 R7, R7, -R20.reuse, RZ ;  /* 0x800000140707b210 */ /* 0x080fe20007ffe0ff */
[----:B------:R-:W-:Y:S01]  /*21e0*/  @!P3 VIADD R22, R22, 0x1 ;  /* 0x000000011616b836 */ /* 0x000fe20000000000 */
[----:B------:R-:W-:Y:S02]  /*21f0*/  ISETP.NE.AND P3, PT, R21, RZ, PT ;  /* 0x000000ff1500720c */ /* 0x000fe40003f65270 */
[----:B------:R-:W-:Y:S02]  /*2200*/  ISETP.GE.U32.AND P5, PT, R7, R20, PT ;  /* 0x000000140700720c */ /* 0x000fe40003fa6070 */
[----:B------:R-:W0:Y:S11]  /*2210*/  LDC.64 R6, c[0x0][0x2a0] ;  /* 0x0000a800ff067b82 */ /* 0x000e360000000a00 */
        /* <DEDUP_REMOVED lines=9> */
[----:B------:R-:W-:Y:S02]  /*22b0*/  ULDC UR4, c[0x0][0x294] ;  /* 0x0000a50000047ab9 */ /* 0x000fe40000000800 */
[----:B------:R-:W-:-:S04]  /*22c0*/  IMAD R20, R5, UR4, R16 ;  /* 0x0000000405147c24 */ /* 0x000fc8000f8e0210 */
[----:B------:R-:W-:Y:S01]  /*22d0*/  IMAD R7, R20, R7, R22 ;  /* 0x0000000714077224 */ /* 0x000fe200078e0216 */
[----:B------:R-:W1:Y:S03]  /*22e0*/  LDC.64 R12, c[0x0][0x260] ;  /* 0x00009800ff0c7b82 */ /* 0x000e660000000a00 */
        /* <DEDUP_REMOVED lines=8> */
.L_x_173:
[----:B------:R-:W-:Y:S05]  /*2370*/  BSYNC B0 ;  /* 0x0000000000007941 */ /* 0x000fea0003800000 */
.L_x_172:
[----:B------:R-:W-:Y:S01]  /*2380*/  ISETP.NE.AND P2, PT, R18, 0x1, PT ;  /* 0x000000011200780c */ /* 0x000fe20003f45270 */
[----:B------:R-:W-:-:S12]  /*2390*/  BSSY B0, `(.L_x_171) ;  /* 0x00000a6000007945 */ /* 0x000fd80003800000 */
[----:B------:R-:W-:Y:S05]  /*23a0*/  @!P2 BRA `(.L_x_174) ;  /* 0x000000080090a947 */ /* 0x000fea0003800000 */
        /* <DEDUP_REMOVED lines=46> */
[----:B------:R-:W-:-:S03]  /*2690*/  LOP3.LUT R6, R4, R21, RZ, 0x3c, !PT ;  /* 0x0000001504067212 */ /* 0x000fc600078e3cff */
[----:B------:R-:W-:Y:S01]  /*26a0*/  IMAD.MOV.U32 R7, RZ, RZ, R24 ;  /* 0x000000ffff077224 */ /* 0x000fe200078e0018 */
[----:B------:R-:W-:-:S03]  /*26b0*/  ISETP.GE.AND P4, PT, R6, RZ, PT ;  /* 0x000000ff0600720c */ /* 0x000fc60003f86270 */
[----:B------:R-:W-:-:S05]  /*26c0*/  IMAD.HI.U32 R22, R25, R7, RZ ;  /* 0x0000000719167227 */ /* 0x000fca00078e00ff */
[----:B------:R-:W-:-:S05]  /*26d0*/  IADD3 R24, -R22, RZ, RZ ;  /* 0x000000ff16187210 */ /* 0x000fca0007ffe1ff */
[----:B------:R-:W-:-:S05]  /*26e0*/  IMAD R7, R20, R24, R7 ;  /* 0x0000001814077224 */ /* 0x000fca00078e0207 */
[----:B------:R-:W-:-:S13]  /*26f0*/  ISETP.GT.U32.AND P3, PT, R20, R7, PT ;  /* 0x000000071400720c */ /* 0x000fda0003f64070 */
[----:B------:R-:W-:Y:S01]  /*2700*/  @!P3 IMAD.IADD R7, R7, 0x1, -R20 ;  /* 0x000000010707b824 */ /* 0x000fe200078e0a14 */
[----:B------:R-:W-:Y:S02]  /*2710*/  @!P3 IADD3 R22, R22, 0x1, RZ ;  /* 0x000000011616b810 */ /* 0x000fe40007ffe0ff */
        /* <DEDUP_REMOVED lines=12> */
[----:B------:R-:W-:Y:S01]  /*27e0*/  ULDC UR4, c[0x0][0x294] ;  /* 0x0000a50000047ab9 */ /* 0x000fe20000000800 */
[----:B------:R-:W-:Y:S02]  /*27f0*/  IMAD R11, R11, R10, R19 ;  /* 0x0000000a0b0b7224 */ /* 0x000fe400078e0213 */
[----:B------:R-:W-:-:S04]  /*2800*/  IMAD R20, R5, UR4, R16 ;  /* 0x0000000405147c24 */ /* 0x000fc8000f8e0210 */
[----:B------:R-:W1:Y:S01]  /*2810*/  LDC.64 R14, c[0x0][0x210] ;  /* 0x00008400ff0e7b82 */ /* 0x000e620000000a00 */
[----:B------:R-:W-:-:S05]  /*2820*/  IADD3 R20, R20, 0x1, RZ ;  /* 0x0000000114147810 */ /* 0x000fca0007ffe0ff */
        /* <DEDUP_REMOVED lines=9> */
.L_x_176:
[----:B------:R-:W-:Y:S05]  /*28c0*/  BSYNC B1 ;  /* 0x0000000000017941 */ /* 0x000fea0003800000 */
.L_x_175:
[----:B------:R-:W-:-:S13]  /*28d0*/  ISETP.EQ.OR P0, PT, R18, 0x2, P0 ;  /* 0x000000021200780c */ /* 0x000fda0000702670 */
[----:B------:R-:W-:Y:S05]  /*28e0*/  @P0 BRA `(.L_x_174) ;  /* 0x0000000400400947 */ /* 0x000fea0003800000 */
[----:B------:R-:W0:Y:S01]  /*28f0*/  LDC R11, c[0x0][0x2b0] ;  /* 0x0000ac00ff0b7b82 */ /* 0x000e220000000800 */
[----:B------:R-:W-:Y:S02]  /*2900*/  IABS R19, R8 ;  /* 0x0000000800137213 */ /* 0x000fe40000000000 */
[----:B------:R-:W-:Y:S02]  /*2910*/  ISETP.GE.AND P3, PT, R8, RZ, PT ;  /* 0x000000ff0800720c */ /* 0x000fe40003f66270 */
[-C--:B0-----:R-:W-:Y:S02]  /*2920*/  IABS R10, R11.reuse ;  /* 0x0000000b000a7213 */ /* 0x081fe40000000000 */
[----:B------:R-:W-:Y:S02]  /*2930*/  ISETP.NE.AND P2, PT, R11, RZ, PT ;  /* 0x000000ff0b00720c */ /* 0x000fe40003f45270 */
[----:B------:R-:W0:Y:S08]  /*2940*/  I2F.RP R13, R10 ;  /* 0x0000000a000d7306 */ /* 0x000e300000209400 */
[----:B0-----:R-:W0:Y:S02]  /*2950*/  MUFU.RCP R13, R13 ;  /* 0x0000000d000d7308 */ /* 0x001e240000001000 */
[----:B0-----:R-:W-:Y:S01]  /*2960*/  VIADD R6, R13, 0xffffffe ;  /* 0x0ffffffe0d067836 */ /* 0x001fe20000000000 */
[----:B------:R-:W-:-:S05]  /*2970*/  LOP3.LUT R13, RZ, R11, RZ, 0x33, !PT ;  /* 0x0000000bff0d7212 */ /* 0x000fca00078e33ff */
[----:B------:R0:W1:Y:S02]  /*2980*/  F2I.FTZ.U32.TRUNC.NTZ R7, R6 ;  /* 0x0000000600077305 */ /* 0x000064000021f000 */
[----:B0-----:R-:W-:Y:S01]  /*2990*/  IMAD.MOV.U32 R6, RZ, RZ, RZ ;  /* 0x000000ffff067224 */ /* 0x001fe200078e00ff */
[----:B-1----:R-:W-:-:S05]  /*29a0*/  IADD3 R15, RZ, -R7, RZ ;  /* 0x80000007ff0f7210 */ /* 0x002fca0007ffe0ff */
[----:B------:R-:W-:-:S04]  /*29b0*/  IMAD R15, R15, R10, RZ ;  /* 0x0000000a0f0f7224 */ /* 0x000fc800078e02ff */
[----:B------:R-:W-:-:S06]  /*29c0*/  IMAD.HI.U32 R15, R7, R15, R6 ;  /* 0x0000000f070f7227 */ /* 0x000fcc00078e0006 */
[----:B------:R-:W-:-:S04]  /*29d0*/  IMAD.HI.U32 R12, R15, R19, RZ ;  /* 0x000000130f0c7227 */ /* 0x000fc800078e00ff */
[----:B------:R-:W-:-:S04]  /*29e0*/  IMAD.MOV R7, RZ, RZ, -R12 ;  /* 0x000000ffff077224 */ /* 0x000fc800078e0a0c */
[----:B------:R-:W-:-:S05]  /*29f0*/  IMAD R19, R10, R7, R19 ;  /* 0x000000070a137224 */ /* 0x000fca00078e0213 */
[----:B------:R-:W-:-:S13]  /*2a00*/  ISETP.GT.U32.AND P6, PT, R10, R19, PT ;  /* 0x000000130a00720c */ /* 0x000fda0003fc4070 */
[----:B------:R-:W-:-:S05]  /*2a10*/  @!P6 IMAD.IADD R19, R19, 0x1, -R10 ;  /* 0x000000011313e824 */ /* 0x000fca00078e0a0a */
[----:B------:R-:W-:Y:S02]  /*2a20*/  ISETP.GT.U32.AND P0, PT, R10, R19, PT ;  /* 0x000000130a00720c */ /* 0x000fe40003f04070 */
[----:B------:R-:W-:-:S04]  /*2a30*/  IADD3 R6, R19, -R10, RZ ;  /* 0x8000000a13067210 */ /* 0x000fc80007ffe0ff */
[----:B------:R-:W-:-:S05]  /*2a40*/  SEL R6, R6, R19, !P0 ;  /* 0x0000001306067207 */ /* 0x000fca0004000000 */
[----:B------:R-:W-:-:S05]  /*2a50*/  @!P3 IMAD.MOV R6, RZ, RZ, -R6 ;  /* 0x000000ffff06b224 */ /* 0x000fca00078e0a06 */
[----:B------:R-:W-:-:S04]  /*2a60*/  SEL R6, R13, R6, !P2 ;  /* 0x000000060d067207 */ /* 0x000fc80005000000 */
[----:B------:R-:W-:-:S13]  /*2a70*/  ISETP.NE.AND P0, PT, R6, RZ, PT ;  /* 0x000000ff0600720c */ /* 0x000fda0003f05270 */
[----:B------:R-:W-:Y:S05]  /*2a80*/  @P0 BRA `(.L_x_174) ;  /* 0x0000000000d80947 */ /* 0x000fea0003800000 */
[----:B------:R-:W0:Y:S01]  /*2a90*/  LDC R15, c[0x0][0x2b4] ;  /* 0x0000ad00ff0f7b82 */ /* 0x000e220000000800 */
[----:B------:R-:W-:Y:S02]  /*2aa0*/  IABS R20, R4 ;  /* 0x0000000400147213 */ /* 0x000fe40000000000 */
[----:B------:R-:W-:Y:S02]  /*2ab0*/  ISETP.GE.U32.AND P4, PT, R19, R10, PT ;  /* 0x0000000a1300720c */ /* 0x000fe40003f86070 */
[----:B------:R-:W-:Y:S02]  /*2ac0*/  LOP3.LUT R8, R8, R11, RZ, 0x3c, !PT ;  /* 0x0000000b08087212 */ /* 0x000fe400078e3cff */
[----:B------:R-:W-:Y:S02]  /*2ad0*/  @!P6 IADD3 R12, R12, 0x1, RZ ;  /* 0x000000010c0ce810 */ /* 0x000fe40007ffe0ff */
[----:B------:R-:W-:-:S07]  /*2ae0*/  ISETP.GE.AND P3, PT, R8, RZ, PT ;  /* 0x000000ff0800720c */ /* 0x000fce0003f66270 */
[----:B------:R-:W-:-:S06]  /*2af0*/  @P4 VIADD R12, R12, 0x1 ;  /* 0x000000010c0c4836 */ /* 0x000fcc0000000000 */
[----:B------:R-:W-:Y:S01]  /*2b00*/  @!P3 IMAD.MOV R12, RZ, RZ, -R12 ;  /* 0x000000ffff0cb224 */ /* 0x000fe200078e0a0c */
[-C--:B0-----:R-:W-:Y:S02]  /*2b10*/  IABS R14, R15.reuse ;  /* 0x0000000f000e7213 */ /* 0x081fe40000000000 */
[----:B------:R-:W-:Y:S02]  /*2b20*/  LOP3.LUT R4, R4, R15, RZ, 0x3c, !PT ;  /* 0x0000000f04047212 */ /* 0x000fe400078e3cff */
[----:B------:R-:W0:Y:S01]  /*2b30*/  I2F.RP R18, R14 ;  /* 0x0000000e00127306 */ /* 0x000e220000209400 */
[----:B------:R-:W-:Y:S02]  /*2b40*/  ISETP.NE.AND P4, PT, R15, RZ, PT ;  /* 0x000000ff0f00720c */ /* 0x000fe40003f85270 */
[----:B------:R-:W-:Y:S02]  /*2b50*/  ISETP.GE.AND P6, PT, R4, RZ, PT ;  /* 0x000000ff0400720c */ /* 0x000fe40003fc6270 */
[----:B------:R-:W-:-:S03]  /*2b60*/  SEL R19, R13, R12, !P2 ;  /* 0x0000000c0d137207 */ /* 0x000fc60005000000 */
[----:B0-----:R-:W0:Y:S02]  /*2b70*/  MUFU.RCP R18, R18 ;  /* 0x0000001200127308 */ /* 0x001e240000001000 */
[----:B0-----:R-:W-:-:S06]  /*2b80*/  VIADD R6, R18, 0xffffffe ;  /* 0x0ffffffe12067836 */ /* 0x001fcc0000000000 */
[----:B------:R0:W1:Y:S02]  /*2b90*/  F2I.FTZ.U32.TRUNC.NTZ R7, R6 ;  /* 0x0000000600077305 */ /* 0x000064000021f000 */
[----:B0-----:R-:W-:Y:S01]  /*2ba0*/  MOV R6, RZ ;  /* 0x000000ff00067202 */ /* 0x001fe20000000f00 */
[----:B-1----:R-:W-:-:S04]  /*2bb0*/  IMAD.MOV R21, RZ, RZ, -R7 ;  /* 0x000000ffff157224 */ /* 0x002fc800078e0a07 */
[----:B------:R-:W-:-:S04]  /*2bc0*/  IMAD R21, R21, R14, RZ ;  /* 0x0000000e15157224 */ /* 0x000fc800078e02ff */
[----:B------:R-:W-:-:S04]  /*2bd0*/  IMAD.HI.U32 R21, R7, R21, R6 ;  /* 0x0000001507157227 */ /* 0x000fc800078e0006 */
[----:B------:R-:W-:-:S04]  /*2be0*/  IMAD.MOV.U32 R7, RZ, RZ, R20 ;  /* 0x000000ffff077224 */ /* 0x000fc800078e0014 */
[----:B------:R-:W-:-:S04]  /*2bf0*/  IMAD.HI.U32 R21, R21, R7, RZ ;  /* 0x0000000715157227 */ /* 0x000fc800078e00ff */
[----:B------:R-:W-:-:S04]  /*2c00*/  IMAD.MOV R18, RZ, RZ, -R21 ;  /* 0x000000ffff127224 */ /* 0x000fc800078e0a15 */
[----:B------:R-:W-:-:S05]  /*2c10*/  IMAD R7, R14, R18, R7 ;  /* 0x000000120e077224 */ /* 0x000fca00078e0207 */
[----:B------:R-:W-:-:S13]  /*2c20*/  ISETP.GT.U32.AND P5, PT, R14, R7, PT ;  /* 0x000000070e00720c */ /* 0x000fda0003fa4070 */
[----:B------:R-:W-:Y:S02]  /*2c30*/  @!P5 IMAD.IADD R7, R7, 0x1, -R14 ;  /* 0x000000010707d824 */ /* 0x000fe400078e0a0e */
[----:B------:R-:W-:-:S03]  /*2c40*/  @!P5 VIADD R21, R21, 0x1 ;  /* 0x000000011515d836 */ /* 0x000fc60000000000 */
[----:B------:R-:W-:Y:S02]  /*2c50*/  ISETP.GE.U32.AND P0, PT, R7, R14, PT ;  /* 0x0000000e0700720c */ /* 0x000fe40003f06070 */
[----:B------:R-:W0:Y:S11]  /*2c60*/  LDC.64 R6, c[0x0][0x2a0] ;  /* 0x0000a800ff067b82 */ /* 0x000e360000000a00 */
[----:B------:R-:W-:-:S05]  /*2c70*/  @P0 VIADD R21, R21, 0x1 ;  /* 0x0000000115150836 */ /* 0x000fca0000000000 */
[----:B------:R-:W-:-:S05]  /*2c80*/  MOV R8, R21 ;  /* 0x0000001500087202 */ /* 0x000fca0000000f00 */
        /* <DEDUP_REMOVED lines=8> */
[----:B------:R-:W-:Y:S01]  /*2d10*/  VIADD R16, R16, 0x2 ;  /* 0x0000000210107836 */ /* 0x000fe20000000000 */
[----:B------:R-:W-:-:S03]  /*2d20*/  ULDC UR4, c[0x0][0x294] ;  /* 0x0000a50000047ab9 */ /* 0x000fc60000000800 */
        /* <DEDUP_REMOVED lines=12> */
.L_x_174:
[----:B------:R-:W-:Y:S05]  /*2df0*/  BSYNC B0 ;  /* 0x0000000000007941 */ /* 0x000fea0003800000 */
.L_x_171:
[----:B------:R-:W-:Y:S01]  /*2e00*/  SHF.R.S64 R4, RZ, 0x1f, R2 ;  /* 0x0000001fff047819 */ /* 0x000fe20000001002 */
[----:B------:R-:W-:Y:S01]  /*2e10*/  ULDC.64 UR4, c[0x0][0x238] ;  /* 0x00008e0000047ab9 */ /* 0x000fe20000000a00 */
[----:B------:R-:W-:Y:S02]  /*2e20*/  F2FP.BF16.F32.PACK_AB R9, RZ, R9 ;  /* 0x00000009ff09723e */ /* 0x000fe400000010ff */
[----:B------:R-:W-:Y:S01]  /*2e30*/  IADD3 R4, P0, R4, UR4, RZ ;  /* 0x0000000404047c10 */ /* 0x000fe2000ff1e0ff */
[----:B------:R-:W-:Y:S02]  /*2e40*/  ULDC UR4, c[0x0][0xc] ;  /* 0x0000030000047ab9 */ /* 0x000fe40000000800 */
[----:B------:R-:W-:Y:S01]  /*2e50*/  IMAD R7, R0, UR4, RZ ;  /* 0x0000000400077c24 */ /* 0x000fe2000f8e02ff */
[----:B------:R-:W-:Y:S01]  /*2e60*/  LEA.HI.X.SX32 R5, R2, UR5, 0x1, P0 ;  /* 0x0000000502057c11 */ /* 0x000fe200080f0eff */
[----:B------:R-:W-:-:S03]  /*2e70*/  ULDC UR4, c[0x0][0x288] ;  /* 0x0000a20000047ab9 */ /* 0x000fc60000000800 */
[----:B------:R-:W-:Y:S01]  /*2e80*/  IADD3 R2, P0, R7, R2, RZ ;  /* 0x0000000207027210 */ /* 0x000fe20007f1e0ff */
[----:B------:R0:W-:Y:S04]  /*2e90*/  STG.E.U16 desc[UR6][R4.64], R9 ;  /* 0x0000000904007986 */ /* 0x0001e8000c101506 */
[----:B------:R-:W-:Y:S01]  /*2ea0*/  IMAD.X R3, RZ, RZ, R3, P0 ;  /* 0x000000ffff037224 */ /* 0x000fe200000e0603 */
[----:B------:R-:W-:-:S04]  /*2eb0*/  ISETP.GE.U32.AND P0, PT, R2, UR4, PT ;  /* 0x0000000402007c0c */ /* 0x000fc8000bf06070 */
[----:B------:R-:W-:-:S13]  /*2ec0*/  ISETP.GE.AND.EX P0, PT, R3, UR8, PT, P0 ;  /* 0x0000000803007c0c */ /* 0x000fda000bf06300 */
[----:B0-----:R-:W-:Y:S05]  /*2ed0*/  @!P0 BRA `(.L_x_177) ;  /* 0xffffffd000c88947 */ /* 0x001fea000383ffff */
[----:B------:R-:W-:Y:S05]  /*2ee0*/  EXIT ;  /* 0x000000000000794d */ /* 0x000fea0003800000 */
.L_x_178:
        /* <DEDUP_REMOVED lines=9> */
.L_x_1094:


//--------------------- .text._ZN2at6native51_GLOBAL__N__2c613397_18_DepthwiseConv2d_cu_9959487032conv_depthwise2d_backward_kernelILi1ELi2EN3c108BFloat16EiEEvNS_27GenericPackedTensorAccessorIKT1_Lm4ENS_16DefaultPtrTraitsEiEENS5_IS6_Lm4ES8_iEES9_T2_iiiiiiiiiiiiiii --------------------------
	.section	.text._ZN2at6native51_GLOBAL__N__2c613397_18_DepthwiseConv2d_cu_9959487032conv_depthwise2d_backward_kernelILi1ELi2EN3c108BFloat16EiEEvNS_27GenericPackedTensorAccessorIKT1_Lm4ENS_16DefaultPtrTraitsEiEENS5_IS6_Lm4ES8_iEES9_T2_iiiiiiiiiiiiiii,"ax",@progbits
	.align	128
.text._ZN2at6native51_GLOBAL__N__2c613397_18_DepthwiseConv2d_cu_9959487032conv_depthwise2d_backward_kernelILi1ELi2EN3c108BFloat16EiEEvNS_27GenericPackedTensorAccessorIKT1_Lm4ENS_16DefaultPtrTraitsEiEENS5_IS6_Lm4ES8_iEES9_T2_iiiiiiiiiiiiiii:
        .type           _ZN2at6native51_GLOBAL__N__2c613397_18_DepthwiseConv2d_cu_9959487032conv_depthwise2d_backward_kernelILi1ELi2EN3c108BFloat16EiEEvNS_27GenericPackedTensorAccessorIKT1_Lm4ENS_16DefaultPtrTraitsEiEENS5_IS6_Lm4ES8_iEES9_T2_iiiiiiiiiiiiiii,@function
        .size           _ZN2at6native51_GLOBAL__N__2c613397_18_DepthwiseConv2d_cu_9959487032conv_depthwise2d_backward_kernelILi1ELi2EN3c108BFloat16EiEEvNS_27GenericPackedTensorAccessorIKT1_Lm4ENS_16DefaultPtrTraitsEiEENS5_IS6_Lm4ES8_iEES9_T2_iiiiiiiiiiiiiii,(.L_x_1095 - _ZN2at6native51_GLOBAL__N__2c613397_18_DepthwiseConv2d_cu_9959487032conv_depthwise2d_backward_kernelILi1ELi2EN3c108BFloat16EiEEvNS_27GenericPackedTensorAccessorIKT1_Lm4ENS_16DefaultPtrTraitsEiEENS5_IS6_Lm4ES8_iEES9_T2_iiiiiiiiiiiiiii)
        .other          _ZN2at6native51_GLOBAL__N__2c613397_18_DepthwiseConv2d_cu_9959487032conv_depthwise2d_backward_kernelILi1ELi2EN3c108BFloat16EiEEvNS_27GenericPackedTensorAccessorIKT1_Lm4ENS_16DefaultPtrTraitsEiEENS5_IS6_Lm4ES8_iEES9_T2_iiiiiiiiiiiiiii,@"STO_CUDA_ENTRY STV_DEFAULT"
_ZN2at6native51_GLOBAL__N__2c613397_18_DepthwiseConv2d_cu_9959487032conv_depthwise2d_backward_kernelILi1ELi2EN3c108BFloat16EiEEvNS_27GenericPackedTensorAccessorIKT1_Lm4ENS_16DefaultPtrTraitsEiEENS5_IS6_Lm4ES8_iEES9_T2_iiiiiiiiiiiiiii:
[----:B------:R-:W-:Y:S01]  /*0000*/  LDC R1, c[0x0][0x28] ;  /* 0x00000a00ff017b82 */ /* 0x000fe20000000800 */
[----:B------:R-:W0:Y:S07]  /*0010*/  S2R R2, SR_TID.X ;  /* 0x0000000000027919 */ /* 0x000e2e0000002100 */
[----:B------:R-:W0:Y:S01]  /*0020*/  S2UR UR4, SR_CTAID.X ;  /* 0x00000000000479c3 */ /* 0x000e220000002500 */
[----:B------:R-:W-:Y:S01]  /*0030*/  HFMA2.MMA R3, -RZ, RZ, 0, 0 ;  /* 0x00000000ff037435 */ /* 0x000fe200000001ff */
        /* <DEDUP_REMOVED lines=14> */
.L_x_180:
        /* <DEDUP_REMOVED lines=10> */
.L_x_179:
[----:B------:R-:W-:Y:S01]  /*01c0*/  IADD3 R4, R4, -0x1, RZ ;  /* 0xffffffff04047810 */ /* 0x000fe20007ffe0ff */
[----:B------:R-:W-:-:S03]  /*01d0*/  ULDC UR9, c[0x0][0x290] ;  /* 0x0000a40000097ab9 */ /* 0x000fc60000000800 */
[----:B------:R-:W-:-:S13]  /*01e0*/  ISETP.GE.U32.AND P1, PT, R4, 0x3, PT ;  /* 0x000000030400780c */ /* 0x000fda0003f26070 */
.L_x_186:
[----:B------:R-:W0:Y:S01]  /*01f0*/  LDC R5, c[0x0][0x298] ;  /* 0x0000a600ff057b82 */ /* 0x000e220000000800 */
[----:B------:R-:W-:Y:S01]  /*0200*/  IMAD.MOV.U32 R6, RZ, RZ, RZ ;  /* 0x000000ffff067224 */ /* 0x000fe200078e00ff */
[----:B------:R-:W-:Y:S01]  /*0210*/  IABS R11, R2 ;  /* 0x00000002000b7213 */ /* 0x000fe20000000000 */
[----:B------:R-:W-:Y:S01]  /*0220*/  ULDC.64 UR4, c[0x0][0x2b8] ;  /* 0x0000ae0000047ab9 */ /* 0x000fe20000000a00 */
[----:B------:R-:W-:-:S04]  /*0230*/  ULDC.64 UR10, c[0x0][0x2a0] ;  /* 0x0000a800000a7ab9 */ /* 0x000fc80000000a00 */
[----:B------:R-:W1:Y:S01]  /*0240*/  LDC R4, c[0x0][0x29c] ;  /* 0x0000a700ff047b82 */ /* 0x000e620000000800 */
[----:B0-----:R-:W-:-:S04]  /*0250*/  IABS R14, R5 ;  /* 0x00000005000e7213 */ /* 0x001fc80000000000 */
[----:B------:R-:W0:Y:S01]  /*0260*/  I2F.RP R8, R14 ;  /* 0x0000000e00087306 */ /* 0x000e220000209400 */
[----:B-1----:R-:W-:-:S07]  /*0270*/  IABS R10, R4 ;  /* 0x00000004000a7213 */ /* 0x002fce0000000000 */
[----:B0-----:R-:W0:Y:S02]  /*0280*/  MUFU.RCP R8, R8 ;  /* 0x0000000800087308 */ /* 0x001e240000001000 */
[----:B0-----:R-:W-:-:S06]  /*0290*/  VIADD R7, R8, 0xffffffe ;  /* 0x0ffffffe08077836 */ /* 0x001fcc0000000000 */
[----:B------:R-:W0:Y:S02]  /*02a0*/  F2I.FTZ.U32.TRUNC.NTZ R7, R7 ;  /* 0x0000000700077305 */ /* 0x000e24000021f000 */
[----:B0-----:R-:W-:-:S05]  /*02b0*/  IADD3 R9, RZ, -R7, RZ ;  /* 0x80000007ff097210 */ /* 0x001fca0007ffe0ff */
[----:B------:R-:W-:-:S04]  /*02c0*/  IMAD R9, R9, R14, RZ ;  /* 0x0000000e09097224 */ /* 0x000fc800078e02ff */
[----:B------:R-:W-:Y:S01]  /*02d0*/  IMAD.HI.U32 R8, R7, R9, R6 ;  /* 0x0000000907087227 */ /* 0x000fe200078e0006 */
[----:B------:R-:W-:-:S04]  /*02e0*/  MOV R6, R10 ;  /* 0x0000000a00067202 */ /* 0x000fc80000000f00 */
[----:B------:R-:W0:Y:S01]  /*02f0*/  I2F.RP R12, R6 ;  /* 0x00000006000c7306 */ /* 0x000e220000209400 */
[----:B------:R-:W-:Y:S02]  /*0300*/  IMAD.HI.U32 R9, R8, R11, RZ ;  /* 0x0000000b08097227 */ /* 0x000fe400078e00ff */
[----:B------:R-:W1:Y:S02]  /*0310*/  LDC R8, c[0x0][0x28c] ;  /* 0x0000a300ff087b82 */ /* 0x000e640000000800 */
[----:B------:R-:W-:-:S04]  /*0320*/  IMAD.MOV R7, RZ, RZ, -R9 ;  /* 0x000000ffff077224 */ /* 0x000fc800078e0a09 */
[----:B------:R-:W-:-:S05]  /*0330*/  IMAD R7, R14, R7, R11 ;  /* 0x000000070e077224 */ /* 0x000fca00078e020b */
[----:B------:R-:W-:Y:S01]  /*0340*/  ISETP.GT.U32.AND P3, PT, R14, R7, PT ;  /* 0x000000070e00720c */ /* 0x000fe20003f64070 */
[----:B0-----:R-:W0:-:S12]  /*0350*/  MUFU.RCP R12, R12 ;  /* 0x0000000c000c7308 */ /* 0x001e180000001000 */
[-C--:B------:R-:W-:Y:S02]  /*0360*/  @!P3 IADD3 R7, R7, -R14.reuse, RZ ;  /* 0x8000000e0707b210 */ /* 0x080fe40007ffe0ff */
[----:B------:R-:W-:Y:S02]  /*0370*/  @!P3 IADD3 R9, R9, 0x1, RZ ;  /* 0x000000010909b810 */ /* 0x000fe40007ffe0ff */
[----:B------:R-:W-:Y:S01]  /*0380*/  ISETP.GE.U32.AND P0, PT, R7, R14, PT ;  /* 0x0000000e0700720c */ /* 0x000fe20003f06070 */
[----:B0-----:R-:W-:Y:S01]  /*0390*/  VIADD R10, R12, 0xffffffe ;  /* 0x0ffffffe0c0a7836 */ /* 0x001fe20000000000 */
[----:B------:R-:W-:Y:S02]  /*03a0*/  LOP3.LUT R7, R2, R5, RZ, 0x3c, !PT ;  /* 0x0000000502077212 */ /* 0x000fe400078e3cff */
[----:B------:R-:W-:Y:S01]  /*03b0*/  ISETP.NE.AND P3, PT, R5, RZ, PT ;  /* 0x000000ff0500720c */ /* 0x000fe20003f65270 */
[----:B------:R0:W2:Y:S01]  /*03c0*/  F2I.FTZ.U32.TRUNC.NTZ R11, R10 ;  /* 0x0000000a000b7305 */ /* 0x0000a2000021f000 */
[----:B------:R-:W-:-:S02]  /*03d0*/  ISETP.GE.AND P2, PT, R7, RZ, PT ;  /* 0x000000ff0700720c */ /* 0x000fc40003f46270 */
[----:B-1----:R-:W-:-:S05]  /*03e0*/  IABS R7, R8 ;  /* 0x0000000800077213 */ /* 0x002fca0000000000 */
[----:B------:R-:W-:Y:S01]  /*03f0*/  @P0 VIADD R9, R9, 0x1 ;  /* 0x0000000109090836 */ /* 0x000fe20000000000 */
[----:B0-----:R-:W-:Y:S01]  /*0400*/  HFMA2.MMA R10, -RZ, RZ, 0, 0 ;  /* 0x00000000ff0a7435 */ /* 0x001fe200000001ff */
[----:B------:R-:W0:Y:S04]  /*0410*/  I2F.RP R14, R7 ;  /* 0x00000007000e7306 */ /* 0x000e280000209400 */
[----:B------:R-:W-:Y:S01]  /*0420*/  @!P2 IMAD.MOV R9, RZ, RZ, -R9 ;  /* 0x000000ffff09a224 */ /* 0x000fe200078e0a09 */
[----:B--2---:R-:W-:Y:S02]  /*0430*/  IADD3 R13, RZ, -R11, RZ ;  /* 0x8000000bff0d7210 */ /* 0x004fe40007ffe0ff */
[----:B------:R-:W-:-:S03]  /*0440*/  @!P3 LOP3.LUT R9, RZ, R5, RZ, 0x33, !PT ;  /* 0x00000005ff09b212 */ /* 0x000fc600078e33ff */
[----:B------:R-:W-:Y:S01]  /*0450*/  IMAD R13, R13, R6, RZ ;  /* 0x000000060d0d7224 */ /* 0x000fe200078e02ff */
[----:B------:R-:W-:-:S03]  /*0460*/  IABS R12, R9 ;  /* 0x00000009000c7213 */ /* 0x000fc60000000000 */
[----:B------:R-:W-:Y:S01]  /*0470*/  IMAD.HI.U32 R10, R11, R13, R10 ;  /* 0x0000000d0b0a7227 */ /* 0x000fe200078e000a */
[----:B0-----:R-:W0:Y:S03]  /*0480*/  MUFU.RCP R14, R14 ;  /* 0x0000000e000e7308 */ /* 0x001e260000001000 */
[----:B------:R-:W-:-:S04]  /*0490*/  IMAD.MOV.U32 R13, RZ, RZ, R12 ;  /* 0x000000ffff0d7224 */ /* 0x000fc800078e000c */
[----:B------:R-:W-:-:S05]  /*04a0*/  IMAD.HI.U32 R11, R10, R13, RZ ;  /* 0x0000000d0a0b7227 */ /* 0x000fca00078e00ff */
[----:B------:R-:W-:-:S05]  /*04b0*/  IADD3 R10, -R11, RZ, RZ ;  /* 0x000000ff0b0a7210 */ /* 0x000fca0007ffe1ff */
[----:B------:R-:W-:Y:S01]  /*04c0*/  IMAD R13, R6, R10, R13 ;  /* 0x0000000a060d7224 */ /* 0x000fe200078e020d */
[----:B0-----:R-:W-:-:S04]  /*04d0*/  IADD3 R12, R14, 0xffffffe, RZ ;  /* 0x0ffffffe0e0c7810 */ /* 0x001fc80007ffe0ff */
[----:B------:R-:W-:-:S13]  /*04e0*/  ISETP.GT.U32.AND P3, PT, R6, R13, PT ;  /* 0x0000000d0600720c */ /* 0x000fda0003f64070 */
[----:B------:R-:W-:Y:S02]  /*04f0*/  @!P3 IMAD.IADD R13, R13, 0x1, -R6 ;  /* 0x000000010d0db824 */ /* 0x000fe400078e0a06 */
[----:B------:R-:W-:Y:S01]  /*0500*/  @!P3 VIADD R11, R11, 0x1 ;  /* 0x000000010b0bb836 */ /* 0x000fe20000000000 */
[----:B------:R-:W-:Y:S02]  /*0510*/  ISETP.NE.AND P3, PT, R4, RZ, PT ;  /* 0x000000ff0400720c */ /* 0x000fe40003f65270 */
[----:B------:R-:W-:Y:S02]  /*0520*/  ISETP.GE.U32.AND P0, PT, R13, R6, PT ;  /* 0x000000060d00720c */ /* 0x000fe40003f06070 */
[----:B------:R0:W1:Y:S01]  /*0530*/  F2I.FTZ.U32.TRUNC.NTZ R13, R12 ;  /* 0x0000000c000d7305 */ /* 0x000062000021f000 */
[----:B------:R-:W-:-:S04]  /*0540*/  LOP3.LUT R6, R9, R4, RZ, 0x3c, !PT ;  /* 0x0000000409067212 */ /* 0x000fc800078e3cff */
[----:B------:R-:W-:Y:S02]  /*0550*/  ISETP.GE.AND P2, PT, R6, RZ, PT ;  /* 0x000000ff0600720c */ /* 0x000fe40003f46270 */
[----:B0-----:R-:W-:-:S04]  /*0560*/  MOV R12, RZ ;  /* 0x000000ff000c7202 */ /* 0x001fc80000000f00 */
[----:B------:R-:W-:Y:S01]  /*0570*/  @P0 IADD3 R11, R11, 0x1, RZ ;  /* 0x000000010b0b0810 */ /* 0x000fe20007ffe0ff */
[----:B-1----:R-:W-:-:S06]  /*0580*/  IMAD.MOV R6, RZ, RZ, -R13 ;  /* 0x000000ffff067224 */ /* 0x002fcc00078e0a0d */
[----:B------:R-:W-:Y:S01]  /*0590*/  @!P2 IADD3 R11, -R11, RZ, RZ ;  /* 0x000000ff0b0ba210 */ /* 0x000fe20007ffe1ff */
[----:B------:R-:W-:Y:S01]  /*05a0*/  IMAD R15, R6, R7, RZ ;  /* 0x00000007060f7224 */ /* 0x000fe200078e02ff */
[----:B------:R-:W-:-:S03]  /*05b0*/  @!P3 LOP3.LUT R11, RZ, R4, RZ, 0x33, !PT ;  /* 0x00000004ff0bb212 */ /* 0x000fc600078e33ff */
[----:B------:R-:W-:Y:S01]  /*05c0*/  IMAD.HI.U32 R12, R13, R15, R12 ;  /* 0x0000000f0d0c7227 */ /* 0x000fe200078e000c */
[----:B------:R-:W-:-:S05]  /*05d0*/  IABS R6, R11 ;  /* 0x0000000b00067213 */ /* 0x000fca0000000000 */
[----:B------:R-:W-:-:S04]  /*05e0*/  IMAD.HI.U32 R12, R12, R6, RZ ;  /* 0x000000060c0c7227 */ /* 0x000fc800078e00ff */
[----:B------:R-:W-:-:S04]  /*05f0*/  IMAD.MOV R10, RZ, RZ, -R12 ;  /* 0x000000ffff0a7224 */ /* 0x000fc800078e0a0c */
[----:B------:R-:W-:Y:S01]  /*0600*/  IMAD R6, R7, R10, R6 ;  /* 0x0000000a07067224 */ /* 0x000fe200078e0206 */
[----:B------:R-:W-:-:S04]  /*0610*/  IADD3 R10, -R11, RZ, RZ ;  /* 0x000000ff0b0a7210 */ /* 0x000fc80007ffe1ff */
[----:B------:R-:W-:-:S13]  /*0620*/  ISETP.GT.U32.AND P2, PT, R7, R6, PT ;  /* 0x000000060700720c */ /* 0x000fda0003f44070 */
[-C--:B------:R-:W-:Y:S02]  /*0630*/  @!P2 IADD3 R6, R6, -R7.reuse, RZ ;  /* 0x800000070606a210 */ /* 0x080fe40007ffe0ff */
[----:B------:R-:W-:Y:S02]  /*0640*/  @!P2 IADD3 R12, R12, 0x1, RZ ;  /* 0x000000010c0ca810 */ /* 0x000fe40007ffe0ff */
[----:B------:R-:W-:Y:S01]  /*0650*/  ISETP.GE.U32.AND P0, PT, R6, R7, PT ;  /* 0x000000070600720c */ /* 0x000fe20003f06070 */
[--C-:B------:R-:W-:Y:S01]  /*0660*/  IMAD R6, R4, R10, R9.reuse ;  /* 0x0000000a04067224 */ /* 0x100fe200078e0209 */
[----:B------:R-:W-:Y:S01]  /*0670*/  LOP3.LUT R7, R11, R8, RZ, 0x3c, !PT ;  /* 0x000000080b077212 */ /* 0x000fe200078e3cff */
[----:B------:R-:W-:Y:S01]  /*0680*/  IMAD.MOV R9, RZ, RZ, -R9 ;  /* 0x000000ffff097224 */ /* 0x000fe200078e0a09 */
[----:B------:R-:W-:Y:S02]  /*0690*/  ISETP.NE.AND P2, PT, R8, RZ, PT ;  /* 0x000000ff0800720c */ /* 0x000fe40003f45270 */
[----:B------:R-:W-:Y:S01]  /*06a0*/  IADD3 R6, R6, UR5, RZ ;  /* 0x0000000506067c10 */ /* 0x000fe2000fffe0ff */
[----:B------:R-:W-:Y:S01]  /*06b0*/  IMAD R9, R5, R9, R2 ;  /* 0x0000000905097224 */ /* 0x000fe200078e0202 */
[----:B------:R-:W-:-:S02]  /*06c0*/  ISETP.GE.AND P3, PT, R7, RZ, PT ;  /* 0x000000ff0700720c */ /* 0x000fc40003f66270 */
[----:B------:R-:W-:Y:S02]  /*06d0*/  LEA.HI R4, R6, R6, RZ, 0x1 ;  /* 0x0000000606047211 */ /* 0x000fe400078f08ff */
[----:B------:R-:W-:Y:S01]  /*06e0*/  IADD3 R9, R9, UR4, RZ ;  /* 0x0000000409097c10 */ /* 0x000fe2000fffe0ff */
[----:B------:R-:W-:Y:S01]  /*06f0*/  @P0 VIADD R12, R12, 0x1 ;  /* 0x000000010c0c0836 */ /* 0x000fe20000000000 */
[----:B------:R-:W-:Y:S02]  /*0700*/  SHF.R.S32.HI R4, RZ, 0x1, R4 ;  /* 0x00000001ff047819 */ /* 0x000fe40000011404 */
[----:B------:R-:W-:Y:S02]  /*0710*/  LEA.HI R7, R9, R9, RZ, 0x1 ;  /* 0x0000000909077211 */ /* 0x000fe400078f08ff */
[----:B------:R-:W-:Y:S02]  /*0720*/  MOV R5, R12 ;  /* 0x0000000c00057202 */ /* 0x000fe40000000f00 */
[----:B------:R-:W-:-:S02]  /*0730*/  ISETP.GE.AND P0, PT, R4, UR11, PT ;  /* 0x0000000b04007c0c */ /* 0x000fc4000bf06270 */
[----:B------:R-:W-:Y:S01]  /*0740*/  SHF.R.S32.HI R7, RZ, 0x1, R7 ;  /* 0x00000001ff077819 */ /* 0x000fe20000011407 */
[----:B------:R-:W-:Y:S01]  /*0750*/  @!P3 IMAD.MOV R5, RZ, RZ, -R5 ;  /* 0x000000ffff05b224 */ /* 0x000fe200078e0a05 */
[C---:B------:R-:W-:Y:S02]  /*0760*/  ISETP.GT.AND P0, PT, R6.reuse, -0x2, !P0 ;  /* 0xfffffffe0600780c */ /* 0x040fe40004704270 */
[----:B------:R-:W-:Y:S02]  /*0770*/  @!P2 LOP3.LUT R5, RZ, R8, RZ, 0x33, !PT ;  /* 0x00000008ff05a212 */ /* 0x000fe400078e33ff */
[----:B------:R-:W-:Y:S02]  /*0780*/  ISETP.GT.AND P0, PT, R9, -0x2, P0 ;  /* 0xfffffffe0900780c */ /* 0x000fe40000704270 */
[----:B------:R-:W-:Y:S02]  /*0790*/  IADD3 R10, -R5, RZ, RZ ;  /* 0x000000ff050a7210 */ /* 0x000fe40007ffe1ff */
[----:B------:R-:W-:Y:S01]  /*07a0*/  LOP3.LUT R6, R6, 0x1, R9, 0xc8, !PT ;  /* 0x0000000106067812 */ /* 0x000fe200078ec809 */
[----:B------:R-:W-:Y:S01]  /*07b0*/  HFMA2.MMA R9, -RZ, RZ, 0, 0 ;  /* 0x00000000ff097435 */ /* 0x000fe200000001ff */
[----:B------:R-:W-:Y:S01]  /*07c0*/  ISETP.LT.AND P0, PT, R7, UR10, P0 ;  /* 0x0000000a07007c0c */ /* 0x000fe20008701270 */
[----:B------:R-:W-:-:S02]  /*07d0*/  IMAD R8, R8, R10, R11 ;  /* 0x0000000a08087224 */ /* 0x000fc400078e020b */
[----:B------:R-:W-:Y:S01]  /*07e0*/  IMAD.MOV.U32 R11, RZ, RZ, RZ ;  /* 0x000000ffff0b7224 */ /* 0x000fe200078e00ff */
[----:B------:R-:W-:Y:S09]  /*07f0*/  @!P1 BRA `(.L_x_181) ;  /* 0x0000000400389947 */ /* 0x000ff20003800000 */
[----:B------:R-:W0:Y:S01]  /*0800*/  LDC.64 R10, c[0x0][0x2a8] ;  /* 0x0000aa00ff0a7b82 */ /* 0x000e220000000a00 */
[----:B------:R-:W-:Y:S01]  /*0810*/  ULDC UR5, c[0x0][0x290] ;  /* 0x0000a40000057ab9 */ /* 0x000fe20000000800 */
[----:B------:R-:W-:Y:S01]  /*0820*/  ISETP.NE.OR P2, PT, R6, RZ, !P0 ;  /* 0x000000ff0600720c */ /* 0x000fe20004745670 */
[----:B------:R-:W-:Y:S01]  /*0830*/  ULOP3.LUT UR4, UR5, 0x3, URZ, 0xc0, !UPT ;  /* 0x0000000305047892 */ /* 0x000fe2000f8ec03f */
[----:B------:R-:W-:-:S03]  /*0840*/  MOV R9, RZ ;  /* 0x000000ff00097202 */ /* 0x000fc60000000f00 */
[----:B------:R-:W-:-:S06]  /*0850*/  UIADD3 UR4, -UR4, UR5, URZ ;  /* 0x0000000504047290 */ /* 0x000fcc000fffe13f */
[----:B------:R-:W-:Y:S02]  /*0860*/  IMAD.U32 R21, RZ, RZ, UR4 ;  /* 0x00000004ff157e24 */ /* 0x000fe4000f8e00ff */
[----:B0-----:R-:W-:Y:S01]  /*0870*/  IMAD R10, R11, R10, RZ ;  /* 0x0000000a0b0a7224 */ /* 0x001fe200078e02ff */
[----:B------:R-:W-:-:S07]  /*0880*/  MOV R11, RZ ;  /* 0x000000ff000b7202 */ /* 0x000fce0000000f00 */
.L_x_182:
[----:B------:R-:W0:Y:S01]  /*0890*/  @!P2 LDC R22, c[0x0][0x294] ;  /* 0x0000a500ff16ab82 */ /* 0x000e220000000800 */
[----:B------:R-:W-:-:S07]  /*08a0*/  IMAD R20, R8, UR9, R11 ;  /* 0x0000000908147c24 */ /* 0x000fce000f8e020b */
[----:B------:R-:W1:Y:S08]  /*08b0*/  @!P2 LDC.64 R14, c[0x0][0x2a0] ;  /* 0x0000a800ff0eab82 */ /* 0x000e700000000a00 */
[----:B------:R-:W2:Y:S08]  /*08c0*/  @!P2 LDC R23, c[0x0][0x294] ;  /* 0x0000a500ff17ab82 */ /* 0x000eb00000000800 */
[----:B------:R-:W3:Y:S01]  /*08d0*/  @!P2 LDC.64 R16, c[0x0][0x210] ;  /* 0x00008400ff10ab82 */ /* 0x000ee20000000a00 */
[----:B0-----:R-:W-:-:S07]  /*08e0*/  @!P2 IMAD R22, R5, R22, R20 ;  /* 0x000000160516a224 */ /* 0x001fce00078e0214 */
[----:B------:R-:W0:Y:S01]  /*08f0*/  @!P2 LDC.64 R12, c[0x0][0x2a0] ;  /* 0x0000a800ff0cab82 */ /* 0x000e220000000a00 */
[----:B-1----:R-:W-:-:S04]  /*0900*/  @!P2 IMAD R15, R22, R15, R4 ;  /* 0x0000000f160fa224 */ /* 0x002fc800078e0204 */
[----:B------:R-:W-:-:S03]  /*0910*/  @!P2 IMAD R15, R15, R14, R7 ;  /* 0x0000000e0f0fa224 */ /* 0x000fc600078e0207 */
[----:B------:R-:W1:Y:S01]  /*0920*/  @!P2 LDC.64 R18, c[0x0][0x2a8] ;  /* 0x0000aa00ff12ab82 */ /* 0x000e620000000a00 */
[----:B--2---:R-:W-:-:S05]  /*0930*/  @!P2 IMAD R23, R5, R23, R20 ;  /* 0x000000170517a224 */ /* 0x004fca00078e0214 */
[----:B------:R-:W-:Y:S01]  /*0940*/  @!P2 IADD3 R14, R23, 0x1, RZ ;  /* 0x00000001170ea810 */ /* 0x000fe20007ffe0ff */
[----:B---3--:R-:W-:Y:S01]  /*0950*/  @!P2 IMAD.WIDE R26, R15, 0x2, R16 ;  /* 0x000000020f1aa825 */ /* 0x008fe200078e0210 */
[----:B------:R-:W2:Y:S03]  /*0960*/  @!P2 LDC R24, c[0x0][0x294] ;  /* 0x0000a500ff18ab82 */ /* 0x000ea60000000800 */
[----:B------:R-:W-:Y:S01]  /*0970*/  IMAD R25, R10, R20, RZ ;  /* 0x000000140a197224 */ /* 0x000fe200078e02ff */
[----:B------:R3:W4:Y:S01]  /*0980*/  @!P2 LDG.E.U16 R22, desc[UR6][R26.64] ;  /* 0x000000061a16a981 */ /* 0x000722000c1e1500 */
[----:B0-----:R-:W-:-:S03]  /*0990*/  @!P2 IMAD R13, R14, R13, R4 ;  /* 0x0000000d0e0da224 */ /* 0x001fc600078e0204 */
[----:B------:R-:W0:Y:S01]  /*09a0*/  @!P2 LDC.64 R16, c[0x0][0x260] ;  /* 0x00009800ff10ab82 */ /* 0x000e220000000a00 */
[----:B------:R-:W-:Y:S02]  /*09b0*/  @!P2 IMAD R23, R13, R12, R7 ;  /* 0x0000000c0d17a224 */ /* 0x000fe400078e0207 */
[----:B-1----:R-:W-:-:S05]  /*09c0*/  @!P2 IMAD R29, R19, R18, R25 ;  /* 0x00000012131da224 */ /* 0x002fca00078e0219 */
[----:B------:R-:W1:Y:S08]  /*09d0*/  @!P2 LDC.64 R14, c[0x0][0x260] ;  /* 0x00009800ff0eab82 */ /* 0x000e700000000a00 */
[----:B------:R-:W5:Y:S08]  /*09e0*/  @!P2 LDC.64 R18, c[0x0][0x2a0] ;  /* 0x0000a800ff12ab82 */ /* 0x000f700000000a00 */
[----:B------:R-:W3:Y:S01]  /*09f0*/  @!P2 LDC.64 R12, c[0x0][0x210] ;  /* 0x00008400ff0cab82 */ /* 0x000ee20000000a00 */
[----:B0-----:R-:W-:Y:S01]  /*0a00*/  @!P2 IMAD.WIDE R16, R25, 0x2, R16 ;  /* 0x000000021910a825 */ /* 0x001fe200078e0210 */
[----:B------:R-:W-:-:S05]  /*0a10*/  @!P2 IADD3 R25, R20, 0x2, RZ ;  /* 0x000000021419a810 */ /* 0x000fca0007ffe0ff */
[----:B--2---:R-:W-:Y:S01]  /*0a20*/  @!P2 IMAD R28, R5, R24, R25 ;  /* 0x00000018051ca224 */ /* 0x004fe200078e0219 */
[----:B------:R-:W2:Y:S01]  /*0a30*/  @!P2 LDG.E.U16 R16, desc[UR6][R16.64] ;  /* 0x000000061010a981 */ /* 0x000ea2000c1e1500 */
[----:B-1----:R-:W-:Y:S01]  /*0a40*/  @!P2 IMAD.WIDE R14, R29, 0x2, R14 ;  /* 0x000000021d0ea825 */ /* 0x002fe200078e020e */
[----:B------:R-:W0:Y:S05]  /*0a50*/  @!P2 LDC R24, c[0x0][0x294] ;  /* 0x0000a500ff18ab82 */ /* 0x000e2a0000000800 */
[----:B------:R1:W2:Y:S01]  /*0a60*/  @!P2 LDG.E.U16 R14, desc[UR6][R14.64] ;  /* 0x000000060e0ea981 */ /* 0x0002a2000c1e1500 */
[----:B-----5:R-:W-:Y:S02]  /*0a70*/  @!P2 IMAD R19, R28, R19, R4 ;  /* 0x000000131c13a224 */ /* 0x020fe400078e0204 */
[----:B------:R-:W5:Y:S01]  /*0a80*/  @!P2 LDC.64 R28, c[0x0][0x260] ;  /* 0x00009800ff1cab82 */ /* 0x000f620000000a00 */
[----:B---3--:R-:W-:-:S07]  /*0a90*/  @!P2 IMAD.WIDE R26, R23, 0x2, R12 ;  /* 0x00000002171aa825 */ /* 0x008fce00078e020c */
[----:B------:R-:W3:Y:S01]  /*0aa0*/  @!P2 LDC.64 R12, c[0x0][0x2a0] ;  /* 0x0000a800ff0cab82 */ /* 0x000ee20000000a00 */
[----:B-1----:R-:W-:Y:S02]  /*0ab0*/  @!P2 IMAD R15, R19, R18, R7 ;  /* 0x00000012130fa224 */ /* 0x002fe400078e0207 */
[----:B------:R-:W-:Y:S01]  /*0ac0*/  @!P2 VIADD R23, R20, 0x3 ;  /* 0x000000031417a836 */ /* 0x000fe20000000000 */
[----:B------:R-:W2:Y:S04]  /*0ad0*/  @!P2 LDG.E.U16 R26, desc[UR6][R26.64] ;  /* 0x000000061a1aa981 */ /* 0x000ea8000c1e1500 */
[----:B------:R-:W1:Y:S01]  /*0ae0*/  @!P2 LDC.64 R18, c[0x0][0x210] ;  /* 0x00008400ff12ab82 */ /* 0x000e620000000a00 */
[----:B0-----:R-:W-:Y:S02]  /*0af0*/  @!P2 IMAD R24, R5, R24, R23 ;  /* 0x000000180518a224 */ /* 0x001fe400078e0217 */
[----:B------:R-:W-:-:S04]  /*0b00*/  @!P2 IMAD R25, R10, R25, RZ ;  /* 0x000000190a19a224 */ /* 0x000fc800078e02ff */
[----:B-----5:R-:W-:-:S04]  /*0b10*/  @!P2 IMAD.WIDE R28, R25, 0x2, R28 ;  /* 0x00000002191ca825 */ /* 0x020fc800078e021c */
[----:B-1----:R-:W-:Y:S02]  /*0b20*/  @!P2 IMAD.WIDE R18, R15, 0x2, R18 ;  /* 0x000000020f12a825 */ /* 0x002fe400078e0212 */
[----:B------:R-:W5:Y:S02]  /*0b30*/  @!P2 LDG.E.U16 R28, desc[UR6][R28.64] ;  /* 0x000000061c1ca981 */ /* 0x000f64000c1e1500 */
[----:B---3--:R-:W-:Y:S02]  /*0b40*/  @!P2 IMAD R13, R24, R13, R4 ;  /* 0x0000000d180da224 */ /* 0x008fe400078e0204 */
[----:B------:R-:W0:Y:S01]  /*0b50*/  @!P2 LDC.64 R24, c[0x0][0x260] ;  /* 0x00009800ff18ab82 */ /* 0x000e220000000a00 */
[----:B------:R-:W-:Y:S01]  /*0b60*/  @!P2 IMAD R23, R10, R23, RZ ;  /* 0x000000170a17a224 */ /* 0x000fe200078e02ff */
[----:B------:R-:W3:Y:S01]  /*0b70*/  @!P2 LDG.E.U16 R18, desc[UR6][R18.64] ;  /* 0x000000061212a981 */ /* 0x000ee2000c1e1500 */
[----:B------:R-:W-:-:S05]  /*0b80*/  @!P2 IMAD R15, R13, R12, R7 ;  /* 0x0000000c0d0fa224 */ /* 0x000fca00078e0207 */
[----:B------:R-:W1:Y:S01]  /*0b90*/  @!P2 LDC.64 R12, c[0x0][0x210] ;  /* 0x00008400ff0cab82 */ /* 0x000e620000000a00 */
[----:B0-----:R-:W-:-:S06]  /*0ba0*/  @!P2 IMAD.WIDE R24, R23, 0x2, R24 ;  /* 0x000000021718a825 */ /* 0x001fcc00078e0218 */
[----:B------:R-:W3:Y:S01]  /*0bb0*/  @!P2 LDG.E.U16 R24, desc[UR6][R24.64] ;  /* 0x000000061818a981 */ /* 0x000ee2000c1e1500 */
[----:B-1----:R-:W-:-:S06]  /*0bc0*/  @!P2 IMAD.WIDE R12, R15, 0x2, R12 ;  /* 0x000000020f0ca825 */ /* 0x002fcc00078e020c */
[----:B------:R-:W3:Y:S01]  /*0bd0*/  @!P2 LDG.E.U16 R12, desc[UR6][R12.64] ;  /* 0x000000060c0ca981 */ /* 0x000ee2000c1e1500 */
[----:B------:R-:W-:-:S04]  /*0be0*/  IADD3 R21, R21, -0x4, RZ ;  /* 0xfffffffc15157810 */ /* 0x000fc80007ffe0ff */
[----:B------:R-:W-:Y:S02]  /*0bf0*/  ISETP.NE.AND P3, PT, R21, RZ, PT ;  /* 0x000000ff1500720c */ /* 0x000fe40003f65270 */
[----:B------:R-:W-:Y:S02]  /*0c00*/  IADD3 R11, R11, 0x4, RZ ;  /* 0x000000040b0b7810 */ /* 0x000fe40007ffe0ff */
[----:B----4-:R-:W-:Y:S02]  /*0c10*/  @!P2 SHF.L.U32 R22, R22, 0x10, RZ ;  /* 0x000000101616a819 */ /* 0x010fe400000006ff */
[----:B--2---:R-:W-:-:S05]  /*0c20*/  @!P2 SHF.L.U32 R16, R16, 0x10, RZ ;  /* 0x000000101010a819 */ /* 0x004fca00000006ff */
[----:B------:R-:W-:Y:S01]  /*0c30*/  @!P2 FFMA.FTZ R9, R16, R22, R9 ;  /* 0x000000161009a223 */ /* 0x000fe20000010009 */
[----:B------:R-:W-:Y:S01]  /*0c40*/  @!P2 IMAD.U32 R14, R14, 0x10000, RZ ;  /* 0x000100000e0ea824 */ /* 0x000fe200078e00ff */
[----:B------:R-:W-:-:S05]  /*0c50*/  @!P2 SHF.L.U32 R26, R26, 0x10, RZ ;  /* 0x000000101a1aa819 */ /* 0x000fca00000006ff */
[----:B------:R-:W-:Y:S01]  /*0c60*/  @!P2 FFMA.FTZ R9, R14, R26, R9 ;  /* 0x0000001a0e09a223 */ /* 0x000fe20000010009 */
[----:B-----5:R-:W-:Y:S01]  /*0c70*/  @!P2 IMAD.U32 R28, R28, 0x10000, RZ ;  /* 0x000100001c1ca824 */ /* 0x020fe200078e00ff */
[----:B---3--:R-:W-:-:S05]  /*0c80*/  @!P2 SHF.L.U32 R15, R18, 0x10, RZ ;  /* 0x00000010120fa819 */ /* 0x008fca00000006ff */
[----:B------:R-:W-:Y:S01]  /*0c90*/  @!P2 FFMA.FTZ R9, R28, R15, R9 ;  /* 0x0000000f1c09a223 */ /* 0x000fe20000010009 */
[----:B------:R-:W-:Y:S01]  /*0ca0*/  @!P2 SHF.L.U32 R24, R24, 0x10, RZ ;  /* 0x000000101818a819 */ /* 0x000fe200000006ff */
[----:B------:R-:W-:-:S04]  /*0cb0*/  @!P2 IMAD.U32 R12, R12, 0x10000, RZ ;  /* 0x000100000c0ca824 */ /* 0x000fc800078e00ff */
[----:B------:R-:W-:Y:S01]  /*0cc0*/  @!P2 FFMA.FTZ R9, R24, R12, R9 ;  /* 0x0000000c1809a223 */ /* 0x000fe20000010009 */
[----:B------:R-:W-:Y:S06]  /*0cd0*/  @P3 BRA `(.L_x_182) ;  /* 0xfffffff800ec3947 */ /* 0x000fec000383ffff */
.L_x_181:
[----:B------:R-:W0:Y:S01]  /*0ce0*/  LDC R24, c[0x0][0x290] ;  /* 0x0000a400ff187b82 */ /* 0x000e220000000800 */
[----:B------:R-:W-:Y:S02]  /*0cf0*/  MOV R22, R9 ;  /* 0x0000000900167202 */ /* 0x000fe40000000f00 */
[----:B0-----:R-:W-:-:S13]  /*0d00*/  LOP3.LUT P2, R16, R24, 0x3, RZ, 0xc0, !PT ;  /* 0x0000000318107812 */ /* 0x001fda000784c0ff */
[----:B------:R-:W-:Y:S05]  /*0d10*/  @!P2 BRA `(.L_x_183) ;  /* 0x0000000000e4a947 */ /* 0x000fea0003800000 */
[----:B------:R-:W0:Y:S01]  /*0d20*/  LDC.64 R12, c[0x0][0x2a8] ;  /* 0x0000aa00ff0c7b82 */ /* 0x000e220000000a00 */
[----:B------:R-:W-:Y:S01]  /*0d30*/  ISETP.EQ.AND P0, PT, R6, RZ, P0 ;  /* 0x000000ff0600720c */ /* 0x000fe20000702270 */
[----:B------:R-:W-:Y:S01]  /*0d40*/  IMAD R24, R8, R24, R11 ;  /* 0x0000001808187224 */ /* 0x000fe200078e020b */
[----:B------:R-:W-:Y:S01]  /*0d50*/  BSSY B0, `(.L_x_184) ;  /* 0x0000013000007945 */ /* 0x000fe20003800000 */
[----:B------:R-:W-:Y:S01]  /*0d60*/  ISETP.NE.AND P2, PT, R16, 0x1, PT ;  /* 0x000000011000780c */ /* 0x000fe20003f45270 */
[----:B0-----:R-:W-:-:S04]  /*0d70*/  IMAD R23, R13, R12, RZ ;  /* 0x0000000c0d177224 */ /* 0x001fc800078e02ff */
[----:B------:R-:W-:-:S05]  /*0d80*/  IMAD R6, R23, R24, RZ ;  /* 0x0000001817067224 */ /* 0x000fca00078e02ff */
[----:B------:R-:W-:Y:S05]  /*0d90*/  @!P0 BRA `(.L_x_185) ;  /* 0x0000000000388947 */ /* 0x000fea0003800000 */
[----:B------:R-:W0:Y:S01]  /*0da0*/  LDC.64 R8, c[0x0][0x210] ;  /* 0x00008400ff087b82 */ /* 0x000e220000000a00 */
[----:B------:R-:W-:Y:S02]  /*0db0*/  ULDC UR4, c[0x0][0x294] ;  /* 0x0000a50000047ab9 */ /* 0x000fe40000000800 */
[----:B------:R-:W-:Y:S01]  /*0dc0*/  IMAD R15, R5, UR4, R24 ;  /* 0x00000004050f7c24 */ /* 0x000fe2000f8e0218 */
[----:B------:R-:W-:-:S03]  /*0dd0*/  ULDC.64 UR4, c[0x0][0x2a0] ;  /* 0x0000a80000047ab9 */ /* 0x000fc60000000a00 */
[----:B------:R-:W-:Y:S01]  /*0de0*/  IMAD R14, R15, UR5, R4 ;  /* 0x000000050f0e7c24 */ /* 0x000fe2000f8e0204 */
[----:B------:R-:W1:Y:S03]  /*0df0*/  LDC.64 R10, c[0x0][0x260] ;  /* 0x00009800ff0a7b82 */ /* 0x000e660000000a00 */
[----:B------:R-:W-:-:S04]  /*0e00*/  IMAD R15, R14, UR4, R7 ;  /* 0x000000040e0f7c24 */ /* 0x000fc8000f8e0207 */
[----:B0-----:R-:W-:-:S06]  /*0e10*/  IMAD.WIDE R8, R15, 0x2, R8 ;  /* 0x000000020f087825 */ /* 0x001fcc00078e0208 */
[----:B------:R-:W2:Y:S01]  /*0e20*/  LDG.E.U16 R8, desc[UR6][R8.64] ;  /* 0x0000000608087981 */ /* 0x000ea2000c1e1500 */
[----:B-1----:R-:W-:-:S06]  /*0e30*/  IMAD.WIDE R10, R6, 0x2, R10 ;  /* 0x00000002060a7825 */ /* 0x002fcc00078e020a */
[----:B------:R-:W3:Y:S01]  /*0e40*/  LDG.E.U16 R10, desc[UR6][R10.64] ;  /* 0x000000060a0a7981 */ /* 0x000ee2000c1e1500 */
[----:B--2---:R-:W-:Y:S01]  /*0e50*/  SHF.L.U32 R14, R8, 0x10, RZ ;  /* 0x00000010080e7819 */ /* 0x004fe200000006ff */
[----:B---3--:R-:W-:-:S04]  /*0e60*/  IMAD.U32 R15, R10, 0x10000, RZ ;  /* 0x000100000a0f7824 */ /* 0x008fc800078e00ff */
[----:B------:R-:W-:-:S07]  /*0e70*/  FFMA.FTZ R22, R15, R14, R22 ;  /* 0x0000000e0f167223 */ /* 0x000fce0000010016 */
.L_x_185:
[----:B------:R-:W-:Y:S05]  /*0e80*/  BSYNC B0 ;  /* 0x0000000000007941 */ /* 0x000fea0003800000 */
.L_x_184:
[----:B------:R-:W-:Y:S05]  /*0e90*/  @!P2 BRA `(.L_x_183) ;  /* 0x000000000084a947 */ /* 0x000fea0003800000 */
[----:B------:R-:W-:Y:S01]  /*0ea0*/  ISETP.EQ.OR P2, PT, R16, 0x2, !P0 ;  /* 0x000000021000780c */ /* 0x000fe20004742670 */
[----:B------:R-:W0:Y:S01]  /*0eb0*/  @P0 LDC R20, c[0x0][0x294] ;  /* 0x0000a500ff140b82 */ /* 0x000e220000000800 */
[----:B------:R-:W-:-:S07]  /*0ec0*/  @P0 IMAD R13, R13, R12, R6 ;  /* 0x0000000c0d0d0224 */ /* 0x000fce00078e0206 */
[----:B------:R-:W1:Y:S08]  /*0ed0*/  @P0 LDC.64 R8, c[0x0][0x2a0] ;  /* 0x0000a800ff080b82 */ /* 0x000e700000000a00 */
[----:B------:R-:W2:Y:S08]  /*0ee0*/  @!P2 LDC R25, c[0x0][0x294] ;  /* 0x0000a500ff19ab82 */ /* 0x000eb00000000800 */
[----:B------:R-:W3:Y:S01]  /*0ef0*/  @!P2 LDC.64 R10, c[0x0][0x2a0] ;  /* 0x0000a800ff0aab82 */ /* 0x000ee20000000a00 */
[----:B0-----:R-:W-:-:S02]  /*0f00*/  @P0 IMAD R26, R5, R20, R24 ;  /* 0x00000014051a0224 */ /* 0x001fc400078e0218 */
[----:B------:R-:W-:-:S03]  /*0f10*/  @!P2 VIADD R24, R24, 0x2 ;  /* 0x000000021818a836 */ /* 0x000fc60000000000 */
[----:B------:R-:W-:Y:S01]  /*0f20*/  @P0 IADD3 R26, R26, 0x1, RZ ;  /* 0x000000011a1a0810 */ /* 0x000fe20007ffe0ff */
[----:B------:R-:W-:Y:S01]  /*0f30*/  @!P2 IMAD R23, R23, R24, RZ ;  /* 0x000000181717a224 */ /* 0x000fe200078e02ff */
[----:B------:R-:W0:Y:S03]  /*0f40*/  @P0 LDC.64 R14, c[0x0][0x260] ;  /* 0x00009800ff0e0b82 */ /* 0x000e260000000a00 */
[----:B-1----:R-:W-:-:S04]  /*0f50*/  @P0 IMAD R9, R26, R9, R4 ;  /* 0x000000091a090224 */ /* 0x002fc800078e0204 */
[----:B------:R-:W-:Y:S01]  /*0f60*/  @P0 IMAD R9, R9, R8, R7 ;  /* 0x0000000809090224 */ /* 0x000fe200078e0207 */
[----:B------:R-:W1:Y:S01]  /*0f70*/  @P0 LDC.64 R16, c[0x0][0x210] ;  /* 0x00008400ff100b82 */ /* 0x000e620000000a00 */
[----:B--2---:R-:W-:-:S07]  /*0f80*/  @!P2 IMAD R25, R5, R25, R24 ;  /* 0x000000190519a224 */ /* 0x004fce00078e0218 */
[----:B------:R-:W2:Y:S01]  /*0f90*/  @!P2 LDC.64 R20, c[0x0][0x210] ;  /* 0x00008400ff14ab82 */ /* 0x000ea20000000a00 */
[----:B---3--:R-:W-:-:S04]  /*0fa0*/  @!P2 IMAD R11, R25, R11, R4 ;  /* 0x0000000b190ba224 */ /* 0x008fc800078e0204 */
[----:B------:R-:W-:-:S03]  /*0fb0*/  @!P2 IMAD R11, R11, R10, R7 ;  /* 0x0000000a0b0ba224 */ /* 0x000fc600078e0207 */
[----:B------:R-:W3:Y:S01]  /*0fc0*/  @!P2 LDC.64 R18, c[0x0][0x260] ;  /* 0x00009800ff12ab82 */ /* 0x000ee20000000a00 */
[----:B0-----:R-:W-:-:S06]  /*0fd0*/  @P0 IMAD.WIDE R14, R13, 0x2, R14 ;  /* 0x000000020d0e0825 */ /* 0x001fcc00078e020e */
[----:B------:R-:W4:Y:S01]  /*0fe0*/  @P0 LDG.E.U16 R14, desc[UR6][R14.64] ;  /* 0x000000060e0e0981 */ /* 0x000f22000c1e1500 */
[----:B-1----:R-:W-:-:S06]  /*0ff0*/  @P0 IMAD.WIDE R16, R9, 0x2, R16 ;  /* 0x0000000209100825 */ /* 0x002fcc00078e0210 */
[----:B------:R-:W5:Y:S01]  /*1000*/  @P0 LDG.E.U16 R16, desc[UR6][R16.64] ;  /* 0x0000000610100981 */ /* 0x000f62000c1e1500 */
[----:B--2---:R-:W-:-:S06]  /*1010*/  @!P2 IMAD.WIDE R20, R11, 0x2, R20 ;  /* 0x000000020b14a825 */ /* 0x004fcc00078e0214 */
[----:B------:R-:W2:Y:S01]  /*1020*/  @!P2 LDG.E.U16 R20, desc[UR6][R20.64] ;  /* 0x000000061414a981 */ /* 0x000ea2000c1e1500 */
[----:B---3--:R-:W-:-:S06]  /*1030*/  @!P2 IMAD.WIDE R18, R23, 0x2, R18 ;  /* 0x000000021712a825 */ /* 0x008fcc00078e0212 */
[----:B------:R-:W3:Y:S01]  /*1040*/  @!P2 LDG.E.U16 R18, desc[UR6][R18.64] ;  /* 0x000000061212a981 */ /* 0x000ee2000c1e1500 */
[----:B----4-:R-:W-:Y:S02]  /*1050*/  @P0 SHF.L.U32 R5, R14, 0x10, RZ ;  /* 0x000000100e050819 */ /* 0x010fe400000006ff */
[----:B-----5:R-:W-:-:S05]  /*1060*/  @P0 SHF.L.U32 R4, R16, 0x10, RZ ;  /* 0x0000001010040819 */ /* 0x020fca00000006ff */
[----:B------:R-:W-:Y:S01]  /*1070*/  @P0 FFMA.FTZ R22, R5, R4, R22 ;  /* 0x0000000405160223 */ /* 0x000fe20000010016 */
[----:B--2---:R-:W-:Y:S01]  /*1080*/  @!P2 SHF.L.U32 R6, R20, 0x10, RZ ;  /* 0x000000101406a819 */ /* 0x004fe200000006ff */
[----:B---3--:R-:W-:-:S04]  /*1090*/  @!P2 IMAD.U32 R7, R18, 0x10000, RZ ;  /* 0x000100001207a824 */ /* 0x008fc800078e00ff */
[----:B------:R-:W-:-:S07]  /*10a0*/  @!P2 FFMA.FTZ R22, R7, R6, R22 ;  /* 0x000000060716a223 */ /* 0x000fce0000010016 */
.L_x_183:
        /* <DEDUP_REMOVED lines=9> */
[----:B------:R0:W-:Y:S03]  /*1140*/  STG.E.U16 desc[UR6][R4.64], R22 ;  /* 0x0000001604007986 */ /* 0x0001e6000c101506 */
[----:B------:R-:W-:Y:S02]  /*1150*/  IADD3.X R3, RZ, R3, RZ, P0, !PT ;  /* 0x00000003ff037210 */ /* 0x000fe400007fe4ff */
[----:B------:R-:W-:-:S04]  /*1160*/  ISETP.GE.U32.AND P0, PT, R2, UR4, PT ;  /* 0x0000000402007c0c */ /* 0x000fc8000bf06070 */
[----:B------:R-:W-:-:S13]  /*1170*/  ISETP.GE.AND.EX P0, PT, R3, UR8, PT, P0 ;  /* 0x0000000803007c0c */ /* 0x000fda000bf06300 */
[----:B0-----:R-:W-:Y:S05]  /*1180*/  @!P0 BRA `(.L_x_186) ;  /* 0xfffffff000188947 */ /* 0x001fea000383ffff */
[----:B------:R-:W-:Y:S05]  /*1190*/  EXIT ;  /* 0x000000000000794d */ /* 0x000fea0003800000 */
.L_x_187:
        /* <DEDUP_REMOVED lines=14> */
.L_x_1095:


//--------------------- .text._ZN2at6native51_GLOBAL__N__2c613397_18_DepthwiseConv2d_cu_9959487032conv_depthwise2d_backward_kernelILi1ELi1EN3c108BFloat16EiEEvNS_27GenericPackedTensorAccessorIKT1_Lm4ENS_16DefaultPtrTraitsEiEENS5_IS6_Lm4ES8_iEES9_T2_iiiiiiiiiiiiiii --------------------------
	.section	.text._ZN2at6native51_GLOBAL__N__2c613397_18_DepthwiseConv2d_cu_9959487032conv_depthwise2d_backward_kernelILi1ELi1EN3c108BFloat16EiEEvNS_27GenericPackedTensorAccessorIKT1_Lm4ENS_16DefaultPtrTraitsEiEENS5_IS6_Lm4ES8_iEES9_T2_iiiiiiiiiiiiiii,"ax",@progbits
	.align	128
.text._ZN2at6native51_GLOBAL__N__2c613397_18_DepthwiseConv2d_cu_9959487032conv_depthwise2d_backward_kernelILi1ELi1EN3c108BFloat16EiEEvNS_27GenericPackedTensorAccessorIKT1_Lm4ENS_16DefaultPtrTraitsEiEENS5_IS6_Lm4ES8_iEES9_T2_iiiiiiiiiiiiiii:
        .type           _ZN2at6native51_GLOBAL__N__2c613397_18_DepthwiseConv2d_cu_9959487032conv_depthwise2d_backward_kernelILi1ELi1EN3c108BFloat16EiEEvNS_27GenericPackedTensorAccessorIKT1_Lm4ENS_16DefaultPtrTraitsEiEENS5_IS6_Lm4ES8_iEES9_T2_iiiiiiiiiiiiiii,@function
        .size           _ZN2at6native51_GLOBAL__N__2c613397_18_DepthwiseConv2d_cu_9959487032conv_depthwise2d_backward_kernelILi1ELi1EN3c108BFloat16EiEEvNS_27GenericPackedTensorAccessorIKT1_Lm4ENS_16DefaultPtrTraitsEiEENS5_IS6_Lm4ES8_iEES9_T2_iiiiiiiiiiiiiii,(.L_x_1096 - _ZN2at6native51_GLOBAL__N__2c613397_18_DepthwiseConv2d_cu_9959487032conv_depthwise2d_backward_kernelILi1ELi1EN3c108BFloat16EiEEvNS_27GenericPackedTensorAccessorIKT1_Lm4ENS_16DefaultPtrTraitsEiEENS5_IS6_Lm4ES8_iEES9_T2_iiiiiiiiiiiiiii)
        .other          _ZN2at6native51_GLOBAL__N__2c613397_18_DepthwiseConv2d_cu_9959487032conv_depthwise2d_backward_kernelILi1ELi1EN3c108BFloat16EiEEvNS_27GenericPackedTensorAccessorIKT1_Lm4ENS_16DefaultPtrTraitsEiEENS5_IS6_Lm4ES8_iEES9_T2_iiiiiiiiiiiiiii,@"STO_CUDA_ENTRY STV_DEFAULT"
_ZN2at6native51_GLOBAL__N__2c613397_18_DepthwiseConv2d_cu_9959487032conv_depthwise2d_backward_kernelILi1ELi1EN3c108BFloat16EiEEvNS_27GenericPackedTensorAccessorIKT1_Lm4ENS_16DefaultPtrTraitsEiEENS5_IS6_Lm4ES8_iEES9_T2_iiiiiiiiiiiiiii:
        /* <DEDUP_REMOVED lines=18> */
.L_x_189:
[----:B------:R-:W-:-:S04]  /*0120*/  SHF.R.S64 R4, RZ, 0x1f, R2 ;  /* 0x0000001fff047819 */ /* 0x000fc80000001002 */
[----:B------:R-:W-:-:S04]  /*0130*/  IADD3 R4, P0, R4, UR10, RZ ;  /* 0x0000000a04047c10 */ /* 0x000fc8000ff1e0ff */
[----:B------:R-:W-:Y:S02]  /*0140*/  LEA.HI.X.SX32 R5, R2, UR11, 0x1, P0 ;  /* 0x0000000b02057c11 */ /* 0x000fe400080f0eff */
[----:B------:R-:W-:-:S03]  /*0150*/  IADD3 R2, P0, R7, R2, RZ ;  /* 0x0000000207027210 */ /* 0x000fc60007f1e0ff */
[----:B------:R0:W-:Y:S01]  /*0160*/  STG.E.U16 desc[UR6][R4.64], RZ ;  /* 0x000000ff04007986 */ /* 0x0001e2000c101506 */
[----:B------:R-:W-:Y:S02]  /*0170*/  IADD3.X R3, RZ, R3, RZ, P0, !PT ;  /* 0x00000003ff037210 */ /* 0x000fe400007fe4ff */
[----:B------:R-:W-:-:S04]  /*0180*/  ISETP.GE.U32.AND P0, PT, R2, UR5, PT ;  /* 0x0000000502007c0c */ /* 0x000fc8000bf06070 */
[----:B------:R-:W-:-:S13]  /*0190*/  ISETP.GE.AND.EX P0, PT, R3, UR8, PT, P0 ;  /* 0x0000000803007c0c */ /* 0x000fda000bf06300 */
[----:B0-----:R-:W-:Y:S05]  /*01a0*/  @!P0 BRA `(.L_x_189) ;  /* 0xfffffffc00dc8947 */ /* 0x001fea000383ffff */
[----:B------:R-:W-:Y:S05]  /*01b0*/  EXIT ;  /* 0x000000000000794d */ /* 0x000fea0003800000 */
.L_x_188:
[----:B------:R-:W-:Y:S01]  /*01c0*/  VIADD R4, R4, 0xffffffff ;  /* 0xffffffff04047836 */ /* 0x000fe20000000000 */
[----:B------:R-:W-:-:S04]  /*01d0*/  ULDC UR9, c[0x0][0x290] ;  /* 0x0000a40000097ab9 */ /* 0x000fc80000000800 */
[----:B------:R-:W-:-:S13]  /*01e0*/  ISETP.GE.U32.AND P1, PT, R4, 0x3, PT ;  /* 0x000000030400780c */ /* 0x000fda0003f26070 */
.L_x_195:
[----:B------:R-:W0:Y:S01]  /*01f0*/  LDC R5, c[0x0][0x298] ;  /* 0x0000a600ff057b82 */ /* 0x000e220000000800 */
[----:B------:R-:W-:Y:S01]  /*0200*/  IABS R10, R2 ;  /* 0x00000002000a7213 */ /* 0x000fe20000000000 */
[----:B------:R-:W-:-:S06]  /*0210*/  ULDC.64 UR4, c[0x0][0x2b8] ;  /* 0x0000ae0000047ab9 */ /* 0x000fcc0000000a00 */
[----:B------:R-:W1:Y:S01]  /*0220*/  LDC R4, c[0x0][0x29c] ;  /* 0x0000a700ff047b82 */ /* 0x000e620000000800 */
[----:B0-----:R-:W-:-:S04]  /*0230*/  IABS R9, R5 ;  /* 0x0000000500097213 */ /* 0x001fc80000000000 */
[----:B------:R-:W0:Y:S01]  /*0240*/  I2F.RP R8, R9 ;  /* 0x0000000900087306 */ /* 0x000e220000209400 */
[----:B-1----:R-:W-:-:S07]  /*0250*/  IABS R12, R4 ;  /* 0x00000004000c7213 */ /* 0x002fce0000000000 */
[----:B0-----:R-:W0:Y:S02]  /*0260*/  MUFU.RCP R8, R8 ;  /* 0x0000000800087308 */ /* 0x001e240000001000 */
[----:B0-----:R-:W-:-:S06]  /*0270*/  IADD3 R7, R8, 0xffffffe, RZ ;  /* 0x0ffffffe08077810 */ /* 0x001fcc0007ffe0ff */
[----:B------:R-:W0:Y:S02]  /*0280*/  F2I.FTZ.U32.TRUNC.NTZ R7, R7 ;  /* 0x0000000700077305 */ /* 0x000e24000021f000 */
[----:B0-----:R-:W-:-:S05]  /*0290*/  IADD3 R6, RZ, -R7, RZ ;  /* 0x80000007ff067210 */ /* 0x001fca0007ffe0ff */
[----:B------:R-:W-:Y:S02]  /*02a0*/  IMAD R11, R6, R9, RZ ;  /* 0x00000009060b7224 */ /* 0x000fe400078e02ff */
[----:B------:R-:W-:-:S04]  /*02b0*/  IMAD.MOV.U32 R6, RZ, RZ, RZ ;  /* 0x000000ffff067224 */ /* 0x000fc800078e00ff */
[----:B------:R-:W-:Y:S01]  /*02c0*/  IMAD.HI.U32 R8, R7, R11, R6 ;  /* 0x0000000b07087227 */ /* 0x000fe200078e0006 */
[----:B------:R-:W-:-:S04]  /*02d0*/  MOV R6, R12 ;  /* 0x0000000c00067202 */ /* 0x000fc80000000f00 */
[----:B------:R-:W0:Y:S01]  /*02e0*/  I2F.RP R12, R6 ;  /* 0x00000006000c7306 */ /* 0x000e220000209400 */
[----:B------:R-:W-:-:S05]  /*02f0*/  IMAD.HI.U32 R7, R8, R10, RZ ;  /* 0x0000000a08077227 */ /* 0x000fca00078e00ff */
[----:B------:R-:W-:-:S05]  /*0300*/  IADD3 R8, -R7, RZ, RZ ;  /* 0x000000ff07087210 */ /* 0x000fca0007ffe1ff */
[C---:B------:R-:W-:Y:S01]  /*0310*/  IMAD R8, R9.reuse, R8, R10 ;  /* 0x0000000809087224 */ /* 0x040fe200078e020a */
[----:B0-----:R-:W0:Y:S04]  /*0320*/  MUFU.RCP R12, R12 ;  /* 0x0000000c000c7308 */ /* 0x001e280000001000 */
[----:B------:R-:W-:-:S13]  /*0330*/  ISETP.GT.U32.AND P3, PT, R9, R8, PT ;  /* 0x000000080900720c */ /* 0x000fda0003f64070 */
[----:B------:R-:W-:Y:S01]  /*0340*/  @!P3 IMAD.IADD R8, R8, 0x1, -R9 ;  /* 0x000000010808b824 */ /* 0x000fe200078e0a09 */
[----:B------:R-:W-:Y:S02]  /*0350*/  @!P3 IADD3 R7, R7, 0x1, RZ ;  /* 0x000000010707b810 */ /* 0x000fe40007ffe0ff */
[----:B0-----:R-:W-:Y:S02]  /*0360*/  IADD3 R10, R12, 0xffffffe, RZ ;  /* 0x0ffffffe0c0a7810 */ /* 0x001fe40007ffe0ff */
[----:B------:R-:W-:Y:S02]  /*0370*/  ISETP.GE.U32.AND P0, PT, R8, R9, PT ;  /* 0x000000090800720c */ /* 0x000fe40003f06070 */
[----:B------:R-:W-:Y:S01]  /*0380*/  LOP3.LUT R9, R2, R5, RZ, 0x3c, !PT ;  /* 0x0000000502097212 */ /* 0x000fe200078e3cff */
[----:B------:R0:W1:Y:S01]  /*0390*/  F2I.FTZ.U32.TRUNC.NTZ R11, R10 ;  /* 0x0000000a000b7305 */ /* 0x000062000021f000 */
[----:B------:R-:W2:Y:S01]  /*03a0*/  LDC R8, c[0x0][0x28c] ;  /* 0x0000a300ff087b82 */ /* 0x000ea20000000800 */
[----:B------:R-:W-:-:S02]  /*03b0*/  ISETP.NE.AND P3, PT, R5, RZ, PT ;  /* 0x000000ff0500720c */ /* 0x000fc40003f65270 */
[----:B------:R-:W-:Y:S01]  /*03c0*/  ISETP.GE.AND P2, PT, R9, RZ, PT ;  /* 0x000000ff0900720c */ /* 0x000fe20003f46270 */
[----:B0-----:R-:W-:-:S05]  /*03d0*/  IMAD.MOV.U32 R10, RZ, RZ, RZ ;  /* 0x000000ffff0a7224 */ /* 0x001fca00078e00ff */
[----:B------:R-:W-:Y:S01]  /*03e0*/  @P0 VIADD R7, R7, 0x1 ;  /* 0x0000000107070836 */ /* 0x000fe20000000000 */
[----:B-1----:R-:W-:-:S06]  /*03f0*/  IADD3 R13, RZ, -R11, RZ ;  /* 0x8000000bff0d7210 */ /* 0x002fcc0007ffe0ff */
[----:B------:R-:W-:Y:S02]  /*0400*/  @!P2 IADD3 R7, -R7, RZ, RZ ;  /* 0x000000ff0707a210 */ /* 0x000fe40007ffe1ff */
[----:B------:R-:W-:Y:S01]  /*0410*/  @!P3 LOP3.LUT R7, RZ, R5, RZ, 0x33, !PT ;  /* 0x00000005ff07b212 */ /* 0x000fe200078e33ff */
[----:B------:R-:W-:-:S03]  /*0420*/  IMAD R13, R13, R6, RZ ;  /* 0x000000060d0d7224 */ /* 0x000fc600078e02ff */
[----:B------:R-:W-:Y:S01]  /*0430*/  IABS R12, R7 ;  /* 0x00000007000c7213 */ /* 0x000fe20000000000 */
[----:B------:R-:W-:Y:S01]  /*0440*/  IMAD.HI.U32 R10, R11, R13, R10 ;  /* 0x0000000d0b0a7227 */ /* 0x000fe200078e000a */
[----:B--2---:R-:W-:Y:S02]  /*0450*/  IABS R9, R8 ;  /* 0x0000000800097213 */ /* 0x004fe40000000000 */
[----:B------:R-:W-:Y:S02]  /*0460*/  MOV R11, R12 ;  /* 0x0000000c000b7202 */ /* 0x000fe40000000f00 */
[----:B------:R-:W0:Y:S03]  /*0470*/  I2F.RP R12, R9 ;  /* 0x00000009000c7306 */ /* 0x000e260000209400 */
[----:B------:R-:W-:-:S05]  /*0480*/  IMAD.HI.U32 R13, R10, R11, RZ ;  /* 0x0000000b0a0d7227 */ /* 0x000fca00078e00ff */
[----:B------:R-:W-:-:S05]  /*0490*/  IADD3 R10, -R13, RZ, RZ ;  /* 0x000000ff0d0a7210 */ /* 0x000fca0007ffe1ff */
[C---:B------:R-:W-:Y:S01]  /*04a0*/  IMAD R11, R6.reuse, R10, R11 ;  /* 0x0000000a060b7224 */ /* 0x040fe200078e020b */
[----:B0-----:R-:W0:Y:S04]  /*04b0*/  MUFU.RCP R12, R12 ;  /* 0x0000000c000c7308 */ /* 0x001e280000001000 */
[----:B------:R-:W-:-:S13]  /*04c0*/  ISETP.GT.U32.AND P3, PT, R6, R11, PT ;  /* 0x0000000b0600720c */ /* 0x000fda0003f64070 */
[----:B------:R-:W-:Y:S01]  /*04d0*/  @!P3 IMAD.IADD R11, R11, 0x1, -R6 ;  /* 0x000000010b0bb824 */ /* 0x000fe200078e0a06 */
[----:B0-----:R-:W-:Y:S02]  /*04e0*/  IADD3 R10, R12, 0xffffffe, RZ ;  /* 0x0ffffffe0c0a7810 */ /* 0x001fe40007ffe0ff */
[----:B------:R-:W-:Y:S02]  /*04f0*/  @!P3 IADD3 R13, R13, 0x1, RZ ;  /* 0x000000010d0db810 */ /* 0x000fe40007ffe0ff */
[----:B------:R-:W-:Y:S02]  /*0500*/  ISETP.GE.U32.AND P0, PT, R11, R6, PT ;  /* 0x000000060b00720c */ /* 0x000fe40003f06070 */
[----:B------:R-:W-:Y:S01]  /*0510*/  LOP3.LUT R6, R7, R4, RZ, 0x3c, !PT ;  /* 0x0000000407067212 */ /* 0x000fe200078e3cff */
[----:B------:R0:W1:Y:S01]  /*0520*/  F2I.FTZ.U32.TRUNC.NTZ R11, R10 ;  /* 0x0000000a000b7305 */ /* 0x000062000021f000 */
[----:B------:R-:W-:Y:S02]  /*0530*/  ISETP.NE.AND P3, PT, R4, RZ, PT ;  /* 0x000000ff0400720c */ /* 0x000fe40003f65270 */
[----:B------:R-:W-:Y:S01]  /*0540*/  ISETP.GE.AND P2, PT, R6, RZ, PT ;  /* 0x000000ff0600720c */ /* 0x000fe20003f46270 */
[----:B0-----:R-:W-:-:S06]  /*0550*/  IMAD.MOV.U32 R10, RZ, RZ, RZ ;  /* 0x000000ffff0a7224 */ /* 0x001fcc00078e00ff */
[----:B------:R-:W-:Y:S01]  /*0560*/  @P0 VIADD R13, R13, 0x1 ;  /* 0x000000010d0d0836 */ /* 0x000fe20000000000 */
[----:B-1----:R-:W-:-:S05]  /*0570*/  IADD3 R6, RZ, -R11, RZ ;  /* 0x8000000bff067210 */ /* 0x002fca0007ffe0ff */
[----:B------:R-:W-:Y:S02]  /*0580*/  @!P2 IADD3 R13, -R13, RZ, RZ ;  /* 0x000000ff0d0da210 */ /* 0x000fe40007ffe1ff */
[----:B------:R-:W-:Y:S01]  /*0590*/  @!P3 LOP3.LUT R13, RZ, R4, RZ, 0x33, !PT ;  /* 0x00000004ff0db212 */ /* 0x000fe200078e33ff */
[----:B------:R-:W-:-:S03]  /*05a0*/  IMAD R15, R6, R9, RZ ;  /* 0x00000009060f7224 */ /* 0x000fc600078e02ff */
[----:B------:R-:W-:Y:S01]  /*05b0*/  IABS R6, R13 ;  /* 0x0000000d00067213 */ /* 0x000fe20000000000 */
[----:B------:R-:W-:-:S03]  /*05c0*/  IMAD.HI.U32 R10, R11, R15, R10 ;  /* 0x0000000f0b0a7227 */ /* 0x000fc600078e000a */
[----:B------:R-:W-:-:S05]  /*05d0*/  MOV R11, R6 ;  /* 0x00000006000b7202 */ /* 0x000fca0000000f00 */
[----:B------:R-:W-:-:S05]  /*05e0*/  IMAD.HI.U32 R6, R10, R11, RZ ;  /* 0x0000000b0a067227 */ /* 0x000fca00078e00ff */
[----:B------:R-:W-:-:S05]  /*05f0*/  IADD3 R10, -R6, RZ, RZ ;  /* 0x000000ff060a7210 */ /* 0x000fca0007ffe1ff */
[----:B------:R-:W-:Y:S01]  /*0600*/  IMAD R10, R9, R10, R11 ;  /* 0x0000000a090a7224 */ /* 0x000fe200078e020b */
[----:B------:R-:W-:-:S04]  /*0610*/  LOP3.LUT R11, R13, R8, RZ, 0x3c, !PT ;  /* 0x000000080d0b7212 */ /* 0x000fc800078e3cff */
[----:B------:R-:W-:Y:S02]  /*0620*/  ISETP.GT.U32.AND P2, PT, R9, R10, PT ;  /* 0x0000000a0900720c */ /* 0x000fe40003f44070 */
[----:B------:R-:W-:Y:S01]  /*0630*/  ISETP.GE.AND P3, PT, R11, RZ, PT ;  /* 0x000000ff0b00720c */ /* 0x000fe20003f66270 */
[----:B------:R-:W-:-:S10]  /*0640*/  HFMA2.MMA R11, -RZ, RZ, 0, 0 ;  /* 0x00000000ff0b7435 */ /* 0x000fd400000001ff */
[----:B------:R-:W-:Y:S02]  /*0650*/  @!P2 IMAD.IADD R10, R10, 0x1, -R9 ;  /* 0x000000010a0aa824 */ /* 0x000fe400078e0a09 */
[----:B------:R-:W-:Y:S01]  /*0660*/  @!P2 VIADD R6, R6, 0x1 ;  /* 0x000000010606a836 */ /* 0x000fe20000000000 */
[----:B------:R-:W-:Y:S02]  /*0670*/  ISETP.NE.AND P2, PT, R8, RZ, PT ;  /* 0x000000ff0800720c */ /* 0x000fe40003f45270 */
[----:B------:R-:W-:Y:S02]  /*0680*/  ISETP.GE.U32.AND P0, PT, R10, R9, PT ;  /* 0x000000090a00720c */ /* 0x000fe40003f06070 */
[----:B------:R-:W-:Y:S02]  /*0690*/  IADD3 R9, -R7, RZ, RZ ;  /* 0x000000ff07097210 */ /* 0x000fe40007ffe1ff */
[----:B------:R-:W-:-:S03]  /*06a0*/  IADD3 R10, -R13, RZ, RZ ;  /* 0x000000ff0d0a7210 */ /* 0x000fc60007ffe1ff */
[----:B------:R-:W-:Y:S02]  /*06b0*/  IMAD R5, R5, R9, R2 ;  /* 0x0000000905057224 */ /* 0x000fe400078e0202 */
[----:B------:R-:W-:-:S03]  /*06c0*/  IMAD R4, R4, R10, R7 ;  /* 0x0000000a04047224 */ /* 0x000fc600078e0207 */
[----:B------:R-:W-:Y:S01]  /*06d0*/  IADD3 R5, R5, UR4, RZ ;  /* 0x0000000405057c10 */ /* 0x000fe2000fffe0ff */
[----:B------:R-:W-:Y:S01]  /*06e0*/  VIADD R4, R4, UR5 ;  /* 0x0000000504047c36 */ /* 0x000fe20008000000 */
[----:B------:R-:W-:Y:S01]  /*06f0*/  @P0 IADD3 R6, R6, 0x1, RZ ;  /* 0x0000000106060810 */ /* 0x000fe20007ffe0ff */
[----:B------:R-:W-:-:S03]  /*0700*/  ULDC.64 UR4, c[0x0][0x2a0] ;  /* 0x0000a80000047ab9 */ /* 0x000fc60000000a00 */
[----:B------:R-:W-:Y:S02]  /*0710*/  LOP3.LUT R7, R4, R5, RZ, 0xfc, !PT ;  /* 0x0000000504077212 */ /* 0x000fe400078efcff */
[----:B------:R-:W-:Y:S02]  /*0720*/  @!P3 IADD3 R6, -R6, RZ, RZ ;  /* 0x000000ff0606b210 */ /* 0x000fe40007ffe1ff */
[----:B------:R-:W-:Y:S01]  /*0730*/  ISETP.GT.AND P0, PT, R7, -0x1, PT ;  /* 0xffffffff0700780c */ /* 0x000fe20003f04270 */
[----:B------:R-:W-:Y:S01]  /*0740*/  IMAD.MOV.U32 R7, RZ, RZ, RZ ;  /* 0x000000ffff077224 */ /* 0x000fe200078e00ff */
[----:B------:R-:W-:Y:S02]  /*0750*/  @!P2 LOP3.LUT R6, RZ, R8, RZ, 0x33, !PT ;  /* 0x00000008ff06a212 */ /* 0x000fe400078e33ff */
[----:B------:R-:W-:Y:S02]  /*0760*/  ISETP.LT.AND P0, PT, R4, UR5, P0 ;  /* 0x0000000504007c0c */ /* 0x000fe40008701270 */
[----:B------:R-:W-:-:S02]  /*0770*/  IADD3 R9, -R6, RZ, RZ ;  /* 0x000000ff06097210 */ /* 0x000fc40007ffe1ff */
[----:B------:R-:W-:-:S03]  /*0780*/  ISETP.LT.AND P0, PT, R5, UR4, P0 ;  /* 0x0000000405007c0c */ /* 0x000fc60008701270 */
[----:B------:R-:W-:Y:S01]  /*0790*/  IMAD R8, R8, R9, R13 ;  /* 0x0000000908087224 */ /* 0x000fe200078e020d */
[----:B------:R-:W-:Y:S09]  /*07a0*/  @!P1 BRA `(.L_x_190) ;  /* 0x0000000400349947 */ /* 0x000ff20003800000 */
[----:B------:R-:W0:Y:S01]  /*07b0*/  LDC.64 R10, c[0x0][0x2a8] ;  /* 0x0000aa00ff0a7b82 */ /* 0x000e220000000a00 */
[----:B------:R-:W-:Y:S01]  /*07c0*/  ULDC UR5, c[0x0][0x290] ;  /* 0x0000a40000057ab9 */ /* 0x000fe20000000800 */
[----:B------:R-:W-:Y:S01]  /*07d0*/  MOV R7, RZ ;  /* 0x000000ff00077202 */ /* 0x000fe20000000f00 */
[----:B------:R-:W-:-:S04]  /*07e0*/  ULOP3.LUT UR4, UR5, 0x3, URZ, 0xc0, !UPT ;  /* 0x0000000305047892 */ /* 0x000fc8000f8ec03f */
[----:B------:R-:W-:Y:S01]  /*07f0*/  UIADD3 UR4, -UR4, UR5, URZ ;  /* 0x0000000504047290 */ /* 0x000fe2000fffe13f */
[----:B0-----:R-:W-:-:S05]  /*0800*/  IMAD R9, R11, R10, RZ ;  /* 0x0000000a0b097224 */ /* 0x001fca00078e02ff */
[----:B------:R-:W-:Y:S01]  /*0810*/  MOV R10, UR4 ;  /* 0x00000004000a7c02 */ /* 0x000fe20008000f00 */
[----:B------:R-:W-:-:S07]  /*0820*/  IMAD.MOV.U32 R11, RZ, RZ, RZ ;  /* 0x000000ffff0b7224 */ /* 0x000fce00078e00ff */
.L_x_191:
[----:B------:R-:W0:Y:S01]  /*0830*/  @P0 LDC R16, c[0x0][0x294] ;  /* 0x0000a500ff100b82 */ /* 0x000e220000000800 */
[----:B------:R-:W-:-:S04]  /*0840*/  IMAD R21, R8, UR9, R11 ;  /* 0x0000000908157c24 */ /* 0x000fc8000f8e020b */
[----:B------:R-:W-:-:S03]  /*0850*/  IMAD R27, R9, R21, RZ ;  /* 0x00000015091b7224 */ /* 0x000fc600078e02ff */
[----:B------:R-:W1:Y:S08]  /*0860*/  @P0 LDC.64 R18, c[0x0][0x2a0] ;  /* 0x0000a800ff120b82 */ /* 0x000e700000000a00 */
[----:B------:R-:W2:Y:S08]  /*0870*/  @P0 LDC R20, c[0x0][0x294] ;  /* 0x0000a500ff140b82 */ /* 0x000eb00000000800 */
[----:B------:R-:W3:Y:S01]  /*0880*/  @P0 LDC.64 R22, c[0x0][0x210] ;  /* 0x00008400ff160b82 */ /* 0x000ee20000000a00 */
[----:B0-----:R-:W-:-:S07]  /*0890*/  @P0 IMAD R16, R6, R16, R21 ;  /* 0x0000001006100224 */ /* 0x001fce00078e0215 */
[----:B------:R-:W0:Y:S01]  /*08a0*/  @P0 LDC.64 R24, c[0x0][0x260] ;  /* 0x00009800ff180b82 */ /* 0x000e220000000a00 */
[----:B-1----:R-:W-:-:S04]  /*08b0*/  @P0 IMAD R19, R16, R19, R4 ;  /* 0x0000001310130224 */ /* 0x002fc800078e0204 */
[----:B------:R-:W-:-:S03]  /*08c0*/  @P0 IMAD R19, R19, R18, R5 ;  /* 0x0000001213130224 */ /* 0x000fc600078e0205 */
[----:B------:R-:W1:Y:S01]  /*08d0*/  @P0 LDC.64 R12, c[0x0][0x2a0] ;  /* 0x0000a800ff0c0b82 */ /* 0x000e620000000a00 */
[----:B--2---:R-:W-:-:S07]  /*08e0*/  @P0 IMAD R20, R6, R20, R21 ;  /* 0x0000001406140224 */ /* 0x004fce00078e0215 */
[----:B------:R-:W2:Y:S01]  /*08f0*/  @P0 LDC.64 R14, c[0x0][0x2a8] ;  /* 0x0000aa00ff0e0b82 */ /* 0x000ea20000000a00 */
[----:B---3--:R-:W-:-:S07]  /*0900*/  @P0 IMAD.WIDE R22, R19, 0x2, R22 ;  /* 0x0000000213160825 */ /* 0x008fce00078e0216 */
[----:B------:R-:W3:Y:S01]  /*0910*/  @P0 LDC.64 R16, c[0x0][0x260] ;  /* 0x00009800ff100b82 */ /* 0x000ee20000000a00 */
[----:B------:R-:W-:Y:S01]  /*0920*/  @P0 IADD3 R26, R20, 0x1, RZ ;  /* 0x00000001141a0810 */ /* 0x000fe20007ffe0ff */
[----:B0-----:R-:W-:Y:S01]  /*0930*/  @P0 IMAD.WIDE R24, R27, 0x2, R24 ;  /* 0x000000021b180825 */ /* 0x001fe200078e0218 */
[----:B------:R-:W4:Y:S04]  /*0940*/  @P0 LDG.E.U16 R22, desc[UR6][R22.64] ;  /* 0x0000000616160981 */ /* 0x000f28000c1e1500 */
[----:B------:R0:W5:Y:S01]  /*0950*/  @P0 LDG.E.U16 R20, desc[UR6][R24.64] ;  /* 0x0000000618140981 */ /* 0x000162000c1e1500 */
[----:B-1----:R-:W-:Y:S01]  /*0960*/  @P0 IMAD R13, R26, R13, R4 ;  /* 0x0000000d1a0d0224 */ /* 0x002fe200078e0204 */
[----:B------:R-:W-:Y:S01]  /*0970*/  @P0 IADD3 R28, R21, 0x3, RZ ;  /* 0x00000003151c0810 */ /* 0x000fe20007ffe0ff */
[----:B------:R-:W1:Y:S02]  /*0980*/  @P0 LDC.64 R18, c[0x0][0x210] ;  /* 0x00008400ff120b82 */ /* 0x000e640000000a00 */
[----:B------:R-:W-:-:S06]  /*0990*/  @P0 IMAD R29, R13, R12, R5 ;  /* 0x0000000c0d1d0224 */ /* 0x000fcc00078e0205 */
[----:B0-----:R-:W0:Y:S01]  /*09a0*/  @P0 LDC R25, c[0x0][0x294] ;  /* 0x0000a500ff190b82 */ /* 0x001e220000000800 */
[----:B--2---:R-:W-:-:S07]  /*09b0*/  @P0 IMAD R27, R15, R14, R27 ;  /* 0x0000000e0f1b0224 */ /* 0x004fce00078e021b */
[----:B------:R-:W2:Y:S01]  /*09c0*/  @P0 LDC R23, c[0x0][0x294] ;  /* 0x0000a500ff170b82 */ /* 0x000ea20000000800 */
[----:B---3--:R-:W-:-:S04]  /*09d0*/  @P0 IMAD.WIDE R26, R27, 0x2, R16 ;  /* 0x000000021b1a0825 */ /* 0x008fc800078e0210 */
[----:B------:R-:W-:Y:S02]  /*09e0*/  @P0 VIADD R24, R21, 0x2 ;  /* 0x0000000215180836 */ /* 0x000fe40000000000 */
[----:B------:R-:W3:Y:S01]  /*09f0*/  @P0 LDG.E.U16 R26, desc[UR6][R26.64] ;  /* 0x000000061a1a0981 */ /* 0x000ee2000c1e1500 */
[----:B------:R-:W1:Y:S08]  /*0a00*/  @P0 LDC.64 R12, c[0x0][0x2a0] ;  /* 0x0000a800ff0c0b82 */ /* 0x000e700000000a00 */
[----:B------:R-:W1:Y:S08]  /*0a10*/  @P0 LDC.64 R14, c[0x0][0x2a0] ;  /* 0x0000a800ff0e0b82 */ /* 0x000e700000000a00 */
[----:B------:R-:W1:Y:S01]  /*0a20*/  @P0 LDC.64 R16, c[0x0][0x260] ;  /* 0x00009800ff100b82 */ /* 0x000e620000000a00 */
[----:B0-----:R-:W-:-:S02]  /*0a30*/  @P0 IMAD R25, R6, R25, R24 ;  /* 0x0000001906190224 */ /* 0x001fc400078e0218 */
[----:B--2---:R-:W-:Y:S02]  /*0a40*/  @P0 IMAD R23, R6, R23, R28 ;  /* 0x0000001706170224 */ /* 0x004fe400078e021c */
[--C-:B-1----:R-:W-:Y:S02]  /*0a50*/  @P0 IMAD R13, R25, R13, R4.reuse ;  /* 0x0000000d190d0224 */ /* 0x102fe400078e0204 */
[----:B------:R-:W-:Y:S02]  /*0a60*/  @P0 IMAD R21, R23, R15, R4 ;  /* 0x0000000f17150224 */ /* 0x000fe400078e0204 */
[----:B------:R-:W-:Y:S02]  /*0a70*/  @P0 IMAD R15, R9, R24, RZ ;  /* 0x00000018090f0224 */ /* 0x000fe400078e02ff */
[----:B------:R-:W0:Y:S01]  /*0a80*/  @P0 LDC.64 R24, c[0x0][0x210] ;  /* 0x00008400ff180b82 */ /* 0x000e220000000a00 */
[--C-:B------:R-:W-:Y:S02]  /*0a90*/  @P0 IMAD R23, R13, R12, R5.reuse ;  /* 0x0000000c0d170224 */ /* 0x100fe400078e0205 */
[----:B------:R-:W-:-:S02]  /*0aa0*/  @P0 IMAD R21, R21, R14, R5 ;  /* 0x0000000e15150224 */ /* 0x000fc400078e0205 */
[----:B------:R-:W-:-:S03]  /*0ab0*/  @P0 IMAD.WIDE R16, R15, 0x2, R16 ;  /* 0x000000020f100825 */ /* 0x000fc600078e0210 */
[----:B------:R-:W1:Y:S01]  /*0ac0*/  @P0 LDC.64 R12, c[0x0][0x210] ;  /* 0x00008400ff0c0b82 */ /* 0x000e620000000a00 */
[----:B------:R-:W-:Y:S02]  /*0ad0*/  @P0 IMAD.WIDE R18, R29, 0x2, R18 ;  /* 0x000000021d120825 */ /* 0x000fe400078e0212 */
[----:B------:R-:W2:Y:S04]  /*0ae0*/  @P0 LDG.E.U16 R16, desc[UR6][R16.64] ;  /* 0x0000000610100981 */ /* 0x000ea8000c1e1500 */
[----:B------:R0:W2:Y:S01]  /*0af0*/  @P0 LDG.E.U16 R18, desc[UR6][R18.64] ;  /* 0x0000000612120981 */ /* 0x0000a2000c1e1500 */
[----:B------:R-:W1:Y:S01]  /*0b00*/  @P0 LDC.64 R14, c[0x0][0x260] ;  /* 0x00009800ff0e0b82 */ /* 0x000e620000000a00 */
[----:B0-----:R-:W-:-:S04]  /*0b10*/  @P0 IMAD.WIDE R24, R23, 0x2, R24 ;  /* 0x0000000217180825 */ /* 0x001fc800078e0218 */
[----:B------:R-:W-:Y:S02]  /*0b20*/  @P0 IMAD R19, R9, R28, RZ ;  /* 0x0000001c09130224 */ /* 0x000fe400078e02ff */
[----:B------:R-:W2:Y:S01]  /*0b30*/  @P0 LDG.E.U16 R24, desc[UR6][R24.64] ;  /* 0x0000000618180981 */ /* 0x000ea2000c1e1500 */
[----:B-1----:R-:W-:-:S06]  /*0b40*/  @P0 IMAD.WIDE R12, R21, 0x2, R12 ;  /* 0x00000002150c0825 */ /* 0x002fcc00078e020c */
[----:B------:R-:W2:Y:S01]  /*0b50*/  @P0 LDG.E.U16 R12, desc[UR6][R12.64] ;  /* 0x000000060c0c0981 */ /* 0x000ea2000c1e1500 */
[----:B------:R-:W-:-:S06]  /*0b60*/  @P0 IMAD.WIDE R14, R19, 0x2, R14 ;  /* 0x00000002130e0825 */ /* 0x000fcc00078e020e */
[----:B------:R-:W2:Y:S01]  /*0b70*/  @P0 LDG.E.U16 R14, desc[UR6][R14.64] ;  /* 0x000000060e0e0981 */ /* 0x000ea2000c1e1500 */
[----:B------:R-:W-:-:S05]  /*0b80*/  VIADD R10, R10, 0xfffffffc ;  /* 0xfffffffc0a0a7836 */ /* 0x000fca0000000000 */
[----:B------:R-:W-:Y:S02]  /*0b90*/  ISETP.NE.AND P2, PT, R10, RZ, PT ;  /* 0x000000ff0a00720c */ /* 0x000fe40003f45270 */
[----:B------:R-:W-:Y:S01]  /*0ba0*/  IADD3 R11, R11, 0x4, RZ ;  /* 0x000000040b0b7810 */ /* 0x000fe20007ffe0ff */
[----:B----4-:R-:W-:Y:S01]  /*0bb0*/  @P0 IMAD.U32 R22, R22, 0x10000, RZ ;  /* 0x0001000016160824 */ /* 0x010fe200078e00ff */
[----:B-----5:R-:W-:-:S05]  /*0bc0*/  @P0 SHF.L.U32 R20, R20, 0x10, RZ ;  /* 0x0000001014140819 */ /* 0x020fca00000006ff */
[----:B------:R-:W-:Y:S01]  /*0bd0*/  @P0 FFMA.FTZ R7, R20, R22, R7 ;  /* 0x0000001614070223 */ /* 0x000fe20000010007 */
[----:B---3--:R-:W-:Y:S02]  /*0be0*/  @P0 SHF.L.U32 R26, R26, 0x10, RZ ;  /* 0x000000101a1a0819 */ /* 0x008fe400000006ff */
[----:B--2---:R-:W-:Y:S02]  /*0bf0*/  @P0 SHF.L.U32 R16, R16, 0x10, RZ ;  /* 0x0000001010100819 */ /* 0x004fe400000006ff */
[----:B------:R-:W-:-:S05]  /*0c00*/  @P0 SHF.L.U32 R18, R18, 0x10, RZ ;  /* 0x0000001012120819 */ /* 0x000fca00000006ff */
[----:B------:R-:W-:Y:S01]  /*0c10*/  @P0 FFMA.FTZ R7, R26, R18, R7 ;  /* 0x000000121a070223 */ /* 0x000fe20000010007 */
[----:B------:R-:W-:-:S05]  /*0c20*/  @P0 SHF.L.U32 R17, R24, 0x10, RZ ;  /* 0x0000001018110819 */ /* 0x000fca00000006ff */
[----:B------:R-:W-:Y:S01]  /*0c30*/  @P0 FFMA.FTZ R7, R16, R17, R7 ;  /* 0x0000001110070223 */ /* 0x000fe20000010007 */
[----:B------:R-:W-:Y:S01]  /*0c40*/  @P0 SHF.L.U32 R12, R12, 0x10, RZ ;  /* 0x000000100c0c0819 */ /* 0x000fe200000006ff */
[----:B------:R-:W-:-:S04]  /*0c50*/  @P0 IMAD.U32 R14, R14, 0x10000, RZ ;  /* 0x000100000e0e0824 */ /* 0x000fc800078e00ff */
[----:B------:R-:W-:Y:S01]  /*0c60*/  @P0 FFMA.FTZ R7, R14, R12, R7 ;  /* 0x0000000c0e070223 */ /* 0x000fe20000010007 */
[----:B------:R-:W-:Y:S06]  /*0c70*/  @P2 BRA `(.L_x_191) ;  /* 0xfffffff800ec2947 */ /* 0x000fec000383ffff */
.L_x_190:
[----:B------:R-:W0:Y:S02]  /*0c80*/  LDC R23, c[0x0][0x290] ;  /* 0x0000a400ff177b82 */ /* 0x000e240000000800 */
[----:B0-----:R-:W-:-:S13]  /*0c90*/  LOP3.LUT P2, R16, R23, 0x3, RZ, 0xc0, !PT ;  /* 0x0000000317107812 */ /* 0x001fda000784c0ff */
[----:B------:R-:W-:Y:S05]  /*0ca0*/  @!P2 BRA `(.L_x_192) ;  /* 0x0000000000e0a947 */ /* 0x000fea0003800000 */
[----:B------:R-:W0:Y:S01]  /*0cb0*/  LDC.64 R12, c[0x0][0x2a8] ;  /* 0x0000aa00ff0c7b82 */ /* 0x000e220000000a00 */
[----:B------:R-:W-:Y:S01]  /*0cc0*/  IMAD R23, R8, R23, R11 ;  /* 0x0000001708177224 */ /* 0x000fe200078e020b */
[----:B------:R-:W-:Y:S01]  /*0cd0*/  BSSY B0, `(.L_x_193) ;  /* 0x0000013000007945 */ /* 0x000fe20003800000 */
[----:B------:R-:W-:Y:S01]  /*0ce0*/  ISETP.NE.AND P2, PT, R16, 0x1, PT ;  /* 0x000000011000780c */ /* 0x000fe20003f45270 */
[----:B0-----:R-:W-:-:S04]  /*0cf0*/  IMAD R24, R13, R12, RZ ;  /* 0x0000000c0d187224 */ /* 0x001fc800078e02ff */
[----:B------:R-:W-:Y:S01]  /*0d00*/  IMAD R22, R24, R23, RZ ;  /* 0x0000001718167224 */ /* 0x000fe200078e02ff */
[----:B------:R-:W-:Y:S07]  /*0d10*/  @!P0 BRA `(.L_x_194) ;  /* 0x0000000000388947 */ /* 0x000fee0003800000 */
        /* <DEDUP_REMOVED lines=14> */
.L_x_194:
[----:B------:R-:W-:Y:S05]  /*0e00*/  BSYNC B0 ;  /* 0x0000000000007941 */ /* 0x000fea0003800000 */
.L_x_193:
        /* <DEDUP_REMOVED lines=9> */
[----:B------:R-:W-:Y:S02]  /*0ea0*/  @P0 IADD3 R26, R26, 0x1, RZ ;  /* 0x000000011a1a0810 */ /* 0x000fe40007ffe0ff */
[----:B------:R-:W0:Y:S03]  /*0eb0*/  @P0 LDC.64 R14, c[0x0][0x260] ;  /* 0x00009800ff0e0b82 */ /* 0x000e260000000a00 */
[----:B-1----:R-:W-:-:S04]  /*0ec0*/  @P0 IMAD R9, R26, R9, R4 ;  /* 0x000000091a090224 */ /* 0x002fc800078e0204 */
[----:B------:R-:W-:Y:S01]  /*0ed0*/  @P0 IMAD R9, R9, R8, R5 ;  /* 0x0000000809090224 */ /* 0x000fe200078e0205 */
[----:B------:R-:W1:Y:S01]  /*0ee0*/  @P0 LDC.64 R16, c[0x0][0x210] ;  /* 0x00008400ff100b82 */ /* 0x000e620000000a00 */
[----:B--2---:R-:W-:Y:S02]  /*0ef0*/  @!P2 IMAD R25, R6, R25, R23 ;  /* 0x000000190619a224 */ /* 0x004fe400078e0217 */
[----:B------:R-:W-:-:S05]  /*0f00*/  @!P2 IMAD R23, R24, R23, RZ ;  /* 0x000000171817a224 */ /* 0x000fca00078e02ff */
        /* <DEDUP_REMOVED lines=18> */
.L_x_192:
[----:B------:R-:W-:Y:S01]  /*1030*/  SHF.R.S64 R4, RZ, 0x1f, R2 ;  /* 0x0000001fff047819 */ /* 0x000fe20000001002 */
[----:B------:R-:W-:Y:S01]  /*1040*/  ULDC.64 UR4, c[0x0][0x238] ;  /* 0x00008e0000047ab9 */ /* 0x000fe20000000a00 */
[----:B------:R-:W-:Y:S02]  /*1050*/  F2FP.BF16.F32.PACK_AB R7, RZ, R7 ;  /* 0x00000007ff07723e */ /* 0x000fe400000010ff */
[----:B------:R-:W-:Y:S01]  /*1060*/  IADD3 R4, P0, R4, UR4, RZ ;  /* 0x0000000404047c10 */ /* 0x000fe2000ff1e0ff */
[----:B------:R-:W-:Y:S01]  /*1070*/  ULDC UR4, c[0x0][0xc] ;  /* 0x0000030000047ab9 */ /* 0x000fe20000000800 */
[----:B------:R-:W-:Y:S01]  /*1080*/  PRMT R6, R7, 0x7610, R6 ;  /* 0x0000761007067816 */ /* 0x000fe20000000006 */
        /* <DEDUP_REMOVED lines=10> */
.L_x_196:
        /* <DEDUP_REMOVED lines=13> */
.L_x_1096:


//--------------------- .text._ZN2at6native51_GLOBAL__N__2c613397_18_DepthwiseConv2d_cu_9959487032conv_depthwise2d_backward_kernelILi3ELi0EN3c108BFloat16EiEEvNS_27GenericPackedTensorAccessorIKT1_Lm4ENS_16DefaultPtrTraitsEiEENS5_IS6_Lm4ES8_iEES9_T2_iiiiiiiiiiiiiii --------------------------
	.section	.text._ZN2at6native51_GLOBAL__N__2c613397_18_DepthwiseConv2d_cu_9959487032conv_depthwise2d_backward_kernelILi3ELi0EN3c108BFloat16EiEEvNS_27GenericPackedTensorAccessorIKT1_Lm4ENS_16DefaultPtrTraitsEiEENS5_IS6_Lm4ES8_iEES9_T2_iiiiiiiiiiiiiii,"ax",@progbits
	.align	128
.text._ZN2at6native51_GLOBAL__N__2c613397_18_DepthwiseConv2d_cu_9959487032conv_depthwise2d_backward_kernelILi3ELi0EN3c108BFloat16EiEEvNS_27GenericPackedTensorAccessorIKT1_Lm4ENS_16DefaultPtrTraitsEiEENS5_IS6_Lm4ES8_iEES9_T2_iiiiiiiiiiiiiii:
        .type           _ZN2at6native51_GLOBAL__N__2c613397_18_DepthwiseConv2d_cu_9959487032conv_depthwise2d_backward_kernelILi3ELi0EN3c108BFloat16EiEEvNS_27GenericPackedTensorAccessorIKT1_Lm4ENS_16DefaultPtrTraitsEiEENS5_IS6_Lm4ES8_iEES9_T2_iiiiiiiiiiiiiii,@function
        .size           _ZN2at6native51_GLOBAL__N__2c613397_18_DepthwiseConv2d_cu_9959487032conv_depthwise2d_backward_kernelILi3ELi0EN3c108BFloat16EiEEvNS_27GenericPackedTensorAccessorIKT1_Lm4ENS_16DefaultPtrTraitsEiEENS5_IS6_Lm4ES8_iEES9_T2_iiiiiiiiiiiiiii,(.L_x_1097 - _ZN2at6native51_GLOBAL__N__2c613397_18_DepthwiseConv2d_cu_9959487032conv_depthwise2d_backward_kernelILi3ELi0EN3c108BFloat16EiEEvNS_27GenericPackedTensorAccessorIKT1_Lm4ENS_16DefaultPtrTraitsEiEENS5_IS6_Lm4ES8_iEES9_T2_iiiiiiiiiiiiiii)
        .other          _ZN2at6native51_GLOBAL__N__2c613397_18_DepthwiseConv2d_cu_9959487032conv_depthwise2d_backward_kernelILi3ELi0EN3c108BFloat16EiEEvNS_27GenericPackedTensorAccessorIKT1_Lm4ENS_16DefaultPtrTraitsEiEENS5_IS6_Lm4ES8_iEES9_T2_iiiiiiiiiiiiiii,@"STO_CUDA_ENTRY STV_DEFAULT"
_ZN2at6native51_GLOBAL__N__2c613397_18_DepthwiseConv2d_cu_9959487032conv_depthwise2d_backward_kernelILi3ELi0EN3c108BFloat16EiEEvNS_27GenericPackedTensorAccessorIKT1_Lm4ENS_16DefaultPtrTraitsEiEENS5_IS6_Lm4ES8_iEES9_T2_iiiiiiiiiiiiiii:
        /* <DEDUP_REMOVED lines=11> */
[----:B------:R-:W-:Y:S01]  /*00b0*/  ULDC UR5, c[0x0][0x290] ;  /* 0x0000a40000057ab9 */ /* 0x000fe20000000800 */
[----:B------:R-:W-:Y:S01]  /*00c0*/  ULDC.64 UR8, c[0x0][0x208] ;  /* 0x0000820000087ab9 */ /* 0x000fe20000000a00 */
[----:B------:R-:W-:-:S13]  /*00d0*/  ISETP.LT.AND P0, PT, RZ, UR5, PT ;  /* 0x00000005ff007c0c */ /* 0x000fda000bf01270 */
[----:B------:R-:W-:Y:S05]  /*00e0*/  @P0 BRA `(.L_x_197) ;  /* 0x0000000000340947 */ /* 0x000fea0003800000 */
[----:B------:R-:W-:Y:S02]  /*00f0*/  ULDC UR4, c[0x0][0xc] ;  /* 0x0000030000047ab9 */ /* 0x000fe40000000800 */
[----:B------:R-:W-:Y:S01]  /*0100*/  IMAD R5, R12, UR4, RZ ;  /* 0x000000040c057c24 */ /* 0x000fe2000f8e02ff */
[----:B------:R-:W-:-:S06]  /*0110*/  ULDC.64 UR4, c[0x0][0x238] ;  /* 0x00008e0000047ab9 */ /* 0x000fcc0000000a00 */
.L_x_198:
        /* <DEDUP_REMOVED lines=10> */
.L_x_197:
[----:B------:R-:W-:Y:S01]  /*01c0*/  ULDC.64 UR6, c[0x0][0x2a8] ;  /* 0x0000aa0000067ab9 */ /* 0x000fe20000000a00 */
[----:B------:R-:W-:Y:S01]  /*01d0*/  ULDC UR11, c[0x0][0x2b8] ;  /* 0x0000ae00000b7ab9 */ /* 0x000fe20000000800 */
[----:B------:R-:W-:Y:S01]  /*01e0*/  UIMAD UR4, UR7, UR6, URZ ;  /* 0x00000006070472a4 */ /* 0x000fe2000f8e023f */
[----:B------:R-:W-:Y:S01]  /*01f0*/  ULDC UR16, c[0x0][0x298] ;  /* 0x0000a60000107ab9 */ /* 0x000fe20000000800 */
[----:B------:R-:W-:Y:S02]  /*0200*/  ULDC UR15, c[0x0][0x2c0] ;  /* 0x0000b000000f7ab9 */ /* 0x000fe40000000800 */
[----:B------:R-:W-:Y:S01]  /*0210*/  UIMAD UR4, UR4, UR5, URZ ;  /* 0x00000005040472a4 */ /* 0x000fe2000f8e023f */
[----:B------:R-:W-:Y:S01]  /*0220*/  ULDC UR14, c[0x0][0x290] ;  /* 0x0000a400000e7ab9 */ /* 0x000fe20000000800 */
[----:B------:R-:W-:-:S10]  /*0230*/  ULDC UR17, c[0x0][0x2a4] ;  /* 0x0000a90000117ab9 */ /* 0x000fd40000000800 */
.L_x_218:
[----:B------:R-:W0:Y:S01]  /*0240*/  LDC R5, c[0x0][0x298] ;  /* 0x0000a600ff057b82 */ /* 0x000e220000000800 */
[----:B------:R-:W-:Y:S01]  /*0250*/  IMAD.MOV.U32 R2, RZ, RZ, RZ ;  /* 0x000000ffff027224 */ /* 0x000fe200078e00ff */
[----:B------:R-:W-:Y:S01]  /*0260*/  IABS R13, R10 ;  /* 0x0000000a000d7213 */ /* 0x000fe20000000000 */
[----:B------:R-:W-:Y:S01]  /*0270*/  ULDC UR5, c[0x0][0x2bc] ;  /* 0x0000af0000057ab9 */ /* 0x000fe20000000800 */
[----:B------:R-:W-:Y:S01]  /*0280*/  ULDC.64 UR6, c[0x0][0x2c0] ;  /* 0x0000b00000067ab9 */ /* 0x000fe20000000a00 */
[----:B------:R-:W-:-:S03]  /*0290*/  ULDC.64 UR12, c[0x0][0x290] ;  /* 0x0000a400000c7ab9 */ /* 0x000fc60000000a00 */
[----:B------:R-:W1:Y:S01]  /*02a0*/  LDC R0, c[0x0][0x29c] ;  /* 0x0000a700ff007b82 */ /* 0x000e620000000800 */
[----:B0-----:R-:W-:-:S04]  /*02b0*/  IABS R14, R5 ;  /* 0x00000005000e7213 */ /* 0x001fc80000000000 */
[----:B------:R-:W0:Y:S01]  /*02c0*/  I2F.RP R4, R14 ;  /* 0x0000000e00047306 */ /* 0x000e220000209400 */
[----:B-1----:R-:W-:-:S07]  /*02d0*/  IABS R6, R0 ;  /* 0x0000000000067213 */ /* 0x002fce0000000000 */
[----:B0-----:R-:W0:Y:S02]  /*02e0*/  MUFU.RCP R4, R4 ;  /* 0x0000000400047308 */ /* 0x001e240000001000 */
[----:B0-----:R-:W-:-:S06]  /*02f0*/  VIADD R3, R4, 0xffffffe ;  /* 0x0ffffffe04037836 */ /* 0x001fcc0000000000 */
[----:B------:R-:W0:Y:S02]  /*0300*/  F2I.FTZ.U32.TRUNC.NTZ R3, R3 ;  /* 0x0000000300037305 */ /* 0x000e24000021f000 */
[----:B0-----:R-:W-:-:S04]  /*0310*/  IMAD.MOV R7, RZ, RZ, -R3 ;  /* 0x000000ffff077224 */ /* 0x001fc800078e0a03 */
[----:B------:R-:W-:-:S04]  /*0320*/  IMAD R7, R7, R14, RZ ;  /* 0x0000000e07077224 */ /* 0x000fc800078e02ff */
[----:B------:R-:W-:-:S04]  /*0330*/  IMAD.HI.U32 R4, R3, R7, R2 ;  /* 0x0000000703047227 */ /* 0x000fc800078e0002 */
[----:B------:R-:W-:Y:S02]  /*0340*/  IMAD.MOV.U32 R2, RZ, RZ, R6 ;  /* 0x000000ffff027224 */ /* 0x000fe400078e0006 */
[----:B------:R-:W-:Y:S02]  /*0350*/  IMAD.HI.U32 R9, R4, R13, RZ ;  /* 0x0000000d04097227 */ /* 0x000fe400078e00ff */
[----:B------:R-:W0:Y:S01]  /*0360*/  I2F.RP R8, R2 ;  /* 0x0000000200087306 */ /* 0x000e220000209400 */
[----:B------:R-:W1:Y:S02]  /*0370*/  LDC R4, c[0x0][0x28c] ;  /* 0x0000a300ff047b82 */ /* 0x000e640000000800 */
[----:B------:R-:W-:-:S05]  /*0380*/  IADD3 R3, -R9, RZ, RZ ;  /* 0x000000ff09037210 */ /* 0x000fca0007ffe1ff */
[C---:B------:R-:W-:Y:S02]  /*0390*/  IMAD R3, R14.reuse, R3, R13 ;  /* 0x000000030e037224 */ /* 0x040fe400078e020d */
[----:B------:R-:W2:Y:S03]  /*03a0*/  LDC R13, c[0x0][0x2b4] ;  /* 0x0000ad00ff0d7b82 */ /* 0x000ea60000000800 */
[----:B------:R-:W-:Y:S01]  /*03b0*/  ISETP.GT.U32.AND P1, PT, R14, R3, PT ;  /* 0x000000030e00720c */ /* 0x000fe20003f24070 */
[----:B0-----:R-:W0:-:S12]  /*03c0*/  MUFU.RCP R8, R8 ;  /* 0x0000000800087308 */ /* 0x001e180000001000 */
[----:B------:R-:W-:Y:S02]  /*03d0*/  @!P1 IMAD.IADD R3, R3, 0x1, -R14 ;  /* 0x0000000103039824 */ /* 0x000fe400078e0a0e */
[----:B------:R-:W-:Y:S01]  /*03e0*/  @!P1 VIADD R9, R9, 0x1 ;  /* 0x0000000109099836 */ /* 0x000fe20000000000 */
[----:B------:R-:W-:Y:S02]  /*03f0*/  ISETP.NE.AND P1, PT, R5, RZ, PT ;  /* 0x000000ff0500720c */ /* 0x000fe40003f25270 */
[----:B------:R-:W-:Y:S01]  /*0400*/  ISETP.GE.U32.AND P0, PT, R3, R14, PT ;  /* 0x0000000e0300720c */ /* 0x000fe20003f06070 */
[----:B0-----:R-:W-:Y:S01]  /*0410*/  VIADD R6, R8, 0xffffffe ;  /* 0x0ffffffe08067836 */ /* 0x001fe20000000000 */
[----:B------:R-:W-:Y:S02]  /*0420*/  LOP3.LUT R3, R10, R5, RZ, 0x3c, !PT ;  /* 0x000000050a037212 */ /* 0x000fe400078e3cff */
[----:B-1----:R-:W-:Y:S01]  /*0430*/  IABS R14, R4 ;  /* 0x00000004000e7213 */ /* 0x002fe20000000000 */
[----:B------:R0:W1:Y:S01]  /*0440*/  F2I.FTZ.U32.TRUNC.NTZ R7, R6 ;  /* 0x0000000600077305 */ /* 0x000062000021f000 */
[----:B------:R-:W-:-:S02]  /*0450*/  ISETP.GE.AND P2, PT, R3, RZ, PT ;  /* 0x000000ff0300720c */ /* 0x000fc40003f46270 */
[----:B--2---:R-:W-:-:S05]  /*0460*/  IABS R15, R13 ;  /* 0x0000000d000f7213 */ /* 0x004fca0000000000 */
[----:B------:R-:W-:Y:S01]  /*0470*/  @P0 VIADD R9, R9, 0x1 ;  /* 0x0000000109090836 */ /* 0x000fe20000000000 */
[----:B0-----:R-:W-:Y:S01]  /*0480*/  HFMA2.MMA R6, -RZ, RZ, 0, 0 ;  /* 0x00000000ff067435 */ /* 0x001fe200000001ff */
[----:B------:R-:W0:Y:S04]  /*0490*/  I2F.RP R16, R15 ;  /* 0x0000000f00107306 */ /* 0x000e280000209400 */
[----:B------:R-:W-:Y:S01]  /*04a0*/  @!P2 IMAD.MOV R9, RZ, RZ, -R9 ;  /* 0x000000ffff09a224 */ /* 0x000fe200078e0a09 */
[----:B------:R-:W-:Y:S01]  /*04b0*/  @!P1 LOP3.LUT R9, RZ, R5, RZ, 0x33, !PT ;  /* 0x00000005ff099212 */ /* 0x000fe200078e33ff */
[----:B-1----:R-:W-:-:S03]  /*04c0*/  IMAD.MOV R3, RZ, RZ, -R7 ;  /* 0x000000ffff037224 */ /* 0x002fc600078e0a07 */
[----:B------:R-:W-:Y:S01]  /*04d0*/  IABS R8, R9 ;  /* 0x0000000900087213 */ /* 0x000fe20000000000 */
[----:B------:R-:W-:Y:S02]  /*04e0*/  IMAD R3, R3, R2, RZ ;  /* 0x0000000203037224 */ /* 0x000fe400078e02ff */
[----:B------:R-:W-:Y:S01]  /*04f0*/  VIADD R17, R9, UR5 ;  /* 0x0000000509117c36 */ /* 0x000fe20008000000 */
[----:B------:R-:W-:Y:S01]  /*0500*/  ULDC UR5, c[0x0][0x2a4] ;  /* 0x0000a90000057ab9 */ /* 0x000fe20000000800 */
[----:B------:R-:W-:Y:S01]  /*0510*/  IMAD.HI.U32 R6, R7, R3, R6 ;  /* 0x0000000307067227 */ /* 0x000fe200078e0006 */
[----:B0-----:R-:W-:Y:S03]  /*0520*/  MUFU.RCP R16, R16 ;  /* 0x0000001000107308 */ /* 0x001fe60000001000 */
[----:B------:R-:W-:Y:S02]  /*0530*/  IMAD.MOV.U32 R3, RZ, RZ, R8 ;  /* 0x000000ffff037224 */ /* 0x000fe400078e0008 */
[----:B------:R-:W-:-:S02]  /*0540*/  IMAD R5, R9, R5, UR6 ;  /* 0x0000000609057e24 */ /* 0x000fc4000f8e0205 */
[----:B------:R-:W-:Y:S01]  /*0550*/  IMAD.HI.U32 R19, R6, R3, RZ ;  /* 0x0000000306137227 */ /* 0x000fe200078e00ff */
[----:B------:R-:W0:Y:S03]  /*0560*/  I2F.RP R8, R14 ;  /* 0x0000000e00087306 */ /* 0x000e260000209400 */
[----:B------:R-:W-:-:S04]  /*0570*/  IMAD.MOV R6, RZ, RZ, -R19 ;  /* 0x000000ffff067224 */ /* 0x000fc800078e0a13 */
[----:B------:R-:W-:-:S05]  /*0580*/  IMAD R3, R2, R6, R3 ;  /* 0x0000000602037224 */ /* 0x000fca00078e0203 */
[----:B------:R-:W-:Y:S01]  /*0590*/  ISETP.GT.U32.AND P1, PT, R2, R3, PT ;  /* 0x000000030200720c */ /* 0x000fe20003f24070 */
[----:B0-----:R-:W0:-:S12]  /*05a0*/  MUFU.RCP R8, R8 ;  /* 0x0000000800087308 */ /* 0x001e180000001000 */
[----:B------:R-:W-:Y:S02]  /*05b0*/  @!P1 IMAD.IADD R3, R3, 0x1, -R2 ;  /* 0x0000000103039824 */ /* 0x000fe400078e0a02 */
[----:B------:R-:W-:Y:S01]  /*05c0*/  @!P1 VIADD R19, R19, 0x1 ;  /* 0x0000000113139836 */ /* 0x000fe20000000000 */
[----:B------:R-:W-:Y:S02]  /*05d0*/  ISETP.NE.AND P1, PT, R0, RZ, PT ;  /* 0x000000ff0000720c */ /* 0x000fe40003f25270 */
[----:B------:R-:W-:Y:S01]  /*05e0*/  ISETP.GE.U32.AND P0, PT, R3, R2, PT ;  /* 0x000000020300720c */ /* 0x000fe20003f06070 */
[----:B------:R-:W-:Y:S01]  /*05f0*/  VIADD R3, R16, 0xffffffe ;  /* 0x0ffffffe10037836 */ /* 0x000fe20000000000 */
[----:B------:R-:W-:Y:S01]  /*0600*/  LOP3.LUT R2, R9, R0, RZ, 0x3c, !PT ;  /* 0x0000000009027212 */ /* 0x000fe200078e3cff */
[----:B0-----:R-:W-:-:S03]  /*0610*/  VIADD R6, R8, 0xffffffe ;  /* 0x0ffffffe08067836 */ /* 0x001fc60000000000 */
[----:B------:R-:W-:Y:S01]  /*0620*/  ISETP.GE.AND P2, PT, R2, RZ, PT ;  /* 0x000000ff0200720c */ /* 0x000fe20003f46270 */
[----:B------:R0:W1:Y:S06]  /*0630*/  F2I.FTZ.U32.TRUNC.NTZ R7, R6 ;  /* 0x0000000600077305 */ /* 0x00006c000021f000 */
[----:B------:R-:W-:Y:S02]  /*0640*/  @P0 IADD3 R19, R19, 0x1, RZ ;  /* 0x0000000113130810 */ /* 0x000fe40007ffe0ff */
[----:B------:R-:W2:Y:S01]  /*0650*/  F2I.FTZ.U32.TRUNC.NTZ R3, R3 ;  /* 0x0000000300037305 */ /* 0x000ea2000021f000 */
[----:B0-----:R-:W-:-:S03]  /*0660*/  IMAD.MOV.U32 R6, RZ, RZ, RZ ;  /* 0x000000ffff067224 */ /* 0x001fc600078e00ff */
[----:B------:R-:W-:Y:S01]  /*0670*/  @!P2 IMAD.MOV R19, RZ, RZ, -R19 ;  /* 0x000000ffff13a224 */ /* 0x000fe200078e0a13 */
[----:B------:R-:W-:Y:S01]  /*0680*/  @!P1 LOP3.LUT R19, RZ, R0, RZ, 0x33, !PT ;  /* 0x00000000ff139212 */ /* 0x000fe200078e33ff */
[----:B-1----:R-:W-:-:S03]  /*0690*/  IMAD.MOV R21, RZ, RZ, -R7 ;  /* 0x000000ffff157224 */ /* 0x002fc600078e0a07 */
[----:B------:R-:W-:Y:S01]  /*06a0*/  IABS R2, R19 ;  /* 0x0000001300027213 */ /* 0x000fe20000000000 */
[----:B------:R-:W-:Y:S02]  /*06b0*/  IMAD.MOV R8, RZ, RZ, -R19 ;  /* 0x000000ffff087224 */ /* 0x000fe400078e0a13 */
[----:B------:R-:W-:Y:S02]  /*06c0*/  IMAD R21, R21, R14, RZ ;  /* 0x0000000e15157224 */ /* 0x000fe400078e02ff */
[----:B------:R-:W-:Y:S02]  /*06d0*/  IMAD R8, R0, R8, R17 ;  /* 0x0000000800087224 */ /* 0x000fe400078e0211 */
[----:B------:R-:W-:Y:S01]  /*06e0*/  IMAD.HI.U32 R6, R7, R21, R6 ;  /* 0x0000001507067227 */ /* 0x000fe200078e0006 */
[----:B------:R-:W-:Y:S02]  /*06f0*/  MOV R7, R2 ;  /* 0x0000000200077202 */ /* 0x000fe40000000f00 */
[----:B------:R-:W-:Y:S01]  /*0700*/  ISETP.GE.AND P4, PT, R8, RZ, PT ;  /* 0x000000ff0800720c */ /* 0x000fe20003f86270 */
[----:B--2---:R-:W-:-:S02]  /*0710*/  IMAD.MOV R16, RZ, RZ, -R3 ;  /* 0x000000ffff107224 */ /* 0x004fc400078e0a03 */
[----:B------:R-:W-:Y:S02]  /*0720*/  IMAD.MOV.U32 R2, RZ, RZ, RZ ;  /* 0x000000ffff027224 */ /* 0x000fe400078e00ff */
[----:B------:R-:W-:Y:S01]  /*0730*/  IMAD R21, R16, R15, RZ ;  /* 0x0000000f10157224 */ /* 0x000fe200078e02ff */
[----:B------:R-:W-:Y:S01]  /*0740*/  IABS R16, R8 ;  /* 0x0000000800107213 */ /* 0x000fe20000000000 */
[----:B------:R-:W-:-:S04]  /*0750*/  IMAD.HI.U32 R6, R6, R7, RZ ;  /* 0x0000000706067227 */ /* 0x000fc800078e00ff */
[----:B------:R-:W-:-:S04]  /*0760*/  IMAD.HI.U32 R2, R3, R21, R2 ;  /* 0x0000001503027227 */ /* 0x000fc800078e0002 */
[----:B------:R-:W-:Y:S02]  /*0770*/  IMAD.MOV R3, RZ, RZ, -R6 ;  /* 0x000000ffff037224 */ /* 0x000fe400078e0a06 */
[----:B------:R-:W-:-:S04]  /*0780*/  IMAD.HI.U32 R2, R2, R16, RZ ;  /* 0x0000001002027227 */ /* 0x000fc800078e00ff */
[C---:B------:R-:W-:Y:S02]  /*0790*/  IMAD R3, R14.reuse, R3, R7 ;  /* 0x000000030e037224 */ /* 0x040fe400078e0207 */
[----:B------:R-:W-:Y:S02]  /*07a0*/  IMAD.MOV R2, RZ, RZ, -R2 ;  /* 0x000000ffff027224 */ /* 0x000fe400078e0a02 */
[----:B------:R-:W-:Y:S01]  /*07b0*/  IMAD R0, R19, R0, UR7 ;  /* 0x0000000713007e24 */ /* 0x000fe2000f8e0200 */
[----:B------:R-:W-:Y:S01]  /*07c0*/  ISETP.GT.U32.AND P1, PT, R14, R3, PT ;  /* 0x000000030e00720c */ /* 0x000fe20003f24070 */
[----:B------:R-:W-:Y:S02]  /*07d0*/  IMAD R2, R15, R2, R16 ;  /* 0x000000020f027224 */ /* 0x000fe400078e0210 */
[----:B------:R-:W-:-:S03]  /*07e0*/  IMAD.IADD R7, R17, 0x1, -R0 ;  /* 0x0000000111077824 */ /* 0x000fc600078e0a00 */
[----:B------:R-:W-:-:S07]  /*07f0*/  ISETP.GT.U32.AND P2, PT, R15, R2, PT ;  /* 0x000000020f00720c */ /* 0x000fce0003f44070 */
[----:B------:R-:W-:Y:S02]  /*0800*/  @!P1 IMAD.IADD R3, R3, 0x1, -R14 ;  /* 0x0000000103039824 */ /* 0x000fe400078e0a0e */
[----:B------:R-:W-:Y:S01]  /*0810*/  @!P1 VIADD R6, R6, 0x1 ;  /* 0x0000000106069836 */ /* 0x000fe20000000000 */
[----:B------:R-:W-:Y:S02]  /*0820*/  ISETP.NE.AND P1, PT, R4, RZ, PT ;  /* 0x000000ff0400720c */ /* 0x000fe40003f25270 */
[----:B------:R-:W-:Y:S01]  /*0830*/  ISETP.GE.U32.AND P0, PT, R3, R14, PT ;  /* 0x0000000e0300720c */ /* 0x000fe20003f06070 */
[----:B------:R-:W-:Y:S01]  /*0840*/  @!P2 IMAD.IADD R2, R2, 0x1, -R15 ;  /* 0x000000010202a824 */ /* 0x000fe200078e0a0f */
[----:B------:R-:W-:-:S04]  /*0850*/  LOP3.LUT R3, R19, R4, RZ, 0x3c, !PT ;  /* 0x0000000413037212 */ /* 0x000fc800078e3cff */
[----:B------:R-:W-:Y:S02]  /*0860*/  ISETP.GE.AND P2, PT, R3, RZ, PT ;  /* 0x000000ff0300720c */ /* 0x000fe40003f46270 */
[----:B------:R-:W-:-:S05]  /*0870*/  ISETP.GT.U32.AND P3, PT, R15, R2, PT ;  /* 0x000000020f00720c */ /* 0x000fca0003f64070 */
[----:B------:R-:W-:Y:S02]  /*0880*/  @P0 IADD3 R6, R6, 0x1, RZ ;  /* 0x0000000106060810 */ /* 0x000fe40007ffe0ff */
[----:B------:R-:W-:-:S03]  /*0890*/  ISETP.NE.AND P0, PT, R13, RZ, PT ;  /* 0x000000ff0d00720c */ /* 0x000fc60003f05270 */
[----:B------:R-:W-:Y:S01]  /*08a0*/  IMAD.MOV.U32 R14, RZ, RZ, R6 ;  /* 0x000000ffff0e7224 */ /* 0x000fe200078e0006 */
[----:B------:R-:W-:Y:S02]  /*08b0*/  IADD3 R6, R17, -UR7, -R0 ;  /* 0x8000000711067c10 */ /* 0x000fe4000fffe800 */
[----:B------:R-:W-:Y:S02]  /*08c0*/  @!P3 IMAD.IADD R2, R2, 0x1, -R15 ;  /* 0x000000010202b824 */ /* 0x000fe400078e0a0f */
[----:B------:R-:W-:Y:S01]  /*08d0*/  @!P2 IMAD.MOV R14, RZ, RZ, -R14 ;  /* 0x000000ffff0ea224 */ /* 0x000fe200078e0a0e */
[----:B------:R-:W-:Y:S01]  /*08e0*/  @!P1 LOP3.LUT R14, RZ, R4, RZ, 0x33, !PT ;  /* 0x00000004ff0e9212 */ /* 0x000fe200078e33ff */
[----:B------:R-:W-:-:S03]  /*08f0*/  @!P4 IMAD.MOV R2, RZ, RZ, -R2 ;  /* 0x000000ffff02c224 */ /* 0x000fc600078e0a02 */
[----:B------:R-:W-:Y:S01]  /*0900*/  @!P0 LOP3.LUT R2, RZ, R13, RZ, 0x33, !PT ;  /* 0x0000000dff028212 */ /* 0x000fe200078e33ff */
[----:B------:R-:W-:-:S03]  /*0910*/  IMAD.MOV R3, RZ, RZ, -R14 ;  /* 0x000000ffff037224 */ /* 0x000fc600078e0a0e */
[----:B------:R-:W-:Y:S01]  /*0920*/  ISETP.NE.AND P3, PT, R2, RZ, PT ;  /* 0x000000ff0200720c */ /* 0x000fe20003f65270 */
[----:B------:R-:W-:Y:S01]  /*0930*/  IMAD R19, R4, R3, R19 ;  /* 0x0000000304137224 */ /* 0x000fe200078e0213 */
[----:B------:R-:W-:-:S03]  /*0940*/  HFMA2.MMA R4, -RZ, RZ, 0, 0 ;  /* 0x00000000ff047435 */ /* 0x000fc600000001ff */
[C---:B------:R-:W-:Y:S02]  /*0950*/  IMAD R3, R19.reuse, UR12, RZ ;  /* 0x0000000c13037c24 */ /* 0x040fe4000f8e02ff */
[----:B------:R-:W-:Y:S02]  /*0960*/  IMAD R2, R19, UR4, RZ ;  /* 0x0000000413027c24 */ /* 0x000fe4000f8e02ff */
[----:B------:R-:W-:Y:S02]  /*0970*/  IMAD R0, R14, UR13, R3 ;  /* 0x0000000d0e007c24 */ /* 0x000fe4000f8e0203 */
[----:B------:R-:W-:Y:S02]  /*0980*/  IMAD.MOV.U32 R3, RZ, RZ, RZ ;  /* 0x000000ffff037224 */ /* 0x000fe400078e00ff */
[----:B------:R-:W-:-:S07]  /*0990*/  IMAD R0, R0, UR5, RZ ;  /* 0x0000000500007c24 */ /* 0x000fce000f8e02ff */
.L_x_217:
[----:B------:R-:W-:Y:S01]  /*09a0*/  VIADD R3, R3, 0x1 ;  /* 0x0000000103037836 */ /* 0x000fe20000000000 */
[----:B------:R-:W-:Y:S04]  /*09b0*/  BSSY B0, `(.L_x_199) ;  /* 0x0000052000007945 */ /* 0x000fe80003800000 */
[----:B------:R-:W-:-:S04]  /*09c0*/  ISETP.GE.AND P0, PT, R3, UR14, PT ;  /* 0x0000000e03007c0c */ /* 0x000fc8000bf06270 */
[----:B------:R-:W-:Y:S01]  /*09d0*/  P2R R18, PR, RZ, 0x1 ;  /* 0x00000001ff127803 */ /* 0x000fe20000000000 */
[----:B------:R-:W-:Y:S08]  /*09e0*/  @P3 BRA `(.L_x_200) ;  /* 0x0000000400383947 */ /* 0x000ff00003800000 */
[----:B------:R-:W0:Y:S01]  /*09f0*/  LDC R13, c[0x0][0x2b0] ;  /* 0x0000ac00ff0d7b82 */ /* 0x000e220000000800 */
[----:B------:R-:W-:Y:S02]  /*0a00*/  VIADD R20, R10, UR11 ;  /* 0x0000000b0a147c36 */ /* 0x000fe40008000000 */
[----:B------:R-:W-:-:S04]  /*0a10*/  IMAD.MOV R19, RZ, RZ, -R9 ;  /* 0x000000ffff137224 */ /* 0x000fc800078e0a09 */
[----:B------:R-:W-:-:S05]  /*0a20*/  IMAD R20, R19, UR16, R20 ;  /* 0x0000001013147c24 */ /* 0x000fca000f8e0214 */
[----:B------:R-:W-:Y:S02]  /*0a30*/  IABS R23, R20 ;  /* 0x0000001400177213 */ /* 0x000fe40000000000 */
[----:B------:R-:W-:Y:S02]  /*0a40*/  ISETP.GE.AND P1, PT, R20, RZ, PT ;  /* 0x000000ff1400720c */ /* 0x000fe40003f26270 */
        /* <DEDUP_REMOVED lines=9> */
[----:B------:R-:W-:-:S05]  /*0ae0*/  LOP3.LUT R19, RZ, R13, RZ, 0x33, !PT ;  /* 0x0000000dff137212 */ /* 0x000fca00078e33ff */
        /* <DEDUP_REMOVED lines=27> */
[----:B0-----:R-:W-:Y:S01]  /*0ca0*/  HFMA2.MMA R14, -RZ, RZ, 0, 0 ;  /* 0x00000000ff0e7435 */ /* 0x001fe200000001ff */
[----:B-1----:R-:W-:-:S04]  /*0cb0*/  IMAD.MOV R27, RZ, RZ, -R15 ;  /* 0x000000ffff1b7224 */ /* 0x002fc800078e0a0f */
[----:B------:R-:W-:-:S05]  /*0cc0*/  IMAD R27, R27, R22, RZ ;  /* 0x000000161b1b7224 */ /* 0x000fca00078e02ff */
        /* <DEDUP_REMOVED lines=8> */
[----:B------:R-:W-:Y:S02]  /*0d50*/  @!P1 IMAD.IADD R15, R15, 0x1, -R22 ;  /* 0x000000010f0f9824 */ /* 0x000fe400078e0a16 */
        /* <DEDUP_REMOVED lines=13> */
[----:B------:R-:W-:-:S04]  /*0e30*/  IMAD.IADD R13, R24, 0x1, R0 ;  /* 0x00000001180d7824 */ /* 0x000fc800078e0200 */
[----:B------:R-:W-:-:S03]  /*0e40*/  IMAD R13, R13, R14, R19 ;  /* 0x0000000e0d0d7224 */ /* 0x000fc600078e0213 */
[----:B------:R-:W1:Y:S01]  /*0e50*/  LDC.64 R16, c[0x0][0x210] ;  /* 0x00008400ff107b82 */ /* 0x000e620000000a00 */
[----:B0-----:R-:W-:-:S06]  /*0e60*/  IMAD.WIDE R20, R2, 0x2, R20 ;  /* 0x0000000202147825 */ /* 0x001fcc00078e0214 */
[----:B------:R-:W2:Y:S01]  /*0e70*/  LDG.E.U16 R20, desc[UR8][R20.64] ;  /* 0x0000000814147981 */ /* 0x000ea2000c1e1500 */
[----:B-1----:R-:W-:-:S06]  /*0e80*/  IMAD.WIDE R16, R13, 0x2, R16 ;  /* 0x000000020d107825 */ /* 0x002fcc00078e0210 */
[----:B------:R-:W3:Y:S01]  /*0e90*/  LDG.E.U16 R16, desc[UR8][R16.64] ;  /* 0x0000000810107981 */ /* 0x000ee2000c1e1500 */
[----:B--2---:R-:W-:Y:S02]  /*0ea0*/  IMAD.U32 R13, R20, 0x10000, RZ ;  /* 0x00010000140d7824 */ /* 0x004fe400078e00ff */
[----:B---3--:R-:W-:-:S04]  /*0eb0*/  IMAD.U32 R14, R16, 0x10000, RZ ;  /* 0x00010000100e7824 */ /* 0x008fc800078e00ff */
[----:B------:R-:W-:-:S07]  /*0ec0*/  FFMA.FTZ R4, R13, R14, R4 ;  /* 0x0000000e0d047223 */ /* 0x000fce0000010004 */
.L_x_200:
[----:B------:R-:W-:Y:S05]  /*0ed0*/  BSYNC B0 ;  /* 0x0000000000007941 */ /* 0x000fea0003800000 */
.L_x_199:
[----:B------:R-:W-:Y:S04]  /*0ee0*/  BSSY B0, `(.L_x_201) ;  /* 0x000004d000007945 */ /* 0x000fe80003800000 */
[----:B------:R-:W-:Y:S05]  /*0ef0*/  @P3 BRA `(.L_x_202) ;  /* 0x00000004002c3947 */ /* 0x000fea0003800000 */
[----:B------:R-:W0:Y:S01]  /*0f00*/  LDC R17, c[0x0][0x2b0] ;  /* 0x0000ac00ff117b82 */ /* 0x000e220000000800 */
[----:B------:R-:W-:-:S04]  /*0f10*/  IADD3 R20, -R5, UR11, R10 ;  /* 0x0000000b05147c10 */ /* 0x000fc8000fffe10a */
[----:B------:R-:W-:Y:S02]  /*0f20*/  IABS R22, R20 ;  /* 0x0000001400167213 */ /* 0x000fe40000000000 */
[----:B------:R-:W-:Y:S02]  /*0f30*/  ISETP.GE.AND P1, PT, R20, RZ, PT ;  /* 0x000000ff1400720c */ /* 0x000fe40003f26270 */
[-C--:B0-----:R-:W-:Y:S02]  /*0f40*/  IABS R19, R17.reuse ;  /* 0x0000001100137213 */ /* 0x081fe40000000000 */
[----:B------:R-:W-:Y:S02]  /*0f50*/  LOP3.LUT R16, RZ, R17, RZ, 0x33, !PT ;  /* 0x00000011ff107212 */ /* 0x000fe400078e33ff */
[----:B------:R-:W0:Y:S08]  /*0f60*/  I2F.RP R13, R19 ;  /* 0x00000013000d7306 */ /* 0x000e300000209400 */
[----:B0-----:R-:W0:Y:S02]  /*0f70*/  MUFU.RCP R13, R13 ;  /* 0x0000000d000d7308 */ /* 0x001e240000001000 */
[----:B0-----:R-:W-:-:S06]  /*0f80*/  VIADD R15, R13, 0xffffffe ;  /* 0x0ffffffe0d0f7836 */ /* 0x001fcc0000000000 */
[----:B------:R-:W0:Y:S02]  /*0f90*/  F2I.FTZ.U32.TRUNC.NTZ R15, R15 ;  /* 0x0000000f000f7305 */ /* 0x000e24000021f000 */
[----:B0-----:R-:W-:-:S05]  /*0fa0*/  IADD3 R14, RZ, -R15, RZ ;  /* 0x8000000fff0e7210 */ /* 0x001fca0007ffe0ff */
[----:B------:R-:W-:Y:S02]  /*0fb0*/  IMAD R21, R14, R19, RZ ;  /* 0x000000130e157224 */ /* 0x000fe400078e02ff */
[----:B------:R-:W-:-:S04]  /*0fc0*/  IMAD.MOV.U32 R14, RZ, RZ, RZ ;  /* 0x000000ffff0e7224 */ /* 0x000fc800078e00ff */
        /* <DEDUP_REMOVED lines=32> */
[----:B------:R-:W-:-:S04]  /*11d0*/  LOP3.LUT R14, R8, R21, RZ, 0x3c, !PT ;  /* 0x00000015080e7212 */ /* 0x000fc800078e3cff */
[----:B------:R-:W-:Y:S01]  /*11e0*/  ISETP.GE.AND P2, PT, R14, RZ, PT ;  /* 0x000000ff0e00720c */ /* 0x000fe20003f46270 */
[----:B------:R-:W-:-:S04]  /*11f0*/  IMAD.HI.U32 R24, R27, R26, RZ ;  /* 0x0000001a1b187227 */ /* 0x000fc800078e00ff */
[----:B------:R-:W-:-:S04]  /*1200*/  IMAD.MOV R15, RZ, RZ, -R24 ;  /* 0x000000ffff0f7224 */ /* 0x000fc800078e0a18 */
[C---:B------:R-:W-:Y:S02]  /*1210*/  IMAD R26, R23.reuse, R15, R26 ;  /* 0x0000000f171a7224 */ /* 0x040fe400078e021a */
[----:B------:R-:W0:Y:S03]  /*1220*/  LDC.64 R14, c[0x0][0x2a0] ;  /* 0x0000a800ff0e7b82 */ /* 0x000e260000000a00 */
[----:B------:R-:W-:-:S13]  /*1230*/  ISETP.GT.U32.AND P1, PT, R23, R26, PT ;  /* 0x0000001a1700720c */ /* 0x000fda0003f24070 */
[----:B------:R-:W-:Y:S02]  /*1240*/  @!P1 IMAD.IADD R26, R26, 0x1, -R23 ;  /* 0x000000011a1a9824 */ /* 0x000fe400078e0a17 */
        /* <DEDUP_REMOVED lines=22> */
.L_x_202:
[----:B------:R-:W-:Y:S05]  /*13b0*/  BSYNC B0 ;  /* 0x0000000000007941 */ /* 0x000fea0003800000 */
.L_x_201:
[----:B------:R-:W-:Y:S04]  /*13c0*/  BSSY B0, `(.L_x_203) ;  /* 0x000004f000007945 */ /* 0x000fe80003800000 */
[----:B------:R-:W-:Y:S05]  /*13d0*/  @P3 BRA `(.L_x_204) ;  /* 0x0000000400343947 */ /* 0x000fea0003800000 */
[----:B------:R-:W0:Y:S01]  /*13e0*/  LDC R13, c[0x0][0x2b0] ;  /* 0x0000ac00ff0d7b82 */ /* 0x000e220000000800 */
[----:B------:R-:W-:-:S05]  /*13f0*/  VIADD R17, R5, UR15 ;  /* 0x0000000f05117c36 */ /* 0x000fca0008000000 */
[----:B------:R-:W-:-:S04]  /*1400*/  IADD3 R20, -R17, UR11, R10 ;  /* 0x0000000b11147c10 */ /* 0x000fc8000fffe10a */
        /* <DEDUP_REMOVED lines=31> */
[----:B------:R-:W-:-:S06]  /*1600*/  @P2 IADD3 R17, R17, 0x1, RZ ;  /* 0x0000000111112810 */ /* 0x000fcc0007ffe0ff */
        /* <DEDUP_REMOVED lines=42> */
.L_x_204:
[----:B------:R-:W-:Y:S05]  /*18b0*/  BSYNC B0 ;  /* 0x0000000000007941 */ /* 0x000fea0003800000 */
.L_x_203:
[----:B------:R-:W0:Y:S01]  /*18c0*/  LDC R19, c[0x0][0x2b4] ;  /* 0x0000ad00ff137b82 */ /* 0x000e220000000800 */
[----:B------:R-:W-:Y:S01]  /*18d0*/  IABS R25, R7 ;  /* 0x0000000700197213 */ /* 0x000fe20000000000 */
[----:B------:R-:W-:Y:S01]  /*18e0*/  BSSY B0, `(.L_x_205) ;  /* 0x0000057000007945 */ /* 0x000fe20003800000 */
[----:B------:R-:W-:Y:S02]  /*18f0*/  ISETP.GE.AND P4, PT, R7, RZ, PT ;  /* 0x000000ff0700720c */ /* 0x000fe40003f86270 */
[----:B0-----:R-:W-:Y:S02]  /*1900*/  IABS R20, R19 ;  /* 0x0000001300147213 */ /* 0x001fe40000000000 */
[----:B------:R-:W-:Y:S02]  /*1910*/  ISETP.NE.AND P1, PT, R19, RZ, PT ;  /* 0x000000ff1300720c */ /* 0x000fe40003f25270 */
[----:B------:R-:W0:Y:S08]  /*1920*/  I2F.RP R13, R20 ;  /* 0x00000014000d7306 */ /* 0x000e300000209400 */
[----:B0-----:R-:W0:Y:S02]  /*1930*/  MUFU.RCP R13, R13 ;  /* 0x0000000d000d7308 */ /* 0x001e240000001000 */
[----:B0-----:R-:W-:-:S06]  /*1940*/  VIADD R14, R13, 0xffffffe ;  /* 0x0ffffffe0d0e7836 */ /* 0x001fcc0000000000 */
[----:B------:R0:W1:Y:S02]  /*1950*/  F2I.FTZ.U32.TRUNC.NTZ R15, R14 ;  /* 0x0000000e000f7305 */ /* 0x000064000021f000 */
[----:B0-----:R-:W-:Y:S02]  /*1960*/  IMAD.MOV.U32 R14, RZ, RZ, RZ ;  /* 0x000000ffff0e7224 */ /* 0x001fe400078e00ff */
[----:B-1----:R-:W-:-:S04]  /*1970*/  IMAD.MOV R21, RZ, RZ, -R15 ;  /* 0x000000ffff157224 */ /* 0x002fc800078e0a0f */
[----:B------:R-:W-:-:S04]  /*1980*/  IMAD R21, R21, R20, RZ ;  /* 0x0000001415157224 */ /* 0x000fc800078e02ff */
[----:B------:R-:W-:-:S06]  /*1990*/  IMAD.HI.U32 R21, R15, R21, R14 ;  /* 0x000000150f157227 */ /* 0x000fcc00078e000e */
[----:B------:R-:W-:-:S04]  /*19a0*/  IMAD.HI.U32 R24, R21, R25, RZ ;  /* 0x0000001915187227 */ /* 0x000fc800078e00ff */
[----:B------:R-:W-:-:S04]  /*19b0*/  IMAD.MOV R13, RZ, RZ, -R24 ;  /* 0x000000ffff0d7224 */ /* 0x000fc800078e0a18 */
[----:B------:R-:W-:Y:S01]  /*19c0*/  IMAD R25, R20, R13, R25 ;  /* 0x0000000d14197224 */ /* 0x000fe200078e0219 */
[----:B------:R-:W-:-:S04]  /*19d0*/  LOP3.LUT R13, RZ, R19, RZ, 0x33, !PT ;  /* 0x00000013ff0d7212 */ /* 0x000fc800078e33ff */
        /* <DEDUP_REMOVED lines=10> */
[----:B------:R-:W-:Y:S02]  /*1a80*/  VIADD R23, R10, UR11 ;  /* 0x0000000b0a177c36 */ /* 0x000fe40008000000 */
[----:B------:R-:W-:-:S04]  /*1a90*/  IMAD.MOV R14, RZ, RZ, -R9 ;  /* 0x000000ffff0e7224 */ /* 0x000fc800078e0a09 */
[----:B------:R-:W-:Y:S02]  /*1aa0*/  IMAD R23, R14, UR16, R23 ;  /* 0x000000100e177c24 */ /* 0x000fe4000f8e0217 */
[----:B------:R-:W-:Y:S01]  /*1ab0*/  IMAD.MOV.U32 R14, RZ, RZ, RZ ;  /* 0x000000ffff0e7224 */ /* 0x000fe200078e00ff */
[----:B0-----:R-:W-:-:S04]  /*1ac0*/  IABS R17, R16 ;  /* 0x0000001000117213 */ /* 0x001fc80000000000 */
[----:B------:R-:W0:Y:S08]  /*1ad0*/  I2F.RP R22, R17 ;  /* 0x0000001100167306 */ /* 0x000e300000209400 */
[----:B0-----:R-:W0:Y:S02]  /*1ae0*/  MUFU.RCP R22, R22 ;  /* 0x0000001600167308 */ /* 0x001e240000001000 */
[----:B0-----:R-:W-:Y:S01]  /*1af0*/  VIADD R15, R22, 0xffffffe ;  /* 0x0ffffffe160f7836 */ /* 0x001fe20000000000 */
[----:B------:R-:W-:-:S05]  /*1b00*/  LOP3.LUT R22, RZ, R16, RZ, 0x33, !PT ;  /* 0x00000010ff167212 */ /* 0x000fca00078e33ff */
[----:B------:R-:W0:Y:S02]  /*1b10*/  F2I.FTZ.U32.TRUNC.NTZ R15, R15 ;  /* 0x0000000f000f7305 */ /* 0x000e24000021f000 */
[----:B0-----:R-:W-:-:S04]  /*1b20*/  IMAD.MOV R26, RZ, RZ, -R15 ;  /* 0x000000ffff1a7224 */ /* 0x001fc800078e0a0f */
[----:B------:R-:W-:Y:S01]  /*1b30*/  IMAD R27, R26, R17, RZ ;  /* 0x000000111a1b7224 */ /* 0x000fe200078e02ff */
[----:B------:R-:W-:-:S03]  /*1b40*/  IABS R26, R23 ;  /* 0x00000017001a7213 */ /* 0x000fc60000000000 */
        /* <DEDUP_REMOVED lines=9> */
[----:B------:R-:W-:-:S13]  /*1be0*/  ISETP.GE.AND P5, PT, R23, RZ, PT ;  /* 0x000000ff1700720c */ /* 0x000fda0003fa6270 */
[----:B------:R-:W-:Y:S01]  /*1bf0*/  @!P5 IMAD.MOV R15, RZ, RZ, -R15 ;  /* 0x000000ffff0fd224 */ /* 0x000fe200078e0a0f */
[----:B------:R-:W-:-:S04]  /*1c00*/  ISETP.NE.AND P5, PT, R16, RZ, PT ;  /* 0x000000ff1000720c */ /* 0x000fc80003fa5270 */
[----:B------:R-:W-:-:S04]  /*1c10*/  SEL R15, R22, R15, !P5 ;  /* 0x0000000f160f7207 */ /* 0x000fc80006800000 */
[----:B------:R-:W-:-:S13]  /*1c20*/  ISETP.NE.AND P6, PT, R15, RZ, PT ;  /* 0x000000ff0f00720c */ /* 0x000fda0003fc5270 */
[----:B------:R-:W-:Y:S05]  /*1c30*/  @P6 BRA `(.L_x_206) ;  /* 0x0000000000846947 */ /* 0x000fea0003800000 */
[----:B------:R-:W-:Y:S01]  /*1c40*/  @!P4 VIADD R14, R14, 0x1 ;  /* 0x000000010e0ec836 */ /* 0x000fe20000000000 */
[----:B------:R-:W-:Y:S02]  /*1c50*/  ISETP.GE.U32.AND P4, PT, R26, R17, PT ;  /* 0x000000111a00720c */ /* 0x000fe40003f86070 */
[----:B------:R-:W-:Y:S02]  /*1c60*/  LOP3.LUT R16, R23, R16, RZ, 0x3c, !PT ;  /* 0x0000001017107212 */ /* 0x000fe400078e3cff */
[----:B------:R-:W-:-:S09]  /*1c70*/  IADD3 R15, R24, 0x1, RZ ;  /* 0x00000001180f7810 */ /* 0x000fd20007ffe0ff */
[----:B------:R-:W-:Y:S01]  /*1c80*/  @P4 VIADD R14, R14, 0x1 ;  /* 0x000000010e0e4836 */ /* 0x000fe20000000000 */
[----:B------:R-:W-:Y:S02]  /*1c90*/  ISETP.GE.AND P4, PT, R16, RZ, PT ;  /* 0x000000ff1000720c */ /* 0x000fe40003f86270 */
[----:B------:R-:W-:Y:S01]  /*1ca0*/  SEL R16, R15, R24, !P2 ;  /* 0x000000180f107207 */ /* 0x000fe20005000000 */
[----:B------:R-:W-:Y:S01]  /*1cb0*/  IMAD.MOV.U32 R27, RZ, RZ, R14 ;  /* 0x000000ffff1b7224 */ /* 0x000fe200078e000e */
[----:B------:R-:W-:-:S09]  /*1cc0*/  LOP3.LUT R14, R7, R19, RZ, 0x3c, !PT ;  /* 0x00000013070e7212 */ /* 0x000fd200078e3cff */
[----:B------:R-:W-:Y:S01]  /*1cd0*/  @!P4 IMAD.MOV R27, RZ, RZ, -R27 ;  /* 0x000000ffff1bc224 */ /* 0x000fe200078e0a1b */
[----:B------:R-:W-:-:S04]  /*1ce0*/  ISETP.GE.U32.AND P4, PT, R25, R20, PT ;  /* 0x000000141900720c */ /* 0x000fc80003f86070 */
[----:B------:R-:W-:-:S09]  /*1cf0*/  SEL R27, R22, R27, !P5 ;  /* 0x0000001b161b7207 */ /* 0x000fd20006800000 */
[----:B------:R-:W-:Y:S01]  /*1d00*/  @P4 VIADD R16, R16, 0x1 ;  /* 0x0000000110104836 */ /* 0x000fe20000000000 */
[----:B------:R-:W-:Y:S02]  /*1d10*/  ISETP.GE.AND P4, PT, R14, RZ, PT ;  /* 0x000000ff0e00720c */ /* 0x000fe40003f86270 */
[----:B------:R-:W0:Y:S11]  /*1d20*/  LDC.64 R14, c[0x0][0x2a0] ;  /* 0x0000a800ff0e7b82 */ /* 0x000e360000000a00 */
[----:B------:R-:W-:-:S05]  /*1d30*/  @!P4 IMAD.MOV R16, RZ, RZ, -R16 ;  /* 0x000000ffff10c224 */ /* 0x000fca00078e0a10 */
[----:B------:R-:W-:-:S04]  /*1d40*/  SEL R26, R13, R16, !P1 ;  /* 0x000000100d1a7207 */ /* 0x000fc80004800000 */
        /* <DEDUP_REMOVED lines=16> */
.L_x_206:
[----:B------:R-:W-:Y:S05]  /*1e50*/  BSYNC B0 ;  /* 0x0000000000007941 */ /* 0x000fea0003800000 */
.L_x_205:
[----:B------:R-:W-:Y:S04]  /*1e60*/  BSSY B0, `(.L_x_207) ;  /* 0x000003e000007945 */ /* 0x000fe80003800000 */
[----:B------:R-:W-:Y:S05]  /*1e70*/  @P0 BRA `(.L_x_208) ;  /* 0x0000000000f00947 */ /* 0x000fea0003800000 */
[----:B------:R-:W0:Y:S01]  /*1e80*/  LDC R16, c[0x0][0x2b0] ;  /* 0x0000ac00ff107b82 */ /* 0x000e220000000800 */
[----:B------:R-:W-:-:S04]  /*1e90*/  IADD3 R23, -R5, UR11, R10 ;  /* 0x0000000b05177c10 */ /* 0x000fc8000fffe10a */
[----:B------:R-:W-:Y:S02]  /*1ea0*/  IABS R26, R23 ;  /* 0x00000017001a7213 */ /* 0x000fe40000000000 */
[----:B0-----:R-:W-:-:S04]  /*1eb0*/  IABS R17, R16 ;  /* 0x0000001000117213 */ /* 0x001fc80000000000 */
[----:B------:R-:W0:Y:S08]  /*1ec0*/  I2F.RP R22, R17 ;  /* 0x0000001100167306 */ /* 0x000e300000209400 */
[----:B0-----:R-:W0:Y:S02]  /*1ed0*/  MUFU.RCP R22, R22 ;  /* 0x0000001600167308 */ /* 0x001e240000001000 */
[----:B0-----:R-:W-:Y:S01]  /*1ee0*/  VIADD R27, R22, 0xffffffe ;  /* 0x0ffffffe161b7836 */ /* 0x001fe20000000000 */
[----:B------:R-:W-:-:S05]  /*1ef0*/  LOP3.LUT R22, RZ, R16, RZ, 0x33, !PT ;  /* 0x00000010ff167212 */ /* 0x000fca00078e33ff */
        /* <DEDUP_REMOVED lines=20> */
[----:B------:R-:W-:Y:S01]  /*2040*/  ISETP.GE.U32.AND P4, PT, R26, R17, PT ;  /* 0x000000111a00720c */ /* 0x000fe20003f86070 */
[----:B------:R-:W-:Y:S01]  /*2050*/  VIADD R15, R24, 0x1 ;  /* 0x00000001180f7836 */ /* 0x000fe20000000000 */
[----:B------:R-:W-:-:S11]  /*2060*/  LOP3.LUT R16, R23, R16, RZ, 0x3c, !PT ;  /* 0x0000001017107212 */ /* 0x000fd600078e3cff */
[----:B------:R-:W-:Y:S02]  /*2070*/  @P4 IADD3 R14, R14, 0x1, RZ ;  /* 0x000000010e0e4810 */ /* 0x000fe40007ffe0ff */
        /* <DEDUP_REMOVED lines=28> */
.L_x_208:
[----:B------:R-:W-:Y:S05]  /*2240*/  BSYNC B0 ;  /* 0x0000000000007941 */ /* 0x000fea0003800000 */
.L_x_207:
[----:B------:R-:W-:Y:S04]  /*2250*/  BSSY B0, `(.L_x_209) ;  /* 0x000003d000007945 */ /* 0x000fe80003800000 */
[----:B------:R-:W-:Y:S05]  /*2260*/  @P0 BRA `(.L_x_210) ;  /* 0x0000000000ec0947 */ /* 0x000fea0003800000 */
[----:B------:R-:W0:Y:S01]  /*2270*/  LDC R16, c[0x0][0x2b0] ;  /* 0x0000ac00ff107b82 */ /* 0x000e220000000800 */
[----:B------:R-:W-:-:S05]  /*2280*/  VIADD R23, R5, UR15 ;  /* 0x0000000f05177c36 */ /* 0x000fca0008000000 */
[----:B------:R-:W-:-:S04]  /*2290*/  IADD3 R23, -R23, UR11, R10 ;  /* 0x0000000b17177c10 */ /* 0x000fc8000fffe10a */
[----:B------:R-:W-:Y:S02]  /*22a0*/  ISETP.GE.AND P5, PT, R23, RZ, PT ;  /* 0x000000ff1700720c */ /* 0x000fe40003fa6270 */
[-C--:B0-----:R-:W-:Y:S02]  /*22b0*/  IABS R17, R16.reuse ;  /* 0x0000001000117213 */ /* 0x081fe40000000000 */
[----:B------:R-:W-:Y:S02]  /*22c0*/  LOP3.LUT R26, RZ, R16, RZ, 0x33, !PT ;  /* 0x00000010ff1a7212 */ /* 0x000fe400078e33ff */
[----:B------:R-:W0:Y:S08]  /*22d0*/  I2F.RP R22, R17 ;  /* 0x0000001100167306 */ /* 0x000e300000209400 */
[----:B0-----:R-:W0:Y:S02]  /*22e0*/  MUFU.RCP R22, R22 ;  /* 0x0000001600167308 */ /* 0x001e240000001000 */
[----:B0-----:R-:W-:-:S06]  /*22f0*/  VIADD R15, R22, 0xffffffe ;  /* 0x0ffffffe160f7836 */ /* 0x001fcc0000000000 */
[----:B------:R-:W0:Y:S02]  /*2300*/  F2I.FTZ.U32.TRUNC.NTZ R15, R15 ;  /* 0x0000000f000f7305 */ /* 0x000e24000021f000 */
[----:B0-----:R-:W-:-:S04]  /*2310*/  IMAD.MOV R14, RZ, RZ, -R15 ;  /* 0x000000ffff0e7224 */ /* 0x001fc800078e0a0f */
[----:B------:R-:W-:Y:S02]  /*2320*/  IMAD R27, R14, R17, RZ ;  /* 0x000000110e1b7224 */ /* 0x000fe400078e02ff */
[----:B------:R-:W-:-:S04]  /*2330*/  IMAD.MOV.U32 R14, RZ, RZ, RZ ;  /* 0x000000ffff0e7224 */ /* 0x000fc800078e00ff */
        /* <DEDUP_REMOVED lines=17> */
[----:B------:R-:W-:Y:S01]  /*2450*/  ISETP.GE.U32.AND P2, PT, R14, R17, PT ;  /* 0x000000110e00720c */ /* 0x000fe20003f46070 */
[----:B------:R-:W-:Y:S01]  /*2460*/  @!P4 VIADD R22, R22, 0x1 ;  /* 0x000000011616c836 */ /* 0x000fe20000000000 */
[----:B------:R-:W-:Y:S02]  /*2470*/  LOP3.LUT R14, R7, R19, RZ, 0x3c, !PT ;  /* 0x00000013070e7212 */ /* 0x000fe400078e3cff */
[----:B------:R-:W-:Y:S02]  /*2480*/  LOP3.LUT R16, R23, R16, RZ, 0x3c, !PT ;  /* 0x0000001017107212 */ /* 0x000fe400078e3cff */
[----:B------:R-:W-:Y:S02]  /*2490*/  ISETP.GE.AND P4, PT, R14, RZ, PT ;  /* 0x000000ff0e00720c */ /* 0x000fe40003f86270 */
[----:B------:R-:W0:Y:S03]  /*24a0*/  LDC.64 R14, c[0x0][0x2a0] ;  /* 0x0000a800ff0e7b82 */ /* 0x000e260000000a00 */
[----:B------:R-:W-:Y:S01]  /*24b0*/  @P5 VIADD R24, R24, 0x1 ;  /* 0x0000000118185836 */ /* 0x000fe20000000000 */
[----:B------:R-:W-:Y:S01]  /*24c0*/  ISETP.GE.AND P5, PT, R16, RZ, PT ;  /* 0x000000ff1000720c */ /* 0x000fe20003fa6270 */
[----:B------:R-:W-:-:S06]  /*24d0*/  @P2 VIADD R22, R22, 0x1 ;  /* 0x0000000116162836 */ /* 0x000fcc0000000000 */
[----:B------:R-:W-:-:S05]  /*24e0*/  @!P4 IMAD.MOV R24, RZ, RZ, -R24 ;  /* 0x000000ffff18c224 */ /* 0x000fca00078e0a18 */
[----:B------:R-:W-:Y:S02]  /*24f0*/  SEL R24, R13, R24, !P1 ;  /* 0x000000180d187207 */ /* 0x000fe40004800000 */
[----:B------:R-:W-:-:S04]  /*2500*/  @!P5 IADD3 R22, -R22, RZ, RZ ;  /* 0x000000ff1616d210 */ /* 0x000fc80007ffe1ff */
        /* <DEDUP_REMOVED lines=17> */
.L_x_210:
[----:B------:R-:W-:Y:S05]  /*2620*/  BSYNC B0 ;  /* 0x0000000000007941 */ /* 0x000fea0003800000 */
.L_x_209:
[----:B------:R-:W-:Y:S01]  /*2630*/  IABS R25, R6 ;  /* 0x0000000600197213 */ /* 0x000fe20000000000 */
[----:B------:R-:W-:Y:S01]  /*2640*/  BSSY B0, `(.L_x_211) ;  /* 0x000004d000007945 */ /* 0x000fe20003800000 */
[----:B------:R-:W-:-:S03]  /*2650*/  ISETP.GE.AND P4, PT, R6, RZ, PT ;  /* 0x000000ff0600720c */ /* 0x000fc60003f86270 */
        /* <DEDUP_REMOVED lines=13> */
[----:B------:R-:W-:Y:S02]  /*2730*/  VIADD R24, R10, UR11 ;  /* 0x0000000b0a187c36 */ /* 0x000fe40008000000 */
[----:B------:R-:W-:-:S04]  /*2740*/  IMAD.MOV R23, RZ, RZ, -R9 ;  /* 0x000000ffff177224 */ /* 0x000fc800078e0a09 */
[----:B------:R-:W-:-:S05]  /*2750*/  IMAD R24, R23, UR16, R24 ;  /* 0x0000001017187c24 */ /* 0x000fca000f8e0218 */
[----:B------:R-:W-:Y:S02]  /*2760*/  IABS R26, R24 ;  /* 0x00000018001a7213 */ /* 0x000fe40000000000 */
        /* <DEDUP_REMOVED lines=9> */
[----:B------:R-:W-:-:S05]  /*2800*/  MOV R15, R26 ;  /* 0x0000001a000f7202 */ /* 0x000fca0000000f00 */
        /* <DEDUP_REMOVED lines=8> */
[----:B------:R-:W-:Y:S02]  /*2890*/  ISETP.GE.AND P5, PT, R24, RZ, PT ;  /* 0x000000ff1800720c */ /* 0x000fe40003fa6270 */
[----:B------:R-:W-:-:S11]  /*28a0*/  LOP3.LUT R16, RZ, R17, RZ, 0x33, !PT ;  /* 0x00000011ff107212 */ /* 0x000fd600078e33ff */
[----:B------:R-:W-:Y:S01]  /*28b0*/  @!P5 IMAD.MOV R23, RZ, RZ, -R23 ;  /* 0x000000ffff17d224 */ /* 0x000fe200078e0a17 */
[----:B------:R-:W-:-:S04]  /*28c0*/  ISETP.NE.AND P5, PT, R17, RZ, PT ;  /* 0x000000ff1100720c */ /* 0x000fc80003fa5270 */
[----:B------:R-:W-:-:S04]  /*28d0*/  SEL R23, R16, R23, !P5 ;  /* 0x0000001710177207 */ /* 0x000fc80006800000 */
[----:B------:R-:W-:-:S13]  /*28e0*/  ISETP.NE.AND P6, PT, R23, RZ, PT ;  /* 0x000000ff1700720c */ /* 0x000fda0003fc5270 */
[----:B------:R-:W-:Y:S05]  /*28f0*/  @P6 BRA `(.L_x_212) ;  /* 0x0000000000846947 */ /* 0x000fea0003800000 */
[----:B------:R-:W-:Y:S01]  /*2900*/  @!P4 VIADD R14, R14, 0x1 ;  /* 0x000000010e0ec836 */ /* 0x000fe20000000000 */
[----:B------:R-:W-:Y:S02]  /*2910*/  ISETP.GE.U32.AND P4, PT, R15, R22, PT ;  /* 0x000000160f00720c */ /* 0x000fe40003f86070 */
[----:B------:R-:W-:-:S11]  /*2920*/  LOP3.LUT R17, R24, R17, RZ, 0x3c, !PT ;  /* 0x0000001118117212 */ /* 0x000fd600078e3cff */
[----:B------:R-:W-:Y:S02]  /*2930*/  @P4 IADD3 R14, R14, 0x1, RZ ;  /* 0x000000010e0e4810 */ /* 0x000fe40007ffe0ff */
[----:B------:R-:W-:-:S03]  /*2940*/  ISETP.GE.AND P4, PT, R17, RZ, PT ;  /* 0x000000ff1100720c */ /* 0x000fc60003f86270 */
[----:B------:R-:W-:Y:S02]  /*2950*/  IMAD.MOV.U32 R17, RZ, RZ, R14 ;  /* 0x000000ffff117224 */ /* 0x000fe400078e000e */
[----:B------:R-:W-:-:S05]  /*2960*/  VIADD R14, R21, 0x1 ;  /* 0x00000001150e7836 */ /* 0x000fca0000000000 */
[----:B------:R-:W-:Y:S02]  /*2970*/  SEL R22, R14, R21, !P2 ;  /* 0x000000150e167207 */ /* 0x000fe40005000000 */
[----:B------:R-:W-:Y:S01]  /*2980*/  LOP3.LUT R14, R6, R19, RZ, 0x3c, !PT ;  /* 0x00000013060e7212 */ /* 0x000fe200078e3cff */
        /* <DEDUP_REMOVED lines=14> */
[----:B------:R-:W-:-:S05]  /*2a70*/  IADD3 R15, R24, R0, RZ ;  /* 0x00000000180f7210 */ /* 0x000fca0007ffe0ff */
[----:B------:R-:W-:Y:S02]  /*2a80*/  IMAD R15, R15, R14, R27 ;  /* 0x0000000e0f0f7224 */ /* 0x000fe400078e021b */
        /* <DEDUP_REMOVED lines=8> */
.L_x_212:
[----:B------:R-:W-:Y:S05]  /*2b10*/  BSYNC B0 ;  /* 0x0000000000007941 */ /* 0x000fea0003800000 */
.L_x_211:
[----:B------:R-:W-:Y:S04]  /*2b20*/  BSSY B0, `(.L_x_213) ;  /* 0x000003f000007945 */ /* 0x000fe80003800000 */
[----:B------:R-:W-:Y:S05]  /*2b30*/  @P0 BRA `(.L_x_214) ;  /* 0x0000000000f40947 */ /* 0x000fea0003800000 */
[----:B------:R-:W0:Y:S01]  /*2b40*/  LDC R17, c[0x0][0x2b0] ;  /* 0x0000ac00ff117b82 */ /* 0x000e220000000800 */
[----:B------:R-:W-:Y:S01]  /*2b50*/  IADD3 R24, -R5, UR11, R10 ;  /* 0x0000000b05187c10 */ /* 0x000fe2000fffe10a */
[----:B------:R-:W-:-:S03]  /*2b60*/  IMAD.MOV.U32 R14, RZ, RZ, RZ ;  /* 0x000000ffff0e7224 */ /* 0x000fc600078e00ff */
[----:B------:R-:W-:Y:S02]  /*2b70*/  IABS R26, R24 ;  /* 0x00000018001a7213 */ /* 0x000fe40000000000 */
        /* <DEDUP_REMOVED lines=27> */
[----:B------:R-:W-:-:S04]  /*2d30*/  LOP3.LUT R17, R24, R17, RZ, 0x3c, !PT ;  /* 0x0000001118117212 */ /* 0x000fc800078e3cff */
[----:B------:R-:W-:-:S07]  /*2d40*/  SEL R22, R22, R21, !P2 ;  /* 0x0000001516167207 */ /* 0x000fce0005000000 */
[----:B------:R-:W-:Y:S02]  /*2d50*/  @P4 IADD3 R14, R14, 0x1, RZ ;  /* 0x000000010e0e4810 */ /* 0x000fe40007ffe0ff */
[----:B------:R-:W-:-:S03]  /*2d60*/  ISETP.GE.AND P4, PT, R17, RZ, PT ;  /* 0x000000ff1100720c */ /* 0x000fc60003f86270 */
        /* <DEDUP_REMOVED lines=26> */
.L_x_214:
[----:B------:R-:W-:Y:S05]  /*2f10*/  BSYNC B0 ;  /* 0x0000000000007941 */ /* 0x000fea0003800000 */
.L_x_213:
        /* <DEDUP_REMOVED lines=10> */
[----:B0-----:R-:W-:-:S06]  /*2fc0*/  VIADD R15, R16, 0xffffffe ;  /* 0x0ffffffe100f7836 */ /* 0x001fcc0000000000 */
[----:B------:R-:W0:Y:S02]  /*2fd0*/  F2I.FTZ.U32.TRUNC.NTZ R15, R15 ;  /* 0x0000000f000f7305 */ /* 0x000e24000021f000 */
[----:B0-----:R-:W-:-:S04]  /*2fe0*/  IMAD.MOV R14, RZ, RZ, -R15 ;  /* 0x000000ffff0e7224 */ /* 0x001fc800078e0a0f */
[----:B------:R-:W-:Y:S01]  /*2ff0*/  IMAD R17, R14, R23, RZ ;  /* 0x000000170e117224 */ /* 0x000fe200078e02ff */
[----:B------:R-:W-:-:S10]  /*3000*/  HFMA2.MMA R14, -RZ, RZ, 0, 0 ;  /* 0x00000000ff0e7435 */ /* 0x000fd400000001ff */
[----:B------:R-:W-:-:S04]  /*3010*/  IMAD.HI.U32 R17, R15, R17, R14 ;  /* 0x000000110f117227 */ /* 0x000fc800078e000e */
[----:B------:R-:W-:-:S04]  /*3020*/  IMAD.MOV.U32 R14, RZ, RZ, R24 ;  /* 0x000000ffff0e7224 */ /* 0x000fc800078e0018 */
[----:B------:R-:W-:Y:S01]  /*3030*/  IMAD.HI.U32 R16, R17, R14, RZ ;  /* 0x0000000e11107227 */ /* 0x000fe200078e00ff */
[----:B------:R-:W-:-:S03]  /*3040*/  LOP3.LUT R17, RZ, R22, RZ, 0x33, !PT ;  /* 0x00000016ff117212 */ /* 0x000fc600078e33ff */
        /* <DEDUP_REMOVED lines=14> */
[----:B------:R-:W-:Y:S02]  /*3130*/  @!P2 IADD3 R21, R21, 0x1, RZ ;  /* 0x000000011515a810 */ /* 0x000fe40007ffe0ff */
[----:B------:R-:W-:Y:S02]  /*3140*/  ISETP.GE.U32.AND P2, PT, R14, R23, PT ;  /* 0x000000170e00720c */ /* 0x000fe40003f46070 */
[----:B------:R-:W-:Y:S01]  /*3150*/  LOP3.LUT R19, R6, R19, RZ, 0x3c, !PT ;  /* 0x0000001306137212 */ /* 0x000fe200078e3cff */
[----:B------:R-:W0:Y:S01]  /*3160*/  LDC.64 R14, c[0x0][0x2a0] ;  /* 0x0000a800ff0e7b82 */ /* 0x000e220000000a00 */
[----:B------:R-:W-:-:S04]  /*3170*/  LOP3.LUT R22, R27, R22, RZ, 0x3c, !PT ;  /* 0x000000161b167212 */ /* 0x000fc800078e3cff */
[----:B------:R-:W-:Y:S01]  /*3180*/  ISETP.GE.AND P4, PT, R22, RZ, PT ;  /* 0x000000ff1600720c */ /* 0x000fe20003f86270 */
[----:B------:R-:W-:Y:S01]  /*3190*/  @P5 VIADD R21, R21, 0x1 ;  /* 0x0000000115155836 */ /* 0x000fe20000000000 */
[----:B------:R-:W-:-:S03]  /*31a0*/  ISETP.GE.AND P5, PT, R19, RZ, PT ;  /* 0x000000ff1300720c */ /* 0x000fc60003fa6270 */
[----:B------:R-:W-:-:S08]  /*31b0*/  @P2 VIADD R16, R16, 0x1 ;  /* 0x0000000110102836 */ /* 0x000fd00000000000 */
[----:B------:R-:W-:Y:S02]  /*31c0*/  @!P4 IMAD.MOV R16, RZ, RZ, -R16 ;  /* 0x000000ffff10c224 */ /* 0x000fe400078e0a10 */
[----:B------:R-:W-:-:S03]  /*31d0*/  @!P5 IMAD.MOV R21, RZ, RZ, -R21 ;  /* 0x000000ffff15d224 */ /* 0x000fc600078e0a15 */
[----:B------:R-:W-:Y:S02]  /*31e0*/  SEL R19, R17, R16, !P0 ;  /* 0x0000001011137207 */ /* 0x000fe40004000000 */
        /* <DEDUP_REMOVED lines=17> */
.L_x_216:
[----:B------:R-:W-:Y:S05]  /*3300*/  BSYNC B0 ;  /* 0x0000000000007941 */ /* 0x000fea0003800000 */
.L_x_215:
[----:B------:R-:W0:Y:S01]  /*3310*/  LDC.64 R14, c[0x0][0x2a8] ;  /* 0x0000aa00ff0e7b82 */ /* 0x000e220000000a00 */
[----:B------:R-:W-:Y:S01]  /*3320*/  ISETP.NE.AND P0, PT, R18, RZ, PT ;  /* 0x000000ff1200720c */ /* 0x000fe20003f05270 */
[----:B------:R-:W-:Y:S02]  /*3330*/  VIADD R0, R0, UR17 ;  /* 0x0000001100007c36 */ /* 0x000fe40008000000 */
[----:B0-----:R-:W-:-:S10]  /*3340*/  IMAD R2, R15, R14, R2 ;  /* 0x0000000e0f027224 */ /* 0x001fd400078e0202 */
[----:B------:R-:W-:Y:S05]  /*3350*/  @!P0 BRA `(.L_x_217) ;  /* 0xffffffd400908947 */ /* 0x000fea000383ffff */
[----:B------:R-:W-:Y:S01]  /*3360*/  SHF.R.S64 R2, RZ, 0x1f, R10 ;  /* 0x0000001fff027819 */ /* 0x000fe2000000100a */
[----:B------:R-:W-:Y:S01]  /*3370*/  ULDC.64 UR6, c[0x0][0x238] ;  /* 0x00008e0000067ab9 */ /* 0x000fe20000000a00 */
[----:B------:R-:W-:Y:S01]  /*3380*/  ULDC UR5, c[0x0][0xc] ;  /* 0x0000030000057ab9 */ /* 0x000fe20000000800 */
[----:B------:R-:W-:Y:S01]  /*3390*/  F2FP.BF16.F32.PACK_AB R4, RZ, R4 ;  /* 0x00000004ff04723e */ /* 0x000fe200000010ff */
[----:B------:R-:W-:Y:S01]  /*33a0*/  IMAD R5, R12, UR5, RZ ;  /* 0x000000050c057c24 */ /* 0x000fe2000f8e02ff */
[----:B------:R-:W-:Y:S01]  /*33b0*/  IADD3 R2, P0, R2, UR6, RZ ;  /* 0x0000000602027c10 */ /* 0x000fe2000ff1e0ff */
[----:B------:R-:W-:-:S03]  /*33c0*/  ULDC UR5, c[0x0][0x288] ;  /* 0x0000a20000057ab9 */ /* 0x000fc60000000800 */
[----:B------:R-:W-:Y:S02]  /*33d0*/  LEA.HI.X.SX32 R3, R10, UR7, 0x1, P0 ;  /* 0x000000070a037c11 */ /* 0x000fe400080f0eff */
[----:B------:R-:W-:-:S03]  /*33e0*/  IADD3 R10, P0, R5, R10, RZ ;  /* 0x0000000a050a7210 */ /* 0x000fc60007f1e0ff */
[----:B------:R0:W-:Y:S02]  /*33f0*/  STG.E.U16 desc[UR8][R2.64], R4 ;  /* 0x0000000402007986 */ /* 0x0001e4000c101508 */
[----:B------:R-:W-:Y:S01]  /*3400*/  IMAD.X R11, RZ, RZ, R11, P0 ;  /* 0x000000ffff0b7224 */ /* 0x000fe200000e060b */
[----:B------:R-:W-:-:S04]  /*3410*/  ISETP.GE.U32.AND P0, PT, R10, UR5, PT ;  /* 0x000000050a007c0c */ /* 0x000fc8000bf06070 */
[----:B------:R-:W-:-:S13]  /*3420*/  ISETP.GE.AND.EX P0, PT, R11, UR10, PT, P0 ;  /* 0x0000000a0b007c0c */ /* 0x000fda000bf06300 */
[----:B0-----:R-:W-:Y:S05]  /*3430*/  @!P0 BRA `(.L_x_218) ;  /* 0xffffffcc00808947 */ /* 0x001fea000383ffff */
[----:B------:R-:W-:Y:S05]  /*3440*/  EXIT ;  /* 0x000000000000794d */ /* 0x000fea0003800000 */
.L_x_219:
        /* <DEDUP_REMOVED lines=11> */
.L_x_1097:


//--------------------- .text._ZN2at6native51_GLOBAL__N__2c613397_18_DepthwiseConv2d_cu_9959487032conv_depthwise2d_backward_kernelILi3ELi2EN3c108BFloat16EiEEvNS_27GenericPackedTensorAccessorIKT1_Lm4ENS_16DefaultPtrTraitsEiEENS5_IS6_Lm4ES8_iEES9_T2_iiiiiiiiiiiiiii --------------------------
	.section	.text._ZN2at6native51_GLOBAL__N__2c613397_18_DepthwiseConv2d_cu_9959487032conv_depthwise2d_backward_kernelILi3ELi2EN3c108BFloat16EiEEvNS_27GenericPackedTensorAccessorIKT1_Lm4ENS_16DefaultPtrTraitsEiEENS5_IS6_Lm4ES8_iEES9_T2_iiiiiiiiiiiiiii,"ax",@progbits
	.align	128
.text._ZN2at6native51_GLOBAL__N__2c613397_18_DepthwiseConv2d_cu_9959487032conv_depthwise2d_backward_kernelILi3ELi2EN3c108BFloat16EiEEvNS_27GenericPackedTensorAccessorIKT1_Lm4ENS_16DefaultPtrTraitsEiEENS5_IS6_Lm4ES8_iEES9_T2_iiiiiiiiiiiiiii:
        .type           _ZN2at6native51_GLOBAL__N__2c613397_18_DepthwiseConv2d_cu_9959487032conv_depthwise2d_backward_kernelILi3ELi2EN3c108BFloat16EiEEvNS_27GenericPackedTensorAccessorIKT1_Lm4ENS_16DefaultPtrTraitsEiEENS5_IS6_Lm4ES8_iEES9_T2_iiiiiiiiiiiiiii,@function
        .size           _ZN2at6native51_GLOBAL__N__2c613397_18_DepthwiseConv2d_cu_9959487032conv_depthwise2d_backward_kernelILi3ELi2EN3c108BFloat16EiEEvNS_27GenericPackedTensorAccessorIKT1_Lm4ENS_16DefaultPtrTraitsEiEENS5_IS6_Lm4ES8_iEES9_T2_iiiiiiiiiiiiiii,(.L_x_1098 - _ZN2at6native51_GLOBAL__N__2c613397_18_DepthwiseConv2d_cu_9959487032conv_depthwise2d_backward_kernelILi3ELi2EN3c108BFloat16EiEEvNS_27GenericPackedTensorAccessorIKT1_Lm4ENS_16DefaultPtrTraitsEiEENS5_IS6_Lm4ES8_iEES9_T2_iiiiiiiiiiiiiii)
        .other          _ZN2at6native51_GLOBAL__N__2c613397_18_DepthwiseConv2d_cu_9959487032conv_depthwise2d_backward_kernelILi3ELi2EN3c108BFloat16EiEEvNS_27GenericPackedTensorAccessorIKT1_Lm4ENS_16DefaultPtrTraitsEiEENS5_IS6_Lm4ES8_iEES9_T2_iiiiiiiiiiiiiii,@"STO_CUDA_ENTRY STV_DEFAULT"
_ZN2at6native51_GLOBAL__N__2c613397_18_DepthwiseConv2d_cu_9959487032conv_depthwise2d_backward_kernelILi3ELi2EN3c108BFloat16EiEEvNS_27GenericPackedTensorAccessorIKT1_Lm4ENS_16DefaultPtrTraitsEiEENS5_IS6_Lm4ES8_iEES9_T2_iiiiiiiiiiiiiii:
        /* <DEDUP_REMOVED lines=13> */
[----:B------:R-:W-:Y:S01]  /*00d0*/  ISETP.LT.AND P0, PT, RZ, UR4, PT ;  /* 0x00000004ff007c0c */ /* 0x000fe2000bf01270 */
[----:B------:R-:W-:Y:S01]  /*00e0*/  ULDC UR12, c[0x0][0x290] ;  /* 0x0000a400000c7ab9 */ /* 0x000fe20000000800 */
[----:B------:R-:W-:-:S11]  /*00f0*/  IMAD.MOV.U32 R0, RZ, RZ, R6 ;  /* 0x000000ffff007224 */ /* 0x000fd600078e0006 */
[----:B------:R-:W-:Y:S05]  /*0100*/  @P0 BRA `(.L_x_220) ;  /* 0x0000000000340947 */ /* 0x000fea0003800000 */
[----:B------:R-:W-:Y:S02]  /*0110*/  ULDC UR4, c[0x0][0xc] ;  /* 0x0000030000047ab9 */ /* 0x000fe40000000800 */
[----:B------:R-:W-:Y:S01]  /*0120*/  IMAD R5, R5, UR4, RZ ;  /* 0x0000000405057c24 */ /* 0x000fe2000f8e02ff */
[----:B------:R-:W-:-:S06]  /*0130*/  ULDC.64 UR4, c[0x0][0x238] ;  /* 0x00008e0000047ab9 */ /* 0x000fcc0000000a00 */
.L_x_221:
        /* <DEDUP_REMOVED lines=10> */
.L_x_220:
[----:B------:R-:W0:Y:S01]  /*01e0*/  LDC R8, c[0x0][0x298] ;  /* 0x0000a600ff087b82 */ /* 0x000e220000000800 */
[----:B------:R-:W-:Y:S01]  /*01f0*/  IABS R10, R0 ;  /* 0x00000000000a7213 */ /* 0x000fe20000000000 */
[----:B------:R-:W-:Y:S01]  /*0200*/  ULDC.64 UR4, c[0x0][0x2b8] ;  /* 0x0000ae0000047ab9 */ /* 0x000fe20000000a00 */
[----:B------:R-:W-:Y:S01]  /*0210*/  ULDC.64 UR10, c[0x0][0x2c0] ;  /* 0x0000b000000a7ab9 */ /* 0x000fe20000000a00 */
[----:B------:R-:W-:-:S04]  /*0220*/  ULDC UR13, c[0x0][0x2a0] ;  /* 0x0000a800000d7ab9 */ /* 0x000fc80000000800 */
        /* <DEDUP_REMOVED lines=9> */
[----:B------:R-:W-:Y:S01]  /*02c0*/  HFMA2.MMA R4, -RZ, RZ, 0, 0 ;  /* 0x00000000ff047435 */ /* 0x000fe200000001ff */
[----:B0-----:R-:W-:Y:S01]  /*02d0*/  IMAD.MOV.U32 R2, RZ, RZ, RZ ;  /* 0x000000ffff027224 */ /* 0x001fe200078e00ff */
[----:B-1----:R-:W-:-:S05]  /*02e0*/  IADD3 R6, RZ, -R3, RZ ;  /* 0x80000003ff067210 */ /* 0x002fca0007ffe0ff */
[----:B------:R-:W-:Y:S02]  /*02f0*/  IMAD R5, R6, R9, RZ ;  /* 0x0000000906057224 */ /* 0x000fe400078e02ff */
[----:B------:R-:W0:Y:S02]  /*0300*/  I2F.RP R6, R12 ;  /* 0x0000000c00067306 */ /* 0x000e240000209400 */
[----:B------:R-:W-:-:S06]  /*0310*/  IMAD.HI.U32 R3, R3, R5, R2 ;  /* 0x0000000503037227 */ /* 0x000fcc00078e0002 */
[----:B------:R-:W-:-:S04]  /*0320*/  IMAD.HI.U32 R3, R3, R10, RZ ;  /* 0x0000000a03037227 */ /* 0x000fc800078e00ff */
[----:B------:R-:W-:Y:S01]  /*0330*/  IMAD.MOV R2, RZ, RZ, -R3 ;  /* 0x000000ffff027224 */ /* 0x000fe200078e0a03 */
[----:B0-----:R-:W0:Y:S03]  /*0340*/  MUFU.RCP R6, R6 ;  /* 0x0000000600067308 */ /* 0x001e260000001000 */
[----:B------:R-:W-:-:S05]  /*0350*/  IMAD R2, R9, R2, R10 ;  /* 0x0000000209027224 */ /* 0x000fca00078e020a */
[----:B------:R-:W-:Y:S01]  /*0360*/  ISETP.GT.U32.AND P1, PT, R9, R2, PT ;  /* 0x000000020900720c */ /* 0x000fe20003f24070 */
[----:B0-----:R-:W-:-:S12]  /*0370*/  VIADD R5, R6, 0xffffffe ;  /* 0x0ffffffe06057836 */ /* 0x001fd80000000000 */
[----:B------:R-:W-:Y:S01]  /*0380*/  @!P1 IMAD.IADD R2, R2, 0x1, -R9 ;  /* 0x0000000102029824 */ /* 0x000fe200078e0a09 */
[----:B------:R-:W-:Y:S02]  /*0390*/  @!P1 IADD3 R3, R3, 0x1, RZ ;  /* 0x0000000103039810 */ /* 0x000fe40007ffe0ff */
[----:B------:R-:W-:Y:S01]  /*03a0*/  ISETP.NE.AND P1, PT, R8, RZ, PT ;  /* 0x000000ff0800720c */ /* 0x000fe20003f25270 */
[----:B------:R-:W0:Y:S01]  /*03b0*/  F2I.FTZ.U32.TRUNC.NTZ R5, R5 ;  /* 0x0000000500057305 */ /* 0x000e22000021f000 */
[----:B------:R-:W-:Y:S02]  /*03c0*/  ISETP.GE.U32.AND P0, PT, R2, R9, PT ;  /* 0x000000090200720c */ /* 0x000fe40003f06070 */
[----:B------:R-:W1:Y:S11]  /*03d0*/  LDC R2, c[0x0][0x28c] ;  /* 0x0000a300ff027b82 */ /* 0x000e760000000800 */
[----:B------:R-:W-:-:S04]  /*03e0*/  @P0 VIADD R3, R3, 0x1 ;  /* 0x0000000103030836 */ /* 0x000fc80000000000 */
[----:B------:R-:W-:Y:S02]  /*03f0*/  IMAD.MOV.U32 R11, RZ, RZ, R3 ;  /* 0x000000ffff0b7224 */ /* 0x000fe400078e0003 */
[----:B0-----:R-:W-:Y:S02]  /*0400*/  IMAD.MOV R3, RZ, RZ, -R5 ;  /* 0x000000ffff037224 */ /* 0x001fe400078e0a05 */
[----:B------:R-:W-:Y:S01]  /*0410*/  @!P2 IMAD.MOV R11, RZ, RZ, -R11 ;  /* 0x000000ffff0ba224 */ /* 0x000fe200078e0a0b */
[----:B------:R-:W-:Y:S01]  /*0420*/  @!P1 LOP3.LUT R11, RZ, R8, RZ, 0x33, !PT ;  /* 0x00000008ff0b9212 */ /* 0x000fe200078e33ff */
[----:B------:R-:W-:-:S03]  /*0430*/  IMAD R3, R3, R12, RZ ;  /* 0x0000000c03037224 */ /* 0x000fc600078e02ff */
[----:B------:R-:W-:Y:S01]  /*0440*/  IABS R6, R11 ;  /* 0x0000000b00067213 */ /* 0x000fe20000000000 */
[----:B------:R-:W-:Y:S01]  /*0450*/  IMAD.HI.U32 R4, R5, R3, R4 ;  /* 0x0000000305047227 */ /* 0x000fe200078e0004 */
[----:B-1----:R-:W-:-:S03]  /*0460*/  IABS R20, R2 ;  /* 0x0000000200147213 */ /* 0x002fc60000000000 */
[----:B------:R-:W-:Y:S02]  /*0470*/  IMAD.MOV.U32 R3, RZ, RZ, R6 ;  /* 0x000000ffff037224 */ /* 0x000fe400078e0006 */
[----:B------:R-:W0:Y:S01]  /*0480*/  I2F.RP R6, R20 ;  /* 0x0000001400067306 */ /* 0x000e220000209400 */
[----:B------:R-:W-:Y:S02]  /*0490*/  IMAD R10, R11, R8, UR10 ;  /* 0x0000000a0b0a7e24 */ /* 0x000fe4000f8e0208 */
        /* <DEDUP_REMOVED lines=10> */
[----:B------:R-:W-:Y:S01]  /*0540*/  LOP3.LUT R3, R11, R16, RZ, 0x3c, !PT ;  /* 0x000000100b037212 */ /* 0x000fe200078e3cff */
[----:B------:R-:W0:Y:S03]  /*0550*/  F2I.FTZ.U32.TRUNC.NTZ R5, R5 ;  /* 0x0000000500057305 */ /* 0x000e26000021f000 */
[----:B------:R-:W-:-:S02]  /*0560*/  ISETP.GE.AND P2, PT, R3, RZ, PT ;  /* 0x000000ff0300720c */ /* 0x000fc40003f46270 */
[----:B------:R-:W-:-:S04]  /*0570*/  IADD3 R3, R0, UR4, RZ ;  /* 0x0000000400037c10 */ /* 0x000fc8000fffe0ff */
[----:B------:R-:W-:Y:S01]  /*0580*/  IADD3 R13, R3, -UR10, -R10 ;  /* 0x8000000a030d7c10 */ /* 0x000fe2000fffe80a */
[----:B------:R-:W-:-:S04]  /*0590*/  @P0 VIADD R4, R4, 0x1 ;  /* 0x0000000104040836 */ /* 0x000fc80000000000 */
[----:B------:R-:W-:Y:S02]  /*05a0*/  IMAD.MOV.U32 R21, RZ, RZ, R4 ;  /* 0x000000ffff157224 */ /* 0x000fe400078e0004 */
[----:B0-----:R-:W-:Y:S02]  /*05b0*/  IMAD.MOV R9, RZ, RZ, -R5 ;  /* 0x000000ffff097224 */ /* 0x001fe400078e0a05 */
[----:B------:R-:W-:Y:S01]  /*05c0*/  @!P2 IMAD.MOV R21, RZ, RZ, -R21 ;  /* 0x000000ffff15a224 */ /* 0x000fe200078e0a15 */
[----:B------:R-:W-:Y:S01]  /*05d0*/  @!P1 LOP3.LUT R21, RZ, R16, RZ, 0x33, !PT ;  /* 0x00000010ff159212 */ /* 0x000fe200078e33ff */
[----:B------:R-:W-:Y:S02]  /*05e0*/  IMAD R9, R9, R20, RZ ;  /* 0x0000001409097224 */ /* 0x000fe400078e02ff */
[----:B------:R-:W-:Y:S01]  /*05f0*/  IMAD.MOV.U32 R4, RZ, RZ, RZ ;  /* 0x000000ffff047224 */ /* 0x000fe200078e00ff */
[----:B------:R-:W-:Y:S01]  /*0600*/  IABS R15, R21 ;  /* 0x00000015000f7213 */ /* 0x000fe20000000000 */
[----:B------:R-:W-:-:S02]  /*0610*/  IMAD.MOV R6, RZ, RZ, -R21 ;  /* 0x000000ffff067224 */ /* 0x000fc400078e0a15 */
[----:B------:R-:W-:Y:S01]  /*0620*/  IMAD.HI.U32 R4, R5, R9, R4 ;  /* 0x0000000905047227 */ /* 0x000fe200078e0004 */
[----:B------:R-:W-:-:S03]  /*0630*/  IADD3 R9, -R11, RZ, RZ ;  /* 0x000000ff0b097210 */ /* 0x000fc60007ffe1ff */
[----:B------:R-:W-:Y:S01]  /*0640*/  VIADD R5, R11, UR5 ;  /* 0x000000050b057c36 */ /* 0x000fe20008000000 */
[----:B------:R-:W-:Y:S01]  /*0650*/  ULDC.64 UR4, c[0x0][0x2a0] ;  /* 0x0000a80000047ab9 */ /* 0x000fe20000000a00 */
[----:B------:R-:W-:-:S04]  /*0660*/  IMAD.HI.U32 R4, R4, R15, RZ ;  /* 0x0000000f04047227 */ /* 0x000fc800078e00ff */
[----:B------:R-:W-:Y:S02]  /*0670*/  IMAD R6, R16, R6, R5 ;  /* 0x0000000610067224 */ /* 0x000fe400078e0205 */
[----:B------:R-:W-:Y:S02]  /*0680*/  IMAD.MOV R12, RZ, RZ, -R4 ;  /* 0x000000ffff0c7224 */ /* 0x000fe400078e0a04 */
[----:B------:R-:W-:Y:S01]  /*0690*/  IMAD R9, R8, R9, R3 ;  /* 0x0000000908097224 */ /* 0x000fe200078e0203 */
[----:B------:R-:W-:Y:S01]  /*06a0*/  LEA.HI R8, R6, R6, RZ, 0x1 ;  /* 0x0000000606087211 */ /* 0x000fe200078f08ff */
[----:B------:R-:W-:Y:S01]  /*06b0*/  IMAD.IADD R11, R3, 0x1, -R10 ;  /* 0x00000001030b7824 */ /* 0x000fe200078e0a0a */
[----:B------:R-:W-:Y:S01]  /*06c0*/  LOP3.LUT P3, RZ, R13, 0x1, R6, 0xc8, !PT ;  /* 0x000000010dff7812 */ /* 0x000fe2000786c806 */
[----:B------:R-:W-:Y:S01]  /*06d0*/  IMAD R16, R21, R16, UR11 ;  /* 0x0000000b15107e24 */ /* 0x000fe2000f8e0210 */
[----:B------:R-:W-:Y:S01]  /*06e0*/  SHF.R.S32.HI R8, RZ, 0x1, R8 ;  /* 0x00000001ff087819 */ /* 0x000fe20000011408 */
[----:B------:R-:W-:Y:S01]  /*06f0*/  IMAD R3, R20, R12, R15 ;  /* 0x0000000c14037224 */ /* 0x000fe200078e020f */
[----:B------:R-:W-:Y:S01]  /*0700*/  LOP3.LUT P1, RZ, R9, 0x1, R6, 0xc8, !PT ;  /* 0x0000000109ff7812 */ /* 0x000fe2000782c806 */
[----:B------:R-:W-:Y:S01]  /*0710*/  IMAD.IADD R18, R5, 0x1, -R16 ;  /* 0x0000000105127824 */ /* 0x000fe200078e0a10 */
[----:B------:R-:W-:-:S02]  /*0720*/  ISETP.GE.AND P4, PT, R8, UR5, PT ;  /* 0x0000000508007c0c */ /* 0x000fc4000bf86270 */
[----:B------:R-:W-:Y:S02]  /*0730*/  ISETP.GT.U32.AND P5, PT, R20, R3, PT ;  /* 0x000000031400720c */ /* 0x000fe40003fa4070 */
[----:B------:R-:W-:Y:S02]  /*0740*/  LEA.HI R14, R18, R18, RZ, 0x1 ;  /* 0x00000012120e7211 */ /* 0x000fe400078f08ff */
[----:B------:R-:W-:Y:S02]  /*0750*/  LOP3.LUT P0, RZ, R11, 0x1, R6, 0xc8, !PT ;  /* 0x000000010bff7812 */ /* 0x000fe4000780c806 */
[----:B------:R-:W-:Y:S02]  /*0760*/  ISETP.GT.AND P4, PT, R6, -0x2, !P4 ;  /* 0xfffffffe0600780c */ /* 0x000fe40006784270 */
[----:B------:R-:W-:Y:S02]  /*0770*/  LEA.HI R6, R9, R9, RZ, 0x1 ;  /* 0x0000000909067211 */ /* 0x000fe400078f08ff */
[----:B------:R-:W-:-:S02]  /*0780*/  SHF.R.S32.HI R15, RZ, 0x1, R14 ;  /* 0x00000001ff0f7819 */ /* 0x000fc4000001140e */
[----:B------:R-:W-:Y:S01]  /*0790*/  LEA.HI R10, R11, R11, RZ, 0x1 ;  /* 0x0000000b0b0a7211 */ /* 0x000fe200078f08ff */
[----:B------:R-:W-:Y:S01]  /*07a0*/  @!P5 IMAD.IADD R3, R3, 0x1, -R20 ;  /* 0x000000010303d824 */ /* 0x000fe200078e0a14 */
[----:B------:R-:W-:Y:S02]  /*07b0*/  SHF.R.S32.HI R6, RZ, 0x1, R6 ;  /* 0x00000001ff067819 */ /* 0x000fe40000011406 */
[----:B------:R-:W-:Y:S02]  /*07c0*/  ISETP.GT.AND P6, PT, R9, -0x2, P4 ;  /* 0xfffffffe0900780c */ /* 0x000fe400027c4270 */
[----:B------:R-:W-:Y:S02]  /*07d0*/  LEA.HI R12, R13, R13, RZ, 0x1 ;  /* 0x0000000d0d0c7211 */ /* 0x000fe400078f08ff */
[----:B------:R-:W-:Y:S02]  /*07e0*/  ISETP.GE.AND P2, PT, R15, UR5, PT ;  /* 0x000000050f007c0c */ /* 0x000fe4000bf46270 */
[----:B------:R-:W-:-:S02]  /*07f0*/  @!P5 IADD3 R4, R4, 0x1, RZ ;  /* 0x000000010404d810 */ /* 0x000fc40007ffe0ff */
[----:B------:R-:W-:Y:S02]  /*0800*/  SHF.R.S32.HI R17, RZ, 0x1, R10 ;  /* 0x00000001ff117819 */ /* 0x000fe4000001140a */
[----:B------:R-:W-:Y:S02]  /*0810*/  ISETP.GT.AND P5, PT, R11, -0x2, P4 ;  /* 0xfffffffe0b00780c */ /* 0x000fe400027a4270 */
[----:B------:R-:W-:Y:S02]  /*0820*/  ISETP.LT.AND P6, PT, R6, UR4, P6 ;  /* 0x0000000406007c0c */ /* 0x000fe4000b7c1270 */
[----:B------:R-:W-:Y:S02]  /*0830*/  SHF.R.S32.HI R14, RZ, 0x1, R12 ;  /* 0x00000001ff0e7819 */ /* 0x000fe4000001140c */
[----:B------:R-:W-:Y:S02]  /*0840*/  ISETP.GT.AND P2, PT, R18, -0x2, !P2 ;  /* 0xfffffffe1200780c */ /* 0x000fe40005744270 */
[----:B------:R-:W-:-:S02]  /*0850*/  ISETP.GT.AND P4, PT, R13, -0x2, P4 ;  /* 0xfffffffe0d00780c */ /* 0x000fc40002784270 */
[----:B------:R-:W-:Y:S02]  /*0860*/  ISETP.LT.AND P5, PT, R17, UR4, P5 ;  /* 0x0000000411007c0c */ /* 0x000fe4000afa1270 */
[----:B------:R-:W-:Y:S02]  /*0870*/  PLOP3.LUT P6, PT, P1, P6, PT, 0xa2, 0x0 ;  /* 0x000000000000781c */ /* 0x000fe40000fcd472 */
[----:B------:R-:W-:Y:S01]  /*0880*/  IADD3 R16, R5, -UR11, -R16 ;  /* 0x8000000b05107c10 */ /* 0x000fe2000fffe810 */
[----:B------:R-:W-:Y:S01]  /*0890*/  ULDC.64 UR10, c[0x0][0x290] ;  /* 0x0000a400000a7ab9 */ /* 0x000fe20000000a00 */
[----:B------:R-:W-:Y:S02]  /*08a0*/  ISETP.GT.AND P1, PT, R9, -0x2, P2 ;  /* 0xfffffffe0900780c */ /* 0x000fe40001724270 */
[----:B------:R-:W-:Y:S02]  /*08b0*/  ISETP.LT.AND P4, PT, R14, UR4, P4 ;  /* 0x000000040e007c0c */ /* 0x000fe4000a781270 */
[----:B------:R-:W-:-:S02]  /*08c0*/  PLOP3.LUT P5, PT, P0, P5, PT, 0xa2, 0x0 ;  /* 0x000000000000781c */ /* 0x000fc400007ab472 */
[----:B------:R-:W-:Y:S02]  /*08d0*/  LEA.HI R5, R16, R16, RZ, 0x1 ;  /* 0x0000001010057211 */ /* 0x000fe400078f08ff */
[----:B------:R-:W-:Y:S02]  /*08e0*/  LOP3.LUT P0, RZ, R9, 0x1, R18, 0xc8, !PT ;  /* 0x0000000109ff7812 */ /* 0x000fe4000780c812 */
[----:B------:R-:W-:Y:S02]  /*08f0*/  ISETP.LT.AND P1, PT, R6, UR4, P1 ;  /* 0x0000000406007c0c */ /* 0x000fe40008f21270 */
[----:B------:R-:W-:Y:S02]  /*0900*/  PLOP3.LUT P4, PT, P3, P4, PT, 0xa2, 0x0 ;  /* 0x000000000000781c */ /* 0x000fe40001f89472 */
[----:B------:R-:W-:Y:S02]  /*0910*/  ISETP.GT.AND P3, PT, R11, -0x2, P2 ;  /* 0xfffffffe0b00780c */ /* 0x000fe40001764270 */
[----:B------:R-:W-:-:S02]  /*0920*/  SHF.R.S32.HI R10, RZ, 0x1, R5 ;  /* 0x00000001ff0a7819 */ /* 0x000fc40000011405 */
[----:B------:R-:W-:Y:S02]  /*0930*/  PLOP3.LUT P0, PT, P0, P1, PT, 0xa2, 0x0 ;  /* 0x000000000000781c */ /* 0x000fe40000703472 */
[----:B------:R-:W-:Y:S02]  /*0940*/  LOP3.LUT P1, RZ, R11, 0x1, R18, 0xc8, !PT ;  /* 0x000000010bff7812 */ /* 0x000fe4000782c812 */
[----:B------:R-:W-:Y:S02]  /*0950*/  ISETP.LT.AND P3, PT, R17, UR4, P3 ;  /* 0x0000000411007c0c */ /* 0x000fe40009f61270 */
[----:B------:R-:W-:Y:S02]  /*0960*/  P2R R35, PR, RZ, 0x20 ;  /* 0x00000020ff237803 */ /* 0x000fe40000000000 */
[----:B------:R-:W-:Y:S02]  /*0970*/  ISETP.GT.AND P2, PT, R13, -0x2, P2 ;  /* 0xfffffffe0d00780c */ /* 0x000fe40001744270 */
[----:B------:R-:W-:-:S02]  /*0980*/  ISETP.GE.AND P5, PT, R10, UR5, PT ;  /* 0x000000050a007c0c */ /* 0x000fc4000bfa6270 */
[----:B------:R-:W-:Y:S02]  /*0990*/  PLOP3.LUT P1, PT, P1, P3, PT, 0xa2, 0x0 ;  /* 0x000000000000781c */ /* 0x000fe40000f27472 */
[----:B------:R-:W-:Y:S01]  /*09a0*/  LOP3.LUT P3, RZ, R13, 0x1, R18, 0xc8, !PT ;  /* 0x000000010dff7812 */ /* 0x000fe2000786c812 */
[----:B------:R-:W-:Y:S01]  /*09b0*/  IMAD.MOV.U32 R18, RZ, RZ, RZ ;  /* 0x000000ffff127224 */ /* 0x000fe200078e00ff */
[----:B------:R-:W-:Y:S01]  /*09c0*/  ISETP.LT.AND P2, PT, R14, UR4, P2 ;  /* 0x000000040e007c0c */ /* 0x000fe20009741270 */
[----:B------:R-:W-:Y:S01]  /*09d0*/  ULDC UR4, c[0x0][0x2a0] ;  /* 0x0000a80000047ab9 */ /* 0x000fe20000000800 */
[----:B------:R-:W-:Y:S02]  /*09e0*/  ISETP.GT.AND P5, PT, R16, -0x2, !P5 ;  /* 0xfffffffe1000780c */ /* 0x000fe40006fa4270 */
[----:B------:R-:W-:Y:S02]  /*09f0*/  PLOP3.LUT P2, PT, P3, P2, PT, 0xa2, 0x0 ;  /* 0x000000000000781c */ /* 0x000fe40001f45472 */
[----:B------:R-:W-:-:S02]  /*0a00*/  ISETP.GT.AND P3, PT, R9, -0x2, P5 ;  /* 0xfffffffe0900780c */ /* 0x000fc40002f64270 */
[----:B------:R-:W-:Y:S02]  /*0a10*/  P2R R19, PR, RZ, 0x10 ;  /* 0x00000010ff137803 */ /* 0x000fe40000000000 */
[----:B------:R-:W-:Y:S01]  /*0a20*/  ISETP.LT.AND P4, PT, R6, UR4, P3 ;  /* 0x0000000406007c0c */ /* 0x000fe20009f81270 */
[----:B------:R-:W-:Y:S01]  /*0a30*/  ULDC.64 UR4, c[0x0][0x2a8] ;  /* 0x0000aa0000047ab9 */ /* 0x000fe20000000a00 */
[----:B------:R-:W-:Y:S01]  /*0a40*/  LOP3.LUT P3, RZ, R9, 0x1, R16, 0xc8, !PT ;  /* 0x0000000109ff7812 */ /* 0x000fe2000786c810 */
[----:B------:R-:W-:Y:S01]  /*0a50*/  UIMAD UR5, UR5, UR4, URZ ;  /* 0x00000004050572a4 */ /* 0x000fe2000f8e023f */
[----:B------:R-:W-:Y:S02]  /*0a60*/  P2R R34, PR, RZ, 0x40 ;  /* 0x00000040ff227803 */ /* 0x000fe40000000000 */
[----:B------:R-:W-:Y:S01]  /*0a70*/  PLOP3.LUT P3, PT, P3, P4, PT, 0xa2, 0x0 ;  /* 0x000000000000781c */ /* 0x000fe20001f69472 */
[----:B------:R-:W-:Y:S01]  /*0a80*/  ULDC UR4, c[0x0][0x290] ;  /* 0x0000a40000047ab9 */ /* 0x000fe20000000800 */
[----:B------:R-:W-:Y:S01]  /*0a90*/  ISETP.GT.AND P4, PT, R11, -0x2, P5 ;  /* 0xfffffffe0b00780c */ /* 0x000fe20002f84270 */
[----:B------:R-:W-:Y:S01]  /*0aa0*/  UIMAD UR4, UR5, UR4, URZ ;  /* 0x00000004050472a4 */ /* 0x000fe2000f8e023f */
[----:B------:R-:W-:-:S02]  /*0ab0*/  ISETP.GT.AND P5, PT, R13, -0x2, P5 ;  /* 0xfffffffe0d00780c */ /* 0x000fc40002fa4270 */
[----:B------:R-:W-:Y:S02]  /*0ac0*/  ISETP.LT.AND P6, PT, R17, UR13, P4 ;  /* 0x0000000d11007c0c */ /* 0x000fe4000a7c1270 */
[----:B------:R-:W-:-:S04]  /*0ad0*/  LOP3.LUT P4, RZ, R11, 0x1, R16, 0xc8, !PT ;  /* 0x000000010bff7812 */ /* 0x000fc8000788c810 */
[----:B------:R-:W-:Y:S02]  /*0ae0*/  PLOP3.LUT P4, PT, P4, P6, PT, 0xa2, 0x0 ;  /* 0x000000000000781c */ /* 0x000fe4000278d472 */
[----:B------:R-:W-:Y:S02]  /*0af0*/  ISETP.GE.U32.AND P6, PT, R3, R20, PT ;  /* 0x000000140300720c */ /* 0x000fe40003fc6070 */
[----:B------:R-:W-:-:S11]  /*0b00*/  LOP3.LUT R3, R21, R2, RZ, 0x3c, !PT ;  /* 0x0000000215037212 */ /* 0x000fd600078e3cff */
[----:B------:R-:W-:Y:S01]  /*0b10*/  @P6 VIADD R4, R4, 0x1 ;  /* 0x0000000104046836 */ /* 0x000fe20000000000 */
[----:B------:R-:W-:-:S13]  /*0b20*/  ISETP.GE.AND P6, PT, R3, RZ, PT ;  /* 0x000000ff0300720c */ /* 0x000fda0003fc6270 */
[----:B------:R-:W-:Y:S01]  /*0b30*/  @!P6 IMAD.MOV R4, RZ, RZ, -R4 ;  /* 0x000000ffff04e224 */ /* 0x000fe200078e0a04 */
[----:B------:R-:W-:-:S13]  /*0b40*/  ISETP.NE.AND P6, PT, R2, RZ, PT ;  /* 0x000000ff0200720c */ /* 0x000fda0003fc5270 */
[----:B------:R-:W-:Y:S02]  /*0b50*/  @!P6 LOP3.LUT R4, RZ, R2, RZ, 0x33, !PT ;  /* 0x00000002ff04e212 */ /* 0x000fe400078e33ff */
[----:B------:R-:W-:Y:S02]  /*0b60*/  ISETP.LT.AND P6, PT, R14, UR13, P5 ;  /* 0x0000000d0e007c0c */ /* 0x000fe4000afc1270 */
[----:B------:R-:W-:Y:S02]  /*0b70*/  IADD3 R3, -R4, RZ, RZ ;  /* 0x000000ff04037210 */ /* 0x000fe40007ffe1ff */
[----:B------:R-:W-:-:S03]  /*0b80*/  LOP3.LUT P5, RZ, R13, 0x1, R16, 0xc8, !PT ;  /* 0x000000010dff7812 */ /* 0x000fc600078ac810 */
[----:B------:R-:W-:Y:S01]  /*0b90*/  IMAD R20, R2, R3, R21 ;  /* 0x0000000302147224 */ /* 0x000fe200078e0215 */
[----:B------:R-:W-:-:S03]  /*0ba0*/  PLOP3.LUT P5, PT, P5, P6, PT, 0xa2, 0x0 ;  /* 0x000000000000781c */ /* 0x000fc60002fad472 */
[----:B------:R-:W-:Y:S01]  /*0bb0*/  IMAD R3, R20, UR10, RZ ;  /* 0x0000000a14037c24 */ /* 0x000fe2000f8e02ff */
[----:B------:R-:W-:-:S03]  /*0bc0*/  ULDC UR10, c[0x0][0x2a4] ;  /* 0x0000a900000a7ab9 */ /* 0x000fc60000000800 */
[----:B------:R-:W-:Y:S01]  /*0bd0*/  IMAD R9, R4, UR11, R3 ;  /* 0x0000000b04097c24 */ /* 0x000fe2000f8e0203 */
[----:B------:R-:W-:Y:S01]  /*0be0*/  ULDC UR11, c[0x0][0x2a4] ;  /* 0x0000a900000b7ab9 */ /* 0x000fe20000000800 */
[----:B------:R-:W0:Y:S02]  /*0bf0*/  LDC.64 R2, c[0x0][0x2a0] ;  /* 0x0000a800ff027b82 */ /* 0x000e240000000a00 */
[C---:B------:R-:W-:Y:S02]  /*0c00*/  IMAD R11, R9.reuse, UR10, R10 ;  /* 0x0000000a090b7c24 */ /* 0x040fe4000f8e020a */
[C---:B------:R-:W-:Y:S02]  /*0c10*/  IMAD R15, R9.reuse, UR11, R15 ;  /* 0x0000000b090f7c24 */ /* 0x040fe4000f8e020f */
[----:B------:R-:W-:Y:S02]  /*0c20*/  IMAD R21, R9, UR11, R8 ;  /* 0x0000000b09157c24 */ /* 0x000fe4000f8e0208 */
[----:B------:R-:W1:Y:S01]  /*0c30*/  LDC.64 R4, c[0x0][0x2a8] ;  /* 0x0000aa00ff047b82 */ /* 0x000e620000000a00 */
[----:B------:R-:W-:-:S02]  /*0c40*/  IMAD R16, R11, UR13, R14 ;  /* 0x0000000d0b107c24 */ /* 0x000fc4000f8e020e */
[C-C-:B------:R-:W-:Y:S02]  /*0c50*/  IMAD R9, R11.reuse, UR13, R17.reuse ;  /* 0x0000000d0b097c24 */ /* 0x140fe4000f8e0211 */
[----:B------:R-:W-:Y:S02]  /*0c60*/  IMAD R10, R11, UR13, R6 ;  /* 0x0000000d0b0a7c24 */ /* 0x000fe4000f8e0206 */
[C---:B------:R-:W-:Y:S02]  /*0c70*/  IMAD R12, R15.reuse, UR13, R14 ;  /* 0x0000000d0f0c7c24 */ /* 0x040fe4000f8e020e */
[C---:B------:R-:W-:Y:S02]  /*0c80*/  IMAD R13, R15.reuse, UR13, R17 ;  /* 0x0000000d0f0d7c24 */ /* 0x040fe4000f8e0211 */
[--C-:B------:R-:W-:Y:S02]  /*0c90*/  IMAD R11, R15, UR13, R6.reuse ;  /* 0x0000000d0f0b7c24 */ /* 0x100fe4000f8e0206 */
[----:B------:R-:W-:-:S02]  /*0ca0*/  IMAD R15, R21, UR13, R6 ;  /* 0x0000000d150f7c24 */ /* 0x000fc4000f8e0206 */
[C---:B------:R-:W-:Y:S02]  /*0cb0*/  IMAD R14, R21.reuse, UR13, R14 ;  /* 0x0000000d150e7c24 */ /* 0x040fe4000f8e020e */
[----:B------:R-:W-:Y:S02]  /*0cc0*/  IMAD R17, R21, UR13, R17 ;  /* 0x0000000d15117c24 */ /* 0x000fe4000f8e0211 */
[----:B------:R-:W-:Y:S02]  /*0cd0*/  IMAD.MOV.U32 R6, RZ, RZ, RZ ;  /* 0x000000ffff067224 */ /* 0x000fe400078e00ff */
[----:B------:R-:W-:-:S07]  /*0ce0*/  IMAD R8, R20, UR4, RZ ;  /* 0x0000000414087c24 */ /* 0x000fce000f8e02ff */
.L_x_222:
[----:B------:R-:W-:Y:S02]  /*0cf0*/  P2R R37, PR, RZ, 0x20 ;  /* 0x00000020ff257803 */ /* 0x000fe40000000000 */
[----:B------:R-:W-:Y:S02]  /*0d00*/  ISETP.NE.AND P5, PT, R35, RZ, PT ;  /* 0x000000ff2300720c */ /* 0x000fe40003fa5270 */
[----:B------:R-:W-:Y:S02]  /*0d10*/  P2R R36, PR, RZ, 0x10 ;  /* 0x00000010ff247803 */ /* 0x000fe40000000000 */
[----:B------:R-:W-:Y:S02]  /*0d20*/  ISETP.NE.AND P4, PT, R34, RZ, PT ;  /* 0x000000ff2200720c */ /* 0x000fe40003f85270 */
[----:B------:R-:W-:-:S07]  /*0d30*/  ISETP.NE.AND P6, PT, R19, RZ, PT ;  /* 0x000000ff1300720c */ /* 0x000fce0003fc5270 */
[----:B------:R-:W2:Y:S08]  /*0d40*/  @!P5 LDC.64 R24, c[0x0][0x260] ;  /* 0x00009800ff18db82 */ /* 0x000eb00000000a00 */
[----:B------:R-:W3:Y:S08]  /*0d50*/  @!P5 LDC.64 R26, c[0x0][0x210] ;  /* 0x00008400ff1adb82 */ /* 0x000ef00000000a00 */
[----:B------:R-:W4:Y:S08]  /*0d60*/  @!P4 LDC.64 R20, c[0x0][0x260] ;  /* 0x00009800ff14cb82 */ /* 0x000f300000000a00 */
[----:B------:R-:W5:Y:S01]  /*0d70*/  @!P4 LDC.64 R22, c[0x0][0x210] ;  /* 0x00008400ff16cb82 */ /* 0x000f620000000a00 */
[----:B--2---:R-:W-:-:S06]  /*0d80*/  @!P5 IMAD.WIDE R28, R8, 0x2, R24 ;  /* 0x00000002081cd825 */ /* 0x004fcc00078e0218 */
[----:B------:R-:W2:Y:S01]  /*0d90*/  @!P5 LDG.E.U16 R28, desc[UR6][R28.64+0x2] ;  /* 0x000002061c1cd981 */ /* 0x000ea2000c1e1500 */
[----:B---3--:R-:W-:Y:S01]  /*0da0*/  @!P5 IMAD.WIDE R24, R17, 0x2, R26 ;  /* 0x000000021118d825 */ /* 0x008fe200078e021a */
[----:B------:R-:W3:Y:S05]  /*0db0*/  @!P6 LDC.64 R32, c[0x0][0x210] ;  /* 0x00008400ff20eb82 */ /* 0x000eea0000000a00 */
[----:B------:R-:W2:Y:S01]  /*0dc0*/  @!P5 LDG.E.U16 R24, desc[UR6][R24.64] ;  /* 0x000000061818d981 */ /* 0x000ea2000c1e1500 */
[----:B----4-:R-:W-:Y:S02]  /*0dd0*/  @!P4 IMAD.WIDE R20, R8, 0x2, R20 ;  /* 0x000000020814c825 */ /* 0x010fe400078e0214 */
[----:B------:R-:W4:Y:S04]  /*0de0*/  @!P6 LDC.64 R26, c[0x0][0x260] ;  /* 0x00009800ff1aeb82 */ /* 0x000f280000000a00 */
[----:B------:R-:W2:Y:S01]  /*0df0*/  @!P4 LDG.E.U16 R20, desc[UR6][R20.64] ;  /* 0x000000061414c981 */ /* 0x000ea2000c1e1500 */
[----:B-----5:R-:W-:-:S06]  /*0e00*/  @!P4 IMAD.WIDE R22, R15, 0x2, R22 ;  /* 0x000000020f16c825 */ /* 0x020fcc00078e0216 */
[----:B------:R2:W5:Y:S01]  /*0e10*/  @!P4 LDG.E.U16 R22, desc[UR6][R22.64] ;  /* 0x000000061616c981 */ /* 0x000562000c1e1500 */
[----:B----4-:R-:W-:-:S04]  /*0e20*/  @!P6 IMAD.WIDE R30, R8, 0x2, R26 ;  /* 0x00000002081ee825 */ /* 0x010fc800078e021a */
[----:B---3--:R-:W-:Y:S02]  /*0e30*/  @!P6 IMAD.WIDE R26, R14, 0x2, R32 ;  /* 0x000000020e1ae825 */ /* 0x008fe400078e0220 */
[----:B------:R-:W3:Y:S01]  /*0e40*/  @!P6 LDG.E.U16 R30, desc[UR6][R30.64+0x4] ;  /* 0x000004061e1ee981 */ /* 0x000ee2000c1e1500 */
[----:B------:R-:W4:Y:S03]  /*0e50*/  @!P2 LDC.64 R32, c[0x0][0x210] ;  /* 0x00008400ff20ab82 */ /* 0x000f260000000a00 */
[----:B------:R-:W4:Y:S01]  /*0e60*/  @!P6 LDG.E.U16 R26, desc[UR6][R26.64] ;  /* 0x000000061a1ae981 */ /* 0x000f22000c1e1500 */
[----:B--2---:R-:W-:Y:S02]  /*0e70*/  @!P5 IMAD.U32 R23, R28, 0x10000, RZ ;  /* 0x000100001c17d824 */ /* 0x004fe400078e00ff */
[----:B------:R-:W-:Y:S01]  /*0e80*/  @!P4 IMAD.U32 R21, R20, 0x10000, RZ ;  /* 0x000100001415c824 */ /* 0x000fe200078e00ff */
[----:B-----5:R-:W-:Y:S01]  /*0e90*/  @!P4 SHF.L.U32 R20, R22, 0x10, RZ ;  /* 0x000000101614c819 */ /* 0x020fe200000006ff */
[----:B------:R-:W-:-:S04]  /*0ea0*/  @!P5 IMAD.U32 R22, R24, 0x10000, RZ ;  /* 0x000100001816d824 */ /* 0x000fc800078e00ff */
[----:B------:R-:W-:Y:S02]  /*0eb0*/  @!P4 FFMA.FTZ R6, R21, R20, R6 ;  /* 0x000000141506c223 */ /* 0x000fe40000010006 */
[----:B------:R-:W2:Y:S02]  /*0ec0*/  @!P0 LDC.64 R20, c[0x0][0x260] ;  /* 0x00009800ff148b82 */ /* 0x000ea40000000a00 */
[----:B------:R-:W-:-:S06]  /*0ed0*/  @!P5 FFMA.FTZ R6, R23, R22, R6 ;  /* 0x000000161706d223 */ /* 0x000fcc0000010006 */
[----:B------:R-:W5:Y:S01]  /*0ee0*/  @!P0 LDC.64 R22, c[0x0][0x210] ;  /* 0x00008400ff168b82 */ /* 0x000f620000000a00 */
[----:B---3--:R-:W-:Y:S01]  /*0ef0*/  @!P6 IMAD.U32 R25, R30, 0x10000, RZ ;  /* 0x000100001e19e824 */ /* 0x008fe200078e00ff */
[----:B----4-:R-:W-:-:S06]  /*0f00*/  @!P6 SHF.L.U32 R24, R26, 0x10, RZ ;  /* 0x000000101a18e819 */ /* 0x010fcc00000006ff */
[----:B------:R-:W3:Y:S01]  /*0f10*/  @!P1 LDC.64 R30, c[0x0][0x210] ;  /* 0x00008400ff1e9b82 */ /* 0x000ee20000000a00 */
[----:B------:R-:W-:-:S07]  /*0f20*/  @!P6 FFMA.FTZ R6, R25, R24, R6 ;  /* 0x000000181906e223 */ /* 0x000fce0000010006 */
[----:B------:R-:W4:Y:S01]  /*0f30*/  @!P1 LDC.64 R24, c[0x0][0x260] ;  /* 0x00009800ff189b82 */ /* 0x000f220000000a00 */
[----:B--2---:R-:W-:-:S06]  /*0f40*/  @!P0 IMAD.WIDE R26, R8, 0x2, R20 ;  /* 0x00000002081a8825 */ /* 0x004fcc00078e0214 */
[----:B------:R-:W2:Y:S01]  /*0f50*/  @!P0 LDG.E.U16 R26, desc[UR6][R26.64+0x6] ;  /* 0x000006061a1a8981 */ /* 0x000ea2000c1e1500 */
[C---:B----4-:R-:W-:Y:S02]  /*0f60*/  @!P1 IMAD.WIDE R28, R8.reuse, 0x2, R24 ;  /* 0x00000002081c9825 */ /* 0x050fe400078e0218 */
[----:B------:R-:W4:Y:S02]  /*0f70*/  @!P2 LDC.64 R24, c[0x0][0x260] ;  /* 0x00009800ff18ab82 */ /* 0x000f240000000a00 */
[----:B-----5:R-:W-:Y:S02]  /*0f80*/  @!P0 IMAD.WIDE R20, R11, 0x2, R22 ;  /* 0x000000020b148825 */ /* 0x020fe400078e0216 */
[----:B------:R-:W5:Y:S02]  /*0f90*/  @!P1 LDG.E.U16 R28, desc[UR6][R28.64+0x8] ;  /* 0x000008061c1c9981 */ /* 0x000f64000c1e1500 */
[----:B---3--:R-:W-:Y:S02]  /*0fa0*/  @!P1 IMAD.WIDE R22, R13, 0x2, R30 ;  /* 0x000000020d169825 */ /* 0x008fe400078e021e */
[----:B------:R-:W3:Y:S04]  /*0fb0*/  @!P0 LDG.E.U16 R20, desc[UR6][R20.64] ;  /* 0x0000000614148981 */ /* 0x000ee8000c1e1500 */
[----:B------:R-:W5:Y:S01]  /*0fc0*/  @!P1 LDG.E.U16 R22, desc[UR6][R22.64] ;  /* 0x0000000616169981 */ /* 0x000f62000c1e1500 */
[----:B----4-:R-:W-:-:S04]  /*0fd0*/  @!P2 IMAD.WIDE R30, R8, 0x2, R24 ;  /* 0x00000002081ea825 */ /* 0x010fc800078e0218 */
[----:B------:R-:W-:Y:S02]  /*0fe0*/  @!P2 IMAD.WIDE R24, R12, 0x2, R32 ;  /* 0x000000020c18a825 */ /* 0x000fe400078e0220 */
[----:B------:R-:W4:Y:S04]  /*0ff0*/  @!P2 LDG.E.U16 R30, desc[UR6][R30.64+0xa] ;  /* 0x00000a061e1ea981 */ /* 0x000f28000c1e1500 */
[----:B------:R-:W4:Y:S01]  /*1000*/  @!P2 LDG.E.U16 R24, desc[UR6][R24.64] ;  /* 0x000000061818a981 */ /* 0x000f22000c1e1500 */
[----:B------:R-:W-:Y:S02]  /*1010*/  ISETP.NE.AND P4, PT, R36, RZ, PT ;  /* 0x000000ff2400720c */ /* 0x000fe40003f85270 */
[----:B------:R-:W-:Y:S01]  /*1020*/  ISETP.NE.AND P5, PT, R37, RZ, PT ;  /* 0x000000ff2500720c */ /* 0x000fe20003fa5270 */
[----:B--2---:R-:W-:-:S02]  /*1030*/  @!P0 IMAD.U32 R27, R26, 0x10000, RZ ;  /* 0x000100001a1b8824 */ /* 0x004fc400078e00ff */
[----:B---3--:R-:W-:Y:S02]  /*1040*/  @!P0 IMAD.U32 R26, R20, 0x10000, RZ ;  /* 0x00010000141a8824 */ /* 0x008fe400078e00ff */
[----:B-----5:R-:W-:Y:S01]  /*1050*/  @!P1 IMAD.U32 R33, R28, 0x10000, RZ ;  /* 0x000100001c219824 */ /* 0x020fe200078e00ff */
[----:B------:R-:W2:Y:S01]  /*1060*/  @!P3 LDC.64 R20, c[0x0][0x260] ;  /* 0x00009800ff14bb82 */ /* 0x000ea20000000a00 */
[----:B------:R-:W-:Y:S01]  /*1070*/  @!P0 FFMA.FTZ R6, R27, R26, R6 ;  /* 0x0000001a1b068223 */ /* 0x000fe20000010006 */
[----:B------:R-:W-:-:S06]  /*1080*/  @!P1 SHF.L.U32 R28, R22, 0x10, RZ ;  /* 0x00000010161c9819 */ /* 0x000fcc00000006ff */
[----:B------:R-:W3:Y:S01]  /*1090*/  @!P3 LDC.64 R22, c[0x0][0x210] ;  /* 0x00008400ff16bb82 */ /* 0x000ee20000000a00 */
[----:B----4-:R-:W-:-:S07]  /*10a0*/  @!P2 IMAD.U32 R26, R24, 0x10000, RZ ;  /* 0x00010000181aa824 */ /* 0x010fce00078e00ff */
[----:B------:R-:W4:Y:S01]  /*10b0*/  @!P4 LDC.64 R24, c[0x0][0x260] ;  /* 0x00009800ff18cb82 */ /* 0x000f220000000a00 */
[----:B------:R-:W-:Y:S02]  /*10c0*/  @!P2 IMAD.U32 R27, R30, 0x10000, RZ ;  /* 0x000100001e1ba824 */ /* 0x000fe400078e00ff */
[----:B------:R-:W-:-:S05]  /*10d0*/  @!P1 FFMA.FTZ R6, R33, R28, R6 ;  /* 0x0000001c21069223 */ /* 0x000fca0000010006 */
[----:B------:R-:W5:Y:S08]  /*10e0*/  @!P4 LDC.64 R30, c[0x0][0x210] ;  /* 0x00008400ff1ecb82 */ /* 0x000f700000000a00 */
[----:B------:R-:W0:Y:S01]  /*10f0*/  @!P5 LDC.64 R32, c[0x0][0x210] ;  /* 0x00008400ff20db82 */ /* 0x000e220000000a00 */
[----:B----4-:R-:W-:-:S07]  /*1100*/  @!P4 IMAD.WIDE R28, R8, 0x2, R24 ;  /* 0x00000002081cc825 */ /* 0x010fce00078e0218 */
[----:B------:R-:W4:Y:S01]  /*1110*/  @!P5 LDC.64 R24, c[0x0][0x260] ;  /* 0x00009800ff18db82 */ /* 0x000f220000000a00 */
[----:B------:R-:W-:Y:S01]  /*1120*/  @!P2 FFMA.FTZ R6, R27, R26, R6 ;  /* 0x0000001a1b06a223 */ /* 0x000fe20000010006 */
[----:B--2---:R-:W-:Y:S01]  /*1130*/  @!P3 IMAD.WIDE R26, R8, 0x2, R20 ;  /* 0x00000002081ab825 */ /* 0x004fe200078e0214 */
[----:B------:R-:W2:Y:S03]  /*1140*/  @!P4 LDG.E.U16 R28, desc[UR6][R28.64+0xe] ;  /* 0x00000e061c1cc981 */ /* 0x000ea6000c1e1500 */
[----:B---3--:R-:W-:Y:S02]  /*1150*/  @!P3 IMAD.WIDE R20, R10, 0x2, R22 ;  /* 0x000000020a14b825 */ /* 0x008fe400078e0216 */
[----:B------:R-:W3:Y:S02]  /*1160*/  @!P3 LDG.E.U16 R26, desc[UR6][R26.64+0xc] ;  /* 0x00000c061a1ab981 */ /* 0x000ee4000c1e1500 */
[----:B-----5:R-:W-:-:S02]  /*1170*/  @!P4 IMAD.WIDE R22, R9, 0x2, R30 ;  /* 0x000000020916c825 */ /* 0x020fc400078e021e */
[----:B------:R-:W5:Y:S04]  /*1180*/  @!P3 LDG.E.U16 R20, desc[UR6][R20.64] ;  /* 0x000000061414b981 */ /* 0x000f68000c1e1500 */
[----:B------:R-:W2:Y:S01]  /*1190*/  @!P4 LDG.E.U16 R22, desc[UR6][R22.64] ;  /* 0x000000061616c981 */ /* 0x000ea2000c1e1500 */
[----:B----4-:R-:W-:-:S04]  /*11a0*/  @!P5 IMAD.WIDE R30, R8, 0x2, R24 ;  /* 0x00000002081ed825 */ /* 0x010fc800078e0218 */
[----:B0-----:R-:W-:Y:S02]  /*11b0*/  @!P5 IMAD.WIDE R24, R16, 0x2, R32 ;  /* 0x000000021018d825 */ /* 0x001fe400078e0220 */
[----:B------:R-:W4:Y:S04]  /*11c0*/  @!P5 LDG.E.U16 R30, desc[UR6][R30.64+0x10] ;  /* 0x000010061e1ed981 */ /* 0x000f28000c1e1500 */
[----:B------:R-:W4:Y:S01]  /*11d0*/  @!P5 LDG.E.U16 R24, desc[UR6][R24.64] ;  /* 0x000000061818d981 */ /* 0x000f22000c1e1500 */
[----:B------:R-:W-:-:S05]  /*11e0*/  VIADD R18, R18, 0x1 ;  /* 0x0000000112127836 */ /* 0x000fca0000000000 */
[----:B------:R-:W-:Y:S01]  /*11f0*/  ISETP.GE.AND P6, PT, R18, UR12, PT ;  /* 0x0000000c12007c0c */ /* 0x000fe2000bfc6270 */
[CC--:B------:R-:W-:Y:S02]  /*1200*/  IMAD R15, R3.reuse, R2.reuse, R15 ;  /* 0x00000002030f7224 */ /* 0x0c0fe400078e020f */
[CC--:B------:R-:W-:Y:S02]  /*1210*/  IMAD R17, R3.reuse, R2.reuse, R17 ;  /* 0x0000000203117224 */ /* 0x0c0fe400078e0211 */
[CC--:B------:R-:W-:Y:S02]  /*1220*/  IMAD R14, R3.reuse, R2.reuse, R14 ;  /* 0x00000002030e7224 */ /* 0x0c0fe400078e020e */
[CC--:B------:R-:W-:Y:S02]  /*1230*/  IMAD R11, R3.reuse, R2.reuse, R11 ;  /* 0x00000002030b7224 */ /* 0x0c0fe400078e020b */
[CC--:B------:R-:W-:Y:S02]  /*1240*/  IMAD R13, R3.reuse, R2.reuse, R13 ;  /* 0x00000002030d7224 */ /* 0x0c0fe400078e020d */
[----:B------:R-:W-:-:S02]  /*1250*/  IMAD R12, R3, R2, R12 ;  /* 0x00000002030c7224 */ /* 0x000fc400078e020c */
[CC--:B------:R-:W-:Y:S02]  /*1260*/  IMAD R10, R3.reuse, R2.reuse, R10 ;  /* 0x00000002030a7224 */ /* 0x0c0fe400078e020a */
[----:B------:R-:W-:Y:S02]  /*1270*/  IMAD R9, R3, R2, R9 ;  /* 0x0000000203097224 */ /* 0x000fe400078e0209 */
[----:B-1----:R-:W-:Y:S02]  /*1280*/  IMAD R8, R5, R4, R8 ;  /* 0x0000000405087224 */ /* 0x002fe400078e0208 */
[----:B------:R-:W-:Y:S02]  /*1290*/  IMAD R16, R3, R2, R16 ;  /* 0x0000000203107224 */ /* 0x000fe400078e0210 */
[----:B---3--:R-:W-:Y:S01]  /*12a0*/  @!P3 IMAD.U32 R27, R26, 0x10000, RZ ;  /* 0x000100001a1bb824 */ /* 0x008fe200078e00ff */
[----:B-----5:R-:W-:Y:S01]  /*12b0*/  @!P3 SHF.L.U32 R26, R20, 0x10, RZ ;  /* 0x00000010141ab819 */ /* 0x020fe200000006ff */
[----:B--2---:R-:W-:-:S02]  /*12c0*/  @!P4 IMAD.U32 R21, R28, 0x10000, RZ ;  /* 0x000100001c15c824 */ /* 0x004fc400078e00ff */
[----:B------:R-:W-:Y:S02]  /*12d0*/  @!P4 IMAD.U32 R20, R22, 0x10000, RZ ;  /* 0x000100001614c824 */ /* 0x000fe400078e00ff */
[----:B------:R-:W-:-:S04]  /*12e0*/  @!P3 FFMA.FTZ R6, R27, R26, R6 ;  /* 0x0000001a1b06b223 */ /* 0x000fc80000010006 */
[----:B------:R-:W-:Y:S01]  /*12f0*/  @!P4 FFMA.FTZ R6, R21, R20, R6 ;  /* 0x000000141506c223 */ /* 0x000fe20000010006 */
[----:B----4-:R-:W-:Y:S01]  /*1300*/  @!P5 IMAD.U32 R23, R30, 0x10000, RZ ;  /* 0x000100001e17d824 */ /* 0x010fe200078e00ff */
[----:B------:R-:W-:-:S05]  /*1310*/  @!P5 SHF.L.U32 R22, R24, 0x10, RZ ;  /* 0x000000101816d819 */ /* 0x000fca00000006ff */
[----:B------:R-:W-:Y:S01]  /*1320*/  @!P5 FFMA.FTZ R6, R23, R22, R6 ;  /* 0x000000161706d223 */ /* 0x000fe20000010006 */
[----:B------:R-:W-:Y:S06]  /*1330*/  @!P6 BRA `(.L_x_222) ;  /* 0xfffffff8006ce947 */ /* 0x000fec000383ffff */
[----:B------:R-:W-:Y:S01]  /*1340*/  ULDC UR4, c[0x0][0x0] ;  /* 0x0000000000047ab9 */ /* 0x000fe20000000800 */
        /* <DEDUP_REMOVED lines=8> */
[----:B0-----:R-:W-:Y:S01]  /*13d0*/  IMAD R5, R4, UR4, RZ ;  /* 0x0000000404057c24 */ /* 0x001fe2000f8e02ff */
[----:B------:R-:W-:Y:S02]  /*13e0*/  ULDC UR4, c[0x0][0x288] ;  /* 0x0000a20000047ab9 */ /* 0x000fe40000000800 */
[----:B------:R-:W-:Y:S02]  /*13f0*/  USHF.R.S32.HI UR4, URZ, 0x1f, UR4 ;  /* 0x0000001f3f047899 */ /* 0x000fe40008011404 */
[----:B------:R-:W-:-:S05]  /*1400*/  IADD3 R0, P0, R5, R0, RZ ;  /* 0x0000000005007210 */ /* 0x000fca0007f1e0ff */
[----:B------:R-:W-:Y:S01]  /*1410*/  IMAD.X R7, RZ, RZ, R7, P0 ;  /* 0x000000ffff077224 */ /* 0x000fe200000e0607 */
[----:B------:R-:W-:-:S04]  /*1420*/  ISETP.GE.U32.AND P0, PT, R0, UR5, PT ;  /* 0x0000000500007c0c */ /* 0x000fc8000bf06070 */
[----:B------:R-:W-:-:S13]  /*1430*/  ISETP.GE.AND.EX P0, PT, R7, UR4, PT, P0 ;  /* 0x0000000407007c0c */ /* 0x000fda000bf06300 */
[----:B-1----:R-:W-:Y:S05]  /*1440*/  @!P0 BRA `(.L_x_220) ;  /* 0xffffffec00648947 */ /* 0x002fea000383ffff */
[----:B------:R-:W-:Y:S05]  /*1450*/  EXIT ;  /* 0x000000000000794d */ /* 0x000fea0003800000 */
.L_x_223:
        /* <DEDUP_REMOVED lines=10> */
.L_x_1098:


//--------------------- .text._ZN2at6native51_GLOBAL__N__2c613397_18_DepthwiseConv2d_cu_9959487032conv_depthwise2d_backward_kernelILi3ELi1EN3c108BFloat16EiEEvNS_27GenericPackedTensorAccessorIKT1_Lm4ENS_16DefaultPtrTraitsEiEENS5_IS6_Lm4ES8_iEES9_T2_iiiiiiiiiiiiiii --------------------------
	.section	.text._ZN2at6native51_GLOBAL__N__2c613397_18_DepthwiseConv2d_cu_9959487032conv_depthwise2d_backward_kernelILi3ELi1EN3c108BFloat16EiEEvNS_27GenericPackedTensorAccessorIKT1_Lm4ENS_16DefaultPtrTraitsEiEENS5_IS6_Lm4ES8_iEES9_T2_iiiiiiiiiiiiiii,"ax",@progbits
	.align	128
.text._ZN2at6native51_GLOBAL__N__2c613397_18_DepthwiseConv2d_cu_9959487032conv_depthwise2d_backward_kernelILi3ELi1EN3c108BFloat16EiEEvNS_27GenericPackedTensorAccessorIKT1_Lm4ENS_16DefaultPtrTraitsEiEENS5_IS6_Lm4ES8_iEES9_T2_iiiiiiiiiiiiiii:
        .type           _ZN2at6native51_GLOBAL__N__2c613397_18_DepthwiseConv2d_cu_9959487032conv_depthwise2d_backward_kernelILi3ELi1EN3c108BFloat16EiEEvNS_27GenericPackedTensorAccessorIKT1_Lm4ENS_16DefaultPtrTraitsEiEENS5_IS6_Lm4ES8_iEES9_T2_iiiiiiiiiiiiiii,@function
        .size           _ZN2at6native51_GLOBAL__N__2c613397_18_DepthwiseConv2d_cu_9959487032conv_depthwise2d_backward_kernelILi3ELi1EN3c108BFloat16EiEEvNS_27GenericPackedTensorAccessorIKT1_Lm4ENS_16DefaultPtrTraitsEiEENS5_IS6_Lm4ES8_iEES9_T2_iiiiiiiiiiiiiii,(.L_x_1099 - _ZN2at6native51_GLOBAL__N__2c613397_18_DepthwiseConv2d_cu_9959487032conv_depthwise2d_backward_kernelILi3ELi1EN3c108BFloat16EiEEvNS_27GenericPackedTensorAccessorIKT1_Lm4ENS_16DefaultPtrTraitsEiEENS5_IS6_Lm4ES8_iEES9_T2_iiiiiiiiiiiiiii)
        .other          _ZN2at6native51_GLOBAL__N__2c613397_18_DepthwiseConv2d_cu_9959487032conv_depthwise2d_backward_kernelILi3ELi1EN3c108BFloat16EiEEvNS_27GenericPackedTensorAccessorIKT1_Lm4ENS_16DefaultPtrTraitsEiEENS5_IS6_Lm4ES8_iEES9_T2_iiiiiiiiiiiiiii,@"STO_CUDA_ENTRY STV_DEFAULT"
_ZN2at6native51_GLOBAL__N__2c613397_18_DepthwiseConv2d_cu_9959487032conv_depthwise2d_backward_kernelILi3ELi1EN3c108BFloat16EiEEvNS_27GenericPackedTensorAccessorIKT1_Lm4ENS_16DefaultPtrTraitsEiEENS5_IS6_Lm4ES8_iEES9_T2_iiiiiiiiiiiiiii:
        /* <DEDUP_REMOVED lines=14> */
[----:B------:R-:W-:-:S12]  /*00e0*/  IMAD.MOV.U32 R0, RZ, RZ, R2 ;  /* 0x000000ffff007224 */ /* 0x000fd800078e0002 */
[----:B------:R-:W-:Y:S05]  /*00f0*/  @P0 BRA `(.L_x_224) ;  /* 0x0000000000340947 */ /* 0x000fea0003800000 */
[----:B------:R-:W-:Y:S01]  /*0100*/  ULDC UR4, c[0x0][0xc] ;  /* 0x0000030000047ab9 */ /* 0x000fe20000000800 */
[----:B------:R-:W-:Y:S01]  /*0110*/  ULDC.64 UR8, c[0x0][0x238] ;  /* 0x00008e0000087ab9 */ /* 0x000fe20000000a00 */
[----:B------:R-:W-:-:S07]  /*0120*/  IMAD R7, R7, UR4, RZ ;  /* 0x0000000407077c24 */ /* 0x000fce000f8e02ff */
.L_x_225:
        /* <DEDUP_REMOVED lines=10> */
.L_x_224:
[----:B------:R-:W-:Y:S01]  /*01d0*/  ULDC.64 UR8, c[0x0][0x2c0] ;  /* 0x0000b00000087ab9 */ /* 0x000fe20000000a00 */
[----:B------:R-:W-:Y:S01]  /*01e0*/  ULDC.64 UR10, c[0x0][0x2a8] ;  /* 0x0000aa00000a7ab9 */ /* 0x000fe20000000a00 */
[----:B------:R-:W-:Y:S02]  /*01f0*/  UIADD3 UR4, -UR9, URZ, URZ ;  /* 0x0000003f09047290 */ /* 0x000fe4000fffe13f */
[----:B------:R-:W-:Y:S02]  /*0200*/  UIADD3 UR5, -UR8, URZ, URZ ;  /* 0x0000003f08057290 */ /* 0x000fe4000fffe13f */
[----:B------:R-:W-:Y:S01]  /*0210*/  UIMAD UR6, UR11, UR10, URZ ;  /* 0x0000000a0b0672a4 */ /* 0x000fe2000f8e023f */
[----:B------:R-:W-:Y:S01]  /*0220*/  ULDC.64 UR8, c[0x0][0x2b8] ;  /* 0x0000ae0000087ab9 */ /* 0x000fe20000000a00 */
[----:B------:R-:W-:Y:S01]  /*0230*/  ULDC UR16, c[0x0][0x290] ;  /* 0x0000a40000107ab9 */ /* 0x000fe20000000800 */
[----:B------:R-:W-:Y:S02]  /*0240*/  ULEA UR4, UR4, UR9, 0x1 ;  /* 0x0000000904047291 */ /* 0x000fe4000f8e083f */
[----:B------:R-:W-:-:S02]  /*0250*/  ULEA UR5, UR5, UR8, 0x1 ;  /* 0x0000000805057291 */ /* 0x000fc4000f8e083f */
[----:B------:R-:W-:-:S12]  /*0260*/  UIMAD UR6, UR6, UR7, URZ ;  /* 0x00000007060672a4 */ /* 0x000fd8000f8e023f */
.L_x_227:
[----:B------:R-:W0:Y:S01]  /*0270*/  LDC R21, c[0x0][0x298] ;  /* 0x0000a600ff157b82 */ /* 0x000e220000000800 */
[----:B------:R-:W-:Y:S01]  /*0280*/  HFMA2.MMA R4, -RZ, RZ, 0, 0 ;  /* 0x00000000ff047435 */ /* 0x000fe200000001ff */
[----:B------:R-:W-:Y:S01]  /*0290*/  IABS R10, R0 ;  /* 0x00000000000a7213 */ /* 0x000fe20000000000 */
[----:B------:R-:W-:Y:S01]  /*02a0*/  ULDC.64 UR8, c[0x0][0x2b8] ;  /* 0x0000ae0000087ab9 */ /* 0x000fe20000000a00 */
[----:B------:R-:W-:Y:S01]  /*02b0*/  ULDC.64 UR10, c[0x0][0x2c0] ;  /* 0x0000b000000a7ab9 */ /* 0x000fe20000000a00 */
[----:B------:R-:W-:Y:S01]  /*02c0*/  ULDC.64 UR14, c[0x0][0x290] ;  /* 0x0000a400000e7ab9 */ /* 0x000fe20000000a00 */
[----:B------:R-:W-:Y:S01]  /*02d0*/  LOP3.LUT R2, R2, 0xfffffffe, RZ, 0xc0, !PT ;  /* 0xfffffffe02027812 */ /* 0x000fe200078ec0ff */
[----:B------:R-:W-:Y:S01]  /*02e0*/  ULDC UR7, c[0x0][0x29c] ;  /* 0x0000a70000077ab9 */ /* 0x000fe20000000800 */
[----:B------:R-:W1:Y:S01]  /*02f0*/  LDC R6, c[0x0][0x29c] ;  /* 0x0000a700ff067b82 */ /* 0x000e620000000800 */
[----:B------:R-:W-:Y:S01]  /*0300*/  IMAD.MOV.U32 R20, RZ, RZ, RZ ;  /* 0x000000ffff147224 */ /* 0x000fe200078e00ff */
[----:B------:R-:W-:-:S02]  /*0310*/  MOV R24, RZ ;  /* 0x000000ff00187202 */ /* 0x000fc40000000f00 */
        /* <DEDUP_REMOVED lines=8> */
[----:B------:R-:W-:Y:S02]  /*03a0*/  IMAD.HI.U32 R7, R5, R9, R4 ;  /* 0x0000000905077227 */ /* 0x000fe400078e0004 */
[----:B------:R-:W0:Y:S02]  /*03b0*/  LDC R9, c[0x0][0x28c] ;  /* 0x0000a300ff097b82 */ /* 0x000e240000000800 */
[----:B------:R-:W-:Y:S02]  /*03c0*/  IMAD.MOV.U32 R4, RZ, RZ, R8 ;  /* 0x000000ffff047224 */ /* 0x000fe400078e0008 */
[----:B------:R-:W-:Y:S02]  /*03d0*/  IMAD.HI.U32 R7, R7, R10, RZ ;  /* 0x0000000a07077227 */ /* 0x000fe400078e00ff */
[----:B------:R-:W1:Y:S02]  /*03e0*/  I2F.RP R8, R4 ;  /* 0x0000000400087306 */ /* 0x000e640000209400 */
[----:B------:R-:W-:-:S04]  /*03f0*/  IMAD.MOV R5, RZ, RZ, -R7 ;  /* 0x000000ffff057224 */ /* 0x000fc800078e0a07 */
[----:B------:R-:W-:-:S05]  /*0400*/  IMAD R5, R12, R5, R10 ;  /* 0x000000050c057224 */ /* 0x000fca00078e020a */
[----:B------:R-:W-:Y:S01]  /*0410*/  ISETP.GT.U32.AND P1, PT, R12, R5, PT ;  /* 0x000000050c00720c */ /* 0x000fe20003f24070 */
[----:B-1----:R-:W1:-:S12]  /*0420*/  MUFU.RCP R8, R8 ;  /* 0x0000000800087308 */ /* 0x002e580000001000 */
[-C--:B------:R-:W-:Y:S01]  /*0430*/  @!P1 IADD3 R5, R5, -R12.reuse, RZ ;  /* 0x8000000c05059210 */ /* 0x080fe20007ffe0ff */
[----:B------:R-:W-:Y:S01]  /*0440*/  @!P1 VIADD R7, R7, 0x1 ;  /* 0x0000000107079836 */ /* 0x000fe20000000000 */
[----:B------:R-:W-:Y:S02]  /*0450*/  ISETP.NE.AND P1, PT, R21, RZ, PT ;  /* 0x000000ff1500720c */ /* 0x000fe40003f25270 */
[----:B------:R-:W-:Y:S02]  /*0460*/  ISETP.GE.U32.AND P0, PT, R5, R12, PT ;  /* 0x0000000c0500720c */ /* 0x000fe40003f06070 */
[----:B------:R-:W-:Y:S01]  /*0470*/  LOP3.LUT R5, R0, R21, RZ, 0x3c, !PT ;  /* 0x0000001500057212 */ /* 0x000fe200078e3cff */
[----:B-1----:R-:W-:-:S03]  /*0480*/  VIADD R10, R8, 0xffffffe ;  /* 0x0ffffffe080a7836 */ /* 0x002fc60000000000 */
[----:B------:R-:W-:Y:S01]  /*0490*/  ISETP.GE.AND P2, PT, R5, RZ, PT ;  /* 0x000000ff0500720c */ /* 0x000fe20003f46270 */
[----:B------:R1:W2:Y:S01]  /*04a0*/  F2I.FTZ.U32.TRUNC.NTZ R11, R10 ;  /* 0x0000000a000b7305 */ /* 0x0002a2000021f000 */
[----:B0-----:R-:W-:-:S05]  /*04b0*/  IABS R5, R9 ;  /* 0x0000000900057213 */ /* 0x001fca0000000000 */
[----:B------:R-:W-:Y:S02]  /*04c0*/  @P0 IADD3 R7, R7, 0x1, RZ ;  /* 0x0000000107070810 */ /* 0x000fe40007ffe0ff */
[----:B------:R-:W0:Y:S01]  /*04d0*/  I2F.RP R12, R5 ;  /* 0x00000005000c7306 */ /* 0x000e220000209400 */
[----:B-1----:R-:W-:-:S03]  /*04e0*/  MOV R10, RZ ;  /* 0x000000ff000a7202 */ /* 0x002fc60000000f00 */
[----:B------:R-:W-:Y:S01]  /*04f0*/  @!P2 IMAD.MOV R7, RZ, RZ, -R7 ;  /* 0x000000ffff07a224 */ /* 0x000fe200078e0a07 */
[----:B------:R-:W-:Y:S01]  /*0500*/  @!P1 LOP3.LUT R7, RZ, R21, RZ, 0x33, !PT ;  /* 0x00000015ff079212 */ /* 0x000fe200078e33ff */
[----:B--2---:R-:W-:-:S03]  /*0510*/  IMAD.MOV R13, RZ, RZ, -R11 ;  /* 0x000000ffff0d7224 */ /* 0x004fc600078e0a0b */
[----:B------:R-:W-:Y:S01]  /*0520*/  IABS R8, R7 ;  /* 0x0000000700087213 */ /* 0x000fe20000000000 */
[----:B------:R-:W-:Y:S02]  /*0530*/  IMAD.MOV R14, RZ, RZ, -R7 ;  /* 0x000000ffff0e7224 */ /* 0x000fe400078e0a07 */
[----:B------:R-:W-:Y:S02]  /*0540*/  IMAD R13, R13, R4, RZ ;  /* 0x000000040d0d7224 */ /* 0x000fe400078e02ff */
[----:B------:R-:W-:Y:S02]  /*0550*/  IMAD R22, R7, R21, UR10 ;  /* 0x0000000a07167e24 */ /* 0x000fe4000f8e0215 */
[----:B------:R-:W-:Y:S01]  /*0560*/  IMAD.HI.U32 R10, R11, R13, R10 ;  /* 0x0000000d0b0a7227 */ /* 0x000fe200078e000a */
[----:B0-----:R-:W0:Y:S03]  /*0570*/  MUFU.RCP R12, R12 ;  /* 0x0000000c000c7308 */ /* 0x001e260000001000 */
[----:B------:R-:W-:-:S04]  /*0580*/  IMAD.MOV.U32 R11, RZ, RZ, R8 ;  /* 0x000000ffff0b7224 */ /* 0x000fc800078e0008 */
[----:B------:R-:W-:-:S04]  /*0590*/  IMAD.HI.U32 R8, R10, R11, RZ ;  /* 0x0000000b0a087227 */ /* 0x000fc800078e00ff */
[----:B------:R-:W-:-:S04]  /*05a0*/  IMAD.MOV R10, RZ, RZ, -R8 ;  /* 0x000000ffff0a7224 */ /* 0x000fc800078e0a08 */
[----:B------:R-:W-:Y:S02]  /*05b0*/  IMAD R11, R4, R10, R11 ;  /* 0x0000000a040b7224 */ /* 0x000fe400078e020b */
[----:B0-----:R-:W-:-:S03]  /*05c0*/  VIADD R10, R12, 0xffffffe ;  /* 0x0ffffffe0c0a7836 */ /* 0x001fc60000000000 */
[----:B------:R-:W-:-:S13]  /*05d0*/  ISETP.GT.U32.AND P1, PT, R4, R11, PT ;  /* 0x0000000b0400720c */ /* 0x000fda0003f24070 */
[-C--:B------:R-:W-:Y:S01]  /*05e0*/  @!P1 IADD3 R11, R11, -R4.reuse, RZ ;  /* 0x800000040b0b9210 */ /* 0x080fe20007ffe0ff */
[----:B------:R-:W-:Y:S01]  /*05f0*/  @!P1 VIADD R8, R8, 0x1 ;  /* 0x0000000108089836 */ /* 0x000fe20000000000 */
[----:B------:R-:W-:Y:S02]  /*0600*/  ISETP.NE.AND P1, PT, R6, RZ, PT ;  /* 0x000000ff0600720c */ /* 0x000fe40003f25270 */
[----:B------:R-:W-:Y:S02]  /*0610*/  ISETP.GE.U32.AND P0, PT, R11, R4, PT ;  /* 0x000000040b00720c */ /* 0x000fe40003f06070 */
[----:B------:R0:W1:Y:S01]  /*0620*/  F2I.FTZ.U32.TRUNC.NTZ R11, R10 ;  /* 0x0000000a000b7305 */ /* 0x000062000021f000 */
[----:B------:R-:W-:-:S04]  /*0630*/  LOP3.LUT R4, R7, R6, RZ, 0x3c, !PT ;  /* 0x0000000607047212 */ /* 0x000fc800078e3cff */
[----:B------:R-:W-:Y:S01]  /*0640*/  ISETP.GE.AND P2, PT, R4, RZ, PT ;  /* 0x000000ff0400720c */ /* 0x000fe20003f46270 */
[----:B0-----:R-:W-:-:S05]  /*0650*/  HFMA2.MMA R10, -RZ, RZ, 0, 0 ;  /* 0x00000000ff0a7435 */ /* 0x001fca00000001ff */
[----:B------:R-:W-:Y:S01]  /*0660*/  @P0 IADD3 R8, R8, 0x1, RZ ;  /* 0x0000000108080810 */ /* 0x000fe20007ffe0ff */
[----:B-1----:R-:W-:-:S06]  /*0670*/  IMAD.MOV R4, RZ, RZ, -R11 ;  /* 0x000000ffff047224 */ /* 0x002fcc00078e0a0b */
[----:B------:R-:W-:Y:S01]  /*0680*/  @!P2 IMAD.MOV R8, RZ, RZ, -R8 ;  /* 0x000000ffff08a224 */ /* 0x000fe200078e0a08 */
[----:B------:R-:W-:Y:S01]  /*0690*/  @!P1 LOP3.LUT R8, RZ, R6, RZ, 0x33, !PT ;  /* 0x00000006ff089212 */ /* 0x000fe200078e33ff */
[----:B------:R-:W-:-:S03]  /*06a0*/  IMAD R13, R4, R5, RZ ;  /* 0x00000005040d7224 */ /* 0x000fc600078e02ff */
[----:B------:R-:W-:Y:S01]  /*06b0*/  IABS R4, R8 ;  /* 0x0000000800047213 */ /* 0x000fe20000000000 */
[----:B------:R-:W-:-:S04]  /*06c0*/  IMAD.HI.U32 R10, R11, R13, R10 ;  /* 0x0000000d0b0a7227 */ /* 0x000fc800078e000a */
[----:B------:R-:W-:Y:S02]  /*06d0*/  VIADD R13, R0, UR8 ;  /* 0x00000008000d7c36 */ /* 0x000fe40008000000 */
[----:B------:R-:W-:-:S04]  /*06e0*/  IMAD.HI.U32 R10, R10, R4, RZ ;  /* 0x000000040a0a7227 */ /* 0x000fc800078e00ff */
[----:B------:R-:W-:Y:S02]  /*06f0*/  IMAD.MOV R11, RZ, RZ, -R10 ;  /* 0x000000ffff0b7224 */ /* 0x000fe400078e0a0a */
[----:B------:R-:W-:Y:S02]  /*0700*/  IMAD.MOV R17, RZ, RZ, -R8 ;  /* 0x000000ffff117224 */ /* 0x000fe400078e0a08 */
[----:B------:R-:W-:Y:S02]  /*0710*/  IMAD R4, R5, R11, R4 ;  /* 0x0000000b05047224 */ /* 0x000fe400078e0204 */
[----:B------:R-:W-:-:S03]  /*0720*/  IMAD R15, R21, R14, R13 ;  /* 0x0000000e150f7224 */ /* 0x000fc600078e020d */
[----:B------:R-:W-:-:S13]  /*0730*/  ISETP.GT.U32.AND P1, PT, R5, R4, PT ;  /* 0x000000040500720c */ /* 0x000fda0003f24070 */
[----:B------:R-:W-:Y:S01]  /*0740*/  @!P1 IMAD.IADD R4, R4, 0x1, -R5 ;  /* 0x0000000104049824 */ /* 0x000fe200078e0a05 */
[----:B------:R-:W-:Y:S02]  /*0750*/  @!P1 IADD3 R10, R10, 0x1, RZ ;  /* 0x000000010a0a9810 */ /* 0x000fe40007ffe0ff */
[----:B------:R-:W-:Y:S02]  /*0760*/  ISETP.NE.AND P1, PT, R9, RZ, PT ;  /* 0x000000ff0900720c */ /* 0x000fe40003f25270 */
[----:B------:R-:W-:Y:S02]  /*0770*/  ISETP.GE.U32.AND P0, PT, R4, R5, PT ;  /* 0x000000050400720c */ /* 0x000fe40003f06070 */
[----:B------:R-:W-:-:S04]  /*0780*/  LOP3.LUT R4, R8, R9, RZ, 0x3c, !PT ;  /* 0x0000000908047212 */ /* 0x000fc800078e3cff */
[----:B------:R-:W-:Y:S02]  /*0790*/  ISETP.GE.AND P2, PT, R4, RZ, PT ;  /* 0x000000ff0400720c */ /* 0x000fe40003f46270 */
[----:B------:R-:W0:Y:S05]  /*07a0*/  LDC.64 R4, c[0x0][0x2a0] ;  /* 0x0000a800ff047b82 */ /* 0x000e2a0000000a00 */
[----:B------:R-:W-:-:S04]  /*07b0*/  @P0 VIADD R10, R10, 0x1 ;  /* 0x000000010a0a0836 */ /* 0x000fc80000000000 */
[----:B------:R-:W-:-:S05]  /*07c0*/  IMAD.MOV.U32 R12, RZ, RZ, R10 ;  /* 0x000000ffff0c7224 */ /* 0x000fca00078e000a */
[----:B------:R-:W-:Y:S02]  /*07d0*/  @!P2 IADD3 R12, -R12, RZ, RZ ;  /* 0x000000ff0c0ca210 */ /* 0x000fe40007ffe1ff */
[----:B------:R-:W-:-:S05]  /*07e0*/  @!P1 LOP3.LUT R12, RZ, R9, RZ, 0x33, !PT ;  /* 0x00000009ff0c9212 */ /* 0x000fca00078e33ff */
[----:B------:R-:W-:-:S04]  /*07f0*/  IMAD.MOV R10, RZ, RZ, -R12 ;  /* 0x000000ffff0a7224 */ /* 0x000fc800078e0a0c */
[----:B------:R-:W-:Y:S01]  /*0800*/  IMAD R9, R9, R10, R8 ;  /* 0x0000000a09097224 */ /* 0x000fe200078e0208 */
[----:B------:R-:W-:-:S03]  /*0810*/  IADD3 R10, R7, UR9, RZ ;  /* 0x00000009070a7c10 */ /* 0x000fc6000fffe0ff */
[----:B------:R-:W-:Y:S02]  /*0820*/  IMAD R11, R9, UR14, RZ ;  /* 0x0000000e090b7c24 */ /* 0x000fe4000f8e02ff */
[----:B------:R-:W-:Y:S01]  /*0830*/  IMAD R14, R6, R17, R10 ;  /* 0x00000011060e7224 */ /* 0x000fe200078e020a */
[C---:B------:R-:W-:Y:S01]  /*0840*/  IADD3 R17, R13.reuse, -R22, RZ ;  /* 0x800000160d117210 */ /* 0x040fe20007ffe0ff */
[----:B------:R-:W-:Y:S01]  /*0850*/  IMAD R12, R12, UR15, R11 ;  /* 0x0000000f0c0c7c24 */ /* 0x000fe2000f8e020b */
[----:B------:R-:W-:Y:S01]  /*0860*/  IADD3 R13, R13, -UR10, -R22 ;  /* 0x8000000a0d0d7c10 */ /* 0x000fe2000fffe816 */
[----:B------:R-:W-:Y:S01]  /*0870*/  IMAD R11, R8, R6, UR11 ;  /* 0x0000000b080b7e24 */ /* 0x000fe2000f8e0206 */
[-C--:B------:R-:W-:Y:S01]  /*0880*/  LOP3.LUT R16, R15, R14.reuse, RZ, 0xfc, !PT ;  /* 0x0000000e0f107212 */ /* 0x080fe200078efcff */
[----:B------:R-:W-:Y:S01]  /*0890*/  IMAD R9, R9, UR6, RZ ;  /* 0x0000000609097c24 */ /* 0x000fe2000f8e02ff */
[----:B0-----:R-:W-:Y:S01]  /*08a0*/  ISETP.GE.AND P1, PT, R14, R5, PT ;  /* 0x000000050e00720c */ /* 0x001fe20003f26270 */
[----:B------:R-:W-:Y:S01]  /*08b0*/  IMAD.IADD R6, R10, 0x1, -R11 ;  /* 0x000000010a067824 */ /* 0x000fe200078e0a0b */
[----:B------:R-:W-:-:S02]  /*08c0*/  LOP3.LUT R18, R17, R14, RZ, 0xfc, !PT ;  /* 0x0000000e11127212 */ /* 0x000fc400078efcff */
[----:B------:R-:W-:Y:S02]  /*08d0*/  LOP3.LUT R14, R13, R14, RZ, 0xfc, !PT ;  /* 0x0000000e0d0e7212 */ /* 0x000fe400078efcff */
[----:B------:R-:W-:Y:S02]  /*08e0*/  ISETP.GT.AND P5, PT, R16, -0x1, !P1 ;  /* 0xffffffff1000780c */ /* 0x000fe40004fa4270 */
[----:B------:R-:W-:Y:S02]  /*08f0*/  ISETP.GT.AND P4, PT, R18, -0x1, !P1 ;  /* 0xffffffff1200780c */ /* 0x000fe40004f84270 */
[----:B------:R-:W-:Y:S02]  /*0900*/  ISETP.GT.AND P1, PT, R14, -0x1, !P1 ;  /* 0xffffffff0e00780c */ /* 0x000fe40004f24270 */
[----:B------:R-:W-:Y:S02]  /*0910*/  LOP3.LUT R16, R15, R6, RZ, 0xfc, !PT ;  /* 0x000000060f107212 */ /* 0x000fe400078efcff */
[----:B------:R-:W-:-:S02]  /*0920*/  ISETP.GE.AND P0, PT, R6, R5, PT ;  /* 0x000000050600720c */ /* 0x000fc40003f06270 */
[-C--:B------:R-:W-:Y:S02]  /*0930*/  LOP3.LUT R18, R17, R6.reuse, RZ, 0xfc, !PT ;  /* 0x0000000611127212 */ /* 0x080fe400078efcff */
[----:B------:R-:W-:Y:S02]  /*0940*/  LOP3.LUT R6, R13, R6, RZ, 0xfc, !PT ;  /* 0x000000060d067212 */ /* 0x000fe400078efcff */
[----:B------:R-:W-:Y:S02]  /*0950*/  ISETP.GT.AND P3, PT, R16, -0x1, !P0 ;  /* 0xffffffff1000780c */ /* 0x000fe40004764270 */
[----:B------:R-:W-:Y:S02]  /*0960*/  ISETP.LT.AND P5, PT, R15, R4, P5 ;  /* 0x000000040f00720c */ /* 0x000fe40002fa1270 */
[----:B------:R-:W-:Y:S02]  /*0970*/  @P1 LOP3.LUT R2, R2, 0x1, RZ, 0xfc, !PT ;  /* 0x0000000102021812 */ /* 0x000fe400078efcff */
[----:B------:R-:W-:-:S02]  /*0980*/  ISETP.GT.AND P1, PT, R18, -0x1, !P0 ;  /* 0xffffffff1200780c */ /* 0x000fc40004724270 */
[----:B------:R-:W-:Y:S01]  /*0990*/  ISETP.GT.AND P0, PT, R6, -0x1, !P0 ;  /* 0xffffffff0600780c */ /* 0x000fe20004704270 */
[----:B------:R-:W-:Y:S01]  /*09a0*/  VIADD R6, R7, UR4 ;  /* 0x0000000407067c36 */ /* 0x000fe20008000000 */
[----:B------:R-:W-:Y:S02]  /*09b0*/  LOP3.LUT R2, R2, 0xfffffff7, RZ, 0xc0, !PT ;  /* 0xfffffff702027812 */ /* 0x000fe400078ec0ff */
[CC--:B------:R-:W-:Y:S01]  /*09c0*/  ISETP.LT.AND P4, PT, R17.reuse, R4.reuse, P4 ;  /* 0x000000041100720c */ /* 0x0c0fe20002781270 */
[-C--:B------:R-:W-:Y:S01]  /*09d0*/  IMAD R6, R12, R5.reuse, R6 ;  /* 0x000000050c067224 */ /* 0x080fe200078e0206 */
[----:B------:R-:W-:Y:S01]  /*09e0*/  IADD3 R14, R10, -UR11, -R11 ;  /* 0x8000000b0a0e7c10 */ /* 0x000fe2000fffe80b */
[-C--:B------:R-:W-:Y:S01]  /*09f0*/  IMAD R10, R12, R5.reuse, R10 ;  /* 0x000000050c0a7224 */ /* 0x080fe200078e020a */
[----:B------:R-:W-:Y:S02]  /*0a00*/  ISETP.LT.AND P1, PT, R17, R4, P1 ;  /* 0x000000041100720c */ /* 0x000fe40000f21270 */
[----:B------:R-:W-:-:S02]  /*0a10*/  ISETP.GE.AND P6, PT, R14, R5, PT ;  /* 0x000000050e00720c */ /* 0x000fc40003fc6270 */
[-C--:B------:R-:W-:Y:S02]  /*0a20*/  LOP3.LUT R18, R17, R14.reuse, RZ, 0xfc, !PT ;  /* 0x0000000e11127212 */ /* 0x080fe400078efcff */
[----:B------:R-:W-:Y:S02]  /*0a30*/  @P0 LOP3.LUT R2, R2, 0x8, RZ, 0xfc, !PT ;  /* 0x0000000802020812 */ /* 0x000fe400078efcff */
[----:B------:R-:W-:Y:S02]  /*0a40*/  LOP3.LUT R16, R15, R14, RZ, 0xfc, !PT ;  /* 0x0000000e0f107212 */ /* 0x000fe400078efcff */
[----:B------:R-:W-:Y:S02]  /*0a50*/  LOP3.LUT R2, R2, 0xfffffffb, RZ, 0xc0, !PT ;  /* 0xfffffffb02027812 */ /* 0x000fe400078ec0ff */
[----:B------:R-:W-:Y:S02]  /*0a60*/  ISETP.GT.AND P0, PT, R18, -0x1, !P6 ;  /* 0xffffffff1200780c */ /* 0x000fe40007704270 */
[----:B------:R-:W-:-:S02]  /*0a70*/  @P5 LOP3.LUT R2, R2, 0x4, RZ, 0xfc, !PT ;  /* 0x0000000402025812 */ /* 0x000fc400078efcff */
[----:B------:R-:W-:Y:S02]  /*0a80*/  LOP3.LUT R14, R13, R14, RZ, 0xfc, !PT ;  /* 0x0000000e0d0e7212 */ /* 0x000fe400078efcff */
[C---:B------:R-:W-:Y:S02]  /*0a90*/  LOP3.LUT P5, RZ, R2.reuse, 0x8, RZ, 0xc0, !PT ;  /* 0x0000000802ff7812 */ /* 0x040fe400078ac0ff */
[----:B------:R-:W-:Y:S02]  /*0aa0*/  LOP3.LUT R2, R2, 0xfffffffd, RZ, 0xc0, !PT ;  /* 0xfffffffd02027812 */ /* 0x000fe400078ec0ff */
[----:B------:R-:W-:Y:S02]  /*0ab0*/  ISETP.GT.AND P2, PT, R16, -0x1, !P6 ;  /* 0xffffffff1000780c */ /* 0x000fe40007744270 */
[----:B------:R-:W-:Y:S02]  /*0ac0*/  @P4 LOP3.LUT R2, R2, 0x2, RZ, 0xfc, !PT ;  /* 0x0000000202024812 */ /* 0x000fe400078efcff */
[----:B------:R-:W-:-:S02]  /*0ad0*/  ISETP.LT.AND P0, PT, R17, R4, P0 ;  /* 0x000000041100720c */ /* 0x000fc40000701270 */
[C---:B------:R-:W-:Y:S02]  /*0ae0*/  LOP3.LUT P4, RZ, R2.reuse, 0x1, RZ, 0xc0, !PT ;  /* 0x0000000102ff7812 */ /* 0x040fe4000788c0ff */
[----:B------:R-:W-:Y:S02]  /*0af0*/  LOP3.LUT R2, R2, 0xfffffffe, RZ, 0xc0, !PT ;  /* 0xfffffffe02027812 */ /* 0x000fe400078ec0ff */
[-C--:B------:R-:W-:Y:S02]  /*0b00*/  ISETP.LT.AND P4, PT, R13, R4.reuse, P4 ;  /* 0x000000040d00720c */ /* 0x080fe40002781270 */
[----:B------:R-:W-:Y:S02]  /*0b10*/  ISETP.GT.AND P6, PT, R14, -0x1, !P6 ;  /* 0xffffffff0e00780c */ /* 0x000fe400077c4270 */
[----:B------:R-:W-:Y:S01]  /*0b20*/  IADD3 R17, -R8, RZ, RZ ;  /* 0x000000ff08117210 */ /* 0x000fe20007ffe1ff */
[----:B------:R-:W-:Y:S01]  /*0b30*/  IMAD.MOV R8, RZ, RZ, -R7 ;  /* 0x000000ffff087224 */ /* 0x000fe200078e0a07 */
[----:B------:R-:W-:-:S02]  /*0b40*/  ISETP.LT.AND P3, PT, R15, R4, P3 ;  /* 0x000000040f00720c */ /* 0x000fc40001f61270 */
[-C--:B------:R-:W-:Y:S01]  /*0b50*/  ISETP.LT.AND P2, PT, R15, R4.reuse, P2 ;  /* 0x000000040f00720c */ /* 0x080fe20001741270 */
[----:B------:R-:W-:Y:S02]  /*0b60*/  IMAD.IADD R15, R10, 0x1, -R11 ;  /* 0x000000010a0f7824 */ /* 0x000fe400078e0a0b */
[----:B------:R-:W-:Y:S02]  /*0b70*/  IMAD R5, R17, UR7, R6 ;  /* 0x0000000711057c24 */ /* 0x000fe4000f8e0206 */
[----:B------:R-:W-:Y:S01]  /*0b80*/  @P4 LOP3.LUT R2, R2, 0x1, RZ, 0xfc, !PT ;  /* 0x0000000102024812 */ /* 0x000fe200078efcff */
[-C--:B------:R-:W-:Y:S01]  /*0b90*/  IMAD R19, R15, R4.reuse, UR8 ;  /* 0x000000080f137e24 */ /* 0x080fe2000f8e0204 */
[-C--:B------:R-:W-:Y:S01]  /*0ba0*/  ISETP.LT.AND P4, PT, R13, R4.reuse, P5 ;  /* 0x000000040d00720c */ /* 0x080fe20002f81270 */
[-C--:B------:R-:W-:Y:S01]  /*0bb0*/  IMAD R11, R5, R4.reuse, UR5 ;  /* 0x00000005050b7e24 */ /* 0x080fe2000f8e0204 */
[----:B------:R-:W-:Y:S01]  /*0bc0*/  ISETP.LT.AND P5, PT, R13, R4, P6 ;  /* 0x000000040d00720c */ /* 0x000fe200037a1270 */
[----:B------:R-:W-:Y:S01]  /*0bd0*/  IMAD R13, R17, UR7, R10 ;  /* 0x00000007110d7c24 */ /* 0x000fe2000f8e020a */
[----:B------:R-:W-:Y:S01]  /*0be0*/  IADD3 R19, R19, R0, RZ ;  /* 0x0000000013137210 */ /* 0x000fe20007ffe0ff */
[----:B------:R-:W-:-:S02]  /*0bf0*/  IMAD R17, R15, R4, UR5 ;  /* 0x000000050f117e24 */ /* 0x000fc4000f8e0204 */
[CC--:B------:R-:W-:Y:S01]  /*0c00*/  IMAD R23, R13.reuse, R4.reuse, UR5 ;  /* 0x000000050d177e24 */ /* 0x0c0fe2000f8e0204 */
[----:B------:R-:W0:Y:S01]  /*0c10*/  LDC.64 R14, c[0x0][0x2a0] ;  /* 0x0000a800ff0e7b82 */ /* 0x000e220000000a00 */
[----:B------:R-:W-:Y:S01]  /*0c20*/  IMAD R25, R13, R4, UR8 ;  /* 0x000000080d197e24 */ /* 0x000fe2000f8e0204 */
[----:B------:R-:W-:Y:S01]  /*0c30*/  IADD3 R10, R17, R0, RZ ;  /* 0x00000000110a7210 */ /* 0x000fe20007ffe0ff */
[----:B------:R-:W-:Y:S01]  /*0c40*/  IMAD R5, R5, R4, UR8 ;  /* 0x0000000805057e24 */ /* 0x000fe2000f8e0204 */
[----:B------:R-:W-:Y:S01]  /*0c50*/  IADD3 R4, R11, R0, RZ ;  /* 0x000000000b047210 */ /* 0x000fe20007ffe0ff */
[--C-:B------:R-:W-:Y:S02]  /*0c60*/  IMAD.IADD R6, R23, 0x1, R0.reuse ;  /* 0x0000000117067824 */ /* 0x100fe400078e0200 */
[--C-:B------:R-:W-:Y:S01]  /*0c70*/  IMAD.IADD R7, R5, 0x1, R0.reuse ;  /* 0x0000000105077824 */ /* 0x100fe200078e0200 */
[----:B------:R-:W1:Y:S01]  /*0c80*/  LDC.64 R12, c[0x0][0x2a8] ;  /* 0x0000aa00ff0c7b82 */ /* 0x000e620000000a00 */
[----:B------:R-:W-:-:S02]  /*0c90*/  IMAD.IADD R25, R25, 0x1, R0 ;  /* 0x0000000119197824 */ /* 0x000fc400078e0200 */
[CC--:B------:R-:W-:Y:S02]  /*0ca0*/  IMAD R11, R21.reuse, R8.reuse, R6 ;  /* 0x00000008150b7224 */ /* 0x0c0fe400078e0206 */
[CC--:B------:R-:W-:Y:S02]  /*0cb0*/  IMAD R4, R21.reuse, R8.reuse, R4 ;  /* 0x0000000815047224 */ /* 0x0c0fe400078e0204 */
[CC--:B------:R-:W-:Y:S02]  /*0cc0*/  IMAD R10, R21.reuse, R8.reuse, R10 ;  /* 0x00000008150a7224 */ /* 0x0c0fe400078e020a */
[CC--:B------:R-:W-:Y:S01]  /*0cd0*/  IMAD R5, R21.reuse, R8.reuse, R7 ;  /* 0x0000000815057224 */ /* 0x0c0fe200078e0207 */
[----:B------:R-:W-:Y:S01]  /*0ce0*/  IADD3 R7, -R22, R7, RZ ;  /* 0x0000000716077210 */ /* 0x000fe20007ffe1ff */
[CC--:B------:R-:W-:Y:S02]  /*0cf0*/  IMAD R6, R21.reuse, R8.reuse, R19 ;  /* 0x0000000815067224 */ /* 0x0c0fe400078e0213 */
[----:B------:R-:W-:-:S02]  /*0d00*/  IMAD R21, R21, R8, R25 ;  /* 0x0000000815157224 */ /* 0x000fc400078e0219 */
[----:B------:R-:W-:Y:S01]  /*0d10*/  IMAD.IADD R8, R19, 0x1, -R22 ;  /* 0x0000000113087824 */ /* 0x000fe200078e0a16 */
[----:B------:R-:W-:-:S07]  /*0d20*/  IADD3 R22, -R22, R25, RZ ;  /* 0x0000001916167210 */ /* 0x000fce0007ffe1ff */
.L_x_226:
[----:B------:R-:W-:Y:S01]  /*0d30*/  P2R R26, PR, RZ, 0x20 ;  /* 0x00000020ff1a7803 */ /* 0x000fe20000000000 */
[----:B------:R-:W2:Y:S01]  /*0d40*/  @P3 LDC.64 R34, c[0x0][0x260] ;  /* 0x00009800ff223b82 */ /* 0x000ea20000000a00 */
[C---:B------:R-:W-:Y:S02]  /*0d50*/  LOP3.LUT P5, RZ, R2.reuse, 0x2, RZ, 0xc0, !PT ;  /* 0x0000000202ff7812 */ /* 0x040fe400078ac0ff */
[----:B------:R-:W-:Y:S02]  /*0d60*/  P2R R28, PR, RZ, 0x1 ;  /* 0x00000001ff1c7803 */ /* 0x000fe40000000000 */
[C---:B------:R-:W-:Y:S02]  /*0d70*/  LOP3.LUT P0, RZ, R2.reuse, 0x4, RZ, 0xc0, !PT ;  /* 0x0000000402ff7812 */ /* 0x040fe4000780c0ff */
[----:B------:R-:W-:-:S07]  /*0d80*/  LOP3.LUT P6, RZ, R2, 0x1, RZ, 0xc0, !PT ;  /* 0x0000000102ff7812 */ /* 0x000fce00078cc0ff */
[----:B------:R-:W3:Y:S08]  /*0d90*/  @P5 LDC.64 R18, c[0x0][0x260] ;  /* 0x00009800ff125b82 */ /* 0x000ef00000000a00 */
[----:B------:R-:W4:Y:S08]  /*0da0*/  @P5 LDC.64 R16, c[0x0][0x210] ;  /* 0x00008400ff105b82 */ /* 0x000f300000000a00 */
[----:B------:R-:W5:Y:S08]  /*0db0*/  @P0 LDC.64 R30, c[0x0][0x210] ;  /* 0x00008400ff1e0b82 */ /* 0x000f700000000a00 */
[----:B------:R-:W0:Y:S01]  /*0dc0*/  @P0 LDC.64 R32, c[0x0][0x260] ;  /* 0x00009800ff200b82 */ /* 0x000e220000000a00 */
[----:B---3--:R-:W-:-:S05]  /*0dd0*/  @P5 IMAD.WIDE R18, R9, 0x2, R18 ;  /* 0x0000000209125825 */ /* 0x008fca00078e0212 */
[----:B------:R3:W2:Y:S01]  /*0de0*/  @P5 LDG.E.U16 R23, desc[UR12][R18.64+0x2] ;  /* 0x0000020c12175981 */ /* 0x0006a2000c1e1500 */
[----:B----4-:R-:W-:-:S05]  /*0df0*/  @P5 IMAD.WIDE R16, R22, 0x2, R16 ;  /* 0x0000000216105825 */ /* 0x010fca00078e0210 */
[----:B------:R4:W2:Y:S01]  /*0e00*/  @P5 LDG.E.U16 R27, desc[UR12][R16.64] ;  /* 0x0000000c101b5981 */ /* 0x0008a2000c1e1500 */
[----:B---3--:R-:W3:Y:S08]  /*0e10*/  @P6 LDC.64 R18, c[0x0][0x260] ;  /* 0x00009800ff126b82 */ /* 0x008ef00000000a00 */
[----:B----4-:R-:W4:Y:S01]  /*0e20*/  @P6 LDC.64 R16, c[0x0][0x210] ;  /* 0x00008400ff106b82 */ /* 0x010f220000000a00 */
[----:B-----5:R-:W-:-:S04]  /*0e30*/  @P0 IMAD.WIDE R30, R21, 0x2, R30 ;  /* 0x00000002151e0825 */ /* 0x020fc800078e021e */
[C---:B0-----:R-:W-:Y:S01]  /*0e40*/  @P0 IMAD.WIDE R32, R9.reuse, 0x2, R32 ;  /* 0x0000000209200825 */ /* 0x041fe200078e0220 */
[----:B------:R0:W5:Y:S04]  /*0e50*/  @P0 LDG.E.U16 R29, desc[UR12][R30.64] ;  /* 0x0000000c1e1d0981 */ /* 0x000168000c1e1500 */
[----:B------:R-:W5:Y:S01]  /*0e60*/  @P0 LDG.E.U16 R25, desc[UR12][R32.64] ;  /* 0x0000000c20190981 */ /* 0x000f62000c1e1500 */
[----:B---3--:R-:W-:Y:S01]  /*0e70*/  @P6 IMAD.WIDE R18, R9, 0x2, R18 ;  /* 0x0000000209126825 */ /* 0x008fe200078e0212 */
[----:B0-----:R-:W0:Y:S04]  /*0e80*/  @P1 LDC.64 R30, c[0x0][0x260] ;  /* 0x00009800ff1e1b82 */ /* 0x001e280000000a00 */
[----:B------:R3:W5:Y:S01]  /*0e90*/  @P6 LDG.E.U16 R32, desc[UR12][R18.64+0x4] ;  /* 0x0000040c12206981 */ /* 0x000762000c1e1500 */
[----:B----4-:R-:W-:-:S05]  /*0ea0*/  @P6 IMAD.WIDE R16, R11, 0x2, R16 ;  /* 0x000000020b106825 */ /* 0x010fca00078e0210 */
[----:B------:R4:W5:Y:S01]  /*0eb0*/  @P6 LDG.E.U16 R33, desc[UR12][R16.64] ;  /* 0x0000000c10216981 */ /* 0x000962000c1e1500 */
[----:B---3--:R-:W3:Y:S08]  /*0ec0*/  @P4 LDC.64 R18, c[0x0][0x260] ;  /* 0x00009800ff124b82 */ /* 0x008ef00000000a00 */
[----:B----4-:R-:W4:Y:S01]  /*0ed0*/  @P4 LDC.64 R16, c[0x0][0x210] ;  /* 0x00008400ff104b82 */ /* 0x010f220000000a00 */
[----:B--2---:R-:W-:-:S04]  /*0ee0*/  @P3 IMAD.WIDE R34, R9, 0x2, R34 ;  /* 0x0000000209223825 */ /* 0x004fc800078e0222 */
[----:B---3--:R-:W-:-:S06]  /*0ef0*/  @P4 IMAD.WIDE R18, R9, 0x2, R18 ;  /* 0x0000000209124825 */ /* 0x008fcc00078e0212 */
[----:B------:R-:W2:Y:S01]  /*0f00*/  @P4 LDG.E.U16 R18, desc[UR12][R18.64+0xa] ;  /* 0x00000a0c12124981 */ /* 0x000ea2000c1e1500 */
[----:B----4-:R-:W-:-:S06]  /*0f10*/  @P4 IMAD.WIDE R16, R10, 0x2, R16 ;  /* 0x000000020a104825 */ /* 0x010fcc00078e0210 */
[----:B------:R-:W3:Y:S01]  /*0f20*/  @P4 LDG.E.U16 R16, desc[UR12][R16.64] ;  /* 0x0000000c10104981 */ /* 0x000ee2000c1e1500 */
[----:B0-----:R-:W-:-:S04]  /*0f30*/  @P1 IMAD.WIDE R30, R9, 0x2, R30 ;  /* 0x00000002091e1825 */ /* 0x001fc800078e021e */
[----:B------:R-:W-:Y:S01]  /*0f40*/  @P5 IMAD.U32 R23, R23, 0x10000, RZ ;  /* 0x0001000017175824 */ /* 0x000fe200078e00ff */
[----:B------:R-:W-:Y:S02]  /*0f50*/  @P5 SHF.L.U32 R27, R27, 0x10, RZ ;  /* 0x000000101b1b5819 */ /* 0x000fe400000006ff */
[----:B-----5:R-:W-:Y:S01]  /*0f60*/  @P0 SHF.L.U32 R29, R29, 0x10, RZ ;  /* 0x000000101d1d0819 */ /* 0x020fe200000006ff */
[----:B------:R-:W-:-:S04]  /*0f70*/  @P0 IMAD.U32 R25, R25, 0x10000, RZ ;  /* 0x0001000019190824 */ /* 0x000fc800078e00ff */
[----:B------:R-:W-:Y:S01]  /*0f80*/  @P0 FFMA.FTZ R20, R25, R29, R20 ;  /* 0x0000001d19140223 */ /* 0x000fe20000010014 */
[----:B------:R-:W-:Y:S01]  /*0f90*/  ISETP.NE.AND P0, PT, R28, RZ, PT ;  /* 0x000000ff1c00720c */ /* 0x000fe20003f05270 */
[----:B------:R-:W-:Y:S01]  /*0fa0*/  @P6 IMAD.U32 R25, R32, 0x10000, RZ ;  /* 0x0001000020196824 */ /* 0x000fe200078e00ff */
[----:B------:R-:W-:Y:S02]  /*0fb0*/  @P6 SHF.L.U32 R28, R33, 0x10, RZ ;  /* 0x00000010211c6819 */ /* 0x000fe400000006ff */
[----:B------:R-:W0:Y:S01]  /*0fc0*/  @P3 LDC.64 R32, c[0x0][0x210] ;  /* 0x00008400ff203b82 */ /* 0x000e220000000a00 */
[----:B------:R-:W-:Y:S02]  /*0fd0*/  @P5 FFMA.FTZ R20, R23, R27, R20 ;  /* 0x0000001b17145223 */ /* 0x000fe40000010014 */
[----:B------:R-:W4:Y:S02]  /*0fe0*/  @P1 LDG.E.U16 R23, desc[UR12][R30.64+0x8] ;  /* 0x0000080c1e171981 */ /* 0x000f24000c1e1500 */
[----:B------:R-:W-:-:S02]  /*0ff0*/  @P6 FFMA.FTZ R20, R25, R28, R20 ;  /* 0x0000001c19146223 */ /* 0x000fc40000010014 */
[----:B------:R5:W2:Y:S01]  /*1000*/  @P3 LDG.E.U16 R25, desc[UR12][R34.64+0x6] ;  /* 0x0000060c22193981 */ /* 0x000aa2000c1e1500 */
[----:B------:R-:W1:Y:S01]  /*1010*/  @P1 LDC.64 R28, c[0x0][0x210] ;  /* 0x00008400ff1c1b82 */ /* 0x000e620000000a00 */
[----:B0-----:R-:W-:Y:S01]  /*1020*/  @P3 IMAD.WIDE R32, R6, 0x2, R32 ;  /* 0x0000000206203825 */ /* 0x001fe200078e0220 */
[----:B------:R-:W-:-:S06]  /*1030*/  ISETP.NE.AND P5, PT, R26, RZ, PT ;  /* 0x000000ff1a00720c */ /* 0x000fcc0003fa5270 */
[----:B-----5:R-:W0:Y:S01]  /*1040*/  @P2 LDC.64 R34, c[0x0][0x260] ;  /* 0x00009800ff222b82 */ /* 0x020e220000000a00 */
[----:B------:R5:W3:Y:S01]  /*1050*/  @P3 LDG.E.U16 R27, desc[UR12][R32.64] ;  /* 0x0000000c201b3981 */ /* 0x000ae2000c1e1500 */
[----:B-1----:R-:W-:-:S06]  /*1060*/  @P1 IMAD.WIDE R28, R8, 0x2, R28 ;  /* 0x00000002081c1825 */ /* 0x002fcc00078e021c */
[----:B------:R-:W1:Y:S01]  /*1070*/  @P0 LDC.64 R30, c[0x0][0x260] ;  /* 0x00009800ff1e0b82 */ /* 0x000e620000000a00 */
[----:B------:R5:W3:Y:S07]  /*1080*/  @P1 LDG.E.U16 R26, desc[UR12][R28.64] ;  /* 0x0000000c1c1a1981 */ /* 0x000aee000c1e1500 */
[----:B-----5:R-:W5:Y:S08]  /*1090*/  @P2 LDC.64 R32, c[0x0][0x210] ;  /* 0x00008400ff202b82 */ /* 0x020f700000000a00 */
[----:B------:R-:W5:Y:S01]  /*10a0*/  @P0 LDC.64 R28, c[0x0][0x210] ;  /* 0x00008400ff1c0b82 */ /* 0x000f620000000a00 */
[----:B0-----:R-:W-:-:S04]  /*10b0*/  @P2 IMAD.WIDE R34, R9, 0x2, R34 ;  /* 0x0000000209222825 */ /* 0x001fc800078e0222 */
[----:B-1----:R-:W-:-:S04]  /*10c0*/  @P0 IMAD.WIDE R30, R9, 0x2, R30 ;  /* 0x00000002091e0825 */ /* 0x002fc800078e021e */
[----:B-----5:R-:W-:-:S04]  /*10d0*/  @P2 IMAD.WIDE R32, R5, 0x2, R32 ;  /* 0x0000000205202825 */ /* 0x020fc800078e0220 */
[----:B------:R-:W-:-:S04]  /*10e0*/  @P0 IMAD.WIDE R28, R7, 0x2, R28 ;  /* 0x00000002071c0825 */ /* 0x000fc800078e021c */
[----:B--2---:R-:W-:Y:S02]  /*10f0*/  @P3 IMAD.U32 R25, R25, 0x10000, RZ ;  /* 0x0001000019193824 */ /* 0x004fe400078e00ff */
[----:B----4-:R-:W-:Y:S01]  /*1100*/  @P1 IMAD.U32 R23, R23, 0x10000, RZ ;  /* 0x0001000017171824 */ /* 0x010fe200078e00ff */
[----:B---3--:R-:W-:-:S05]  /*1110*/  @P3 SHF.L.U32 R27, R27, 0x10, RZ ;  /* 0x000000101b1b3819 */ /* 0x008fca00000006ff */
[----:B------:R-:W-:Y:S01]  /*1120*/  @P3 FFMA.FTZ R20, R25, R27, R20 ;  /* 0x0000001b19143223 */ /* 0x000fe20000010014 */
[----:B------:R-:W-:Y:S01]  /*1130*/  @P4 SHF.L.U32 R27, R16, 0x10, RZ ;  /* 0x00000010101b4819 */ /* 0x000fe200000006ff */
[----:B------:R-:W-:Y:S01]  /*1140*/  @P4 IMAD.U32 R25, R18, 0x10000, RZ ;  /* 0x0001000012194824 */ /* 0x000fe200078e00ff */
[----:B------:R-:W0:Y:S08]  /*1150*/  @P5 LDC.64 R16, c[0x0][0x210] ;  /* 0x00008400ff105b82 */ /* 0x000e300000000a00 */
[----:B------:R-:W1:Y:S01]  /*1160*/  @P5 LDC.64 R18, c[0x0][0x260] ;  /* 0x00009800ff125b82 */ /* 0x000e620000000a00 */
[----:B------:R-:W-:-:S05]  /*1170*/  @P1 SHF.L.U32 R26, R26, 0x10, RZ ;  /* 0x000000101a1a1819 */ /* 0x000fca00000006ff */
[----:B------:R-:W-:Y:S02]  /*1180*/  @P1 FFMA.FTZ R20, R23, R26, R20 ;  /* 0x0000001a17141223 */ /* 0x000fe40000010014 */
[----:B------:R-:W2:Y:S02]  /*1190*/  @P0 LDG.E.U16 R26, desc[UR12][R28.64] ;  /* 0x0000000c1c1a0981 */ /* 0x000ea4000c1e1500 */
[----:B------:R-:W-:Y:S02]  /*11a0*/  @P4 FFMA.FTZ R20, R25, R27, R20 ;  /* 0x0000001b19144223 */ /* 0x000fe40000010014 */
[----:B------:R-:W3:Y:S04]  /*11b0*/  @P2 LDG.E.U16 R27, desc[UR12][R32.64] ;  /* 0x0000000c201b2981 */ /* 0x000ee8000c1e1500 */
[----:B------:R-:W4:Y:S01]  /*11c0*/  @P2 LDG.E.U16 R25, desc[UR12][R34.64+0xc] ;  /* 0x00000c0c22192981 */ /* 0x000f22000c1e1500 */
[----:B0-----:R-:W-:-:S03]  /*11d0*/  @P5 IMAD.WIDE R16, R4, 0x2, R16 ;  /* 0x0000000204105825 */ /* 0x001fc600078e0210 */
[----:B------:R-:W5:Y:S01]  /*11e0*/  @P0 LDG.E.U16 R23, desc[UR12][R30.64+0xe] ;  /* 0x00000e0c1e170981 */ /* 0x000f62000c1e1500 */
[----:B-1----:R-:W-:-:S03]  /*11f0*/  @P5 IMAD.WIDE R18, R9, 0x2, R18 ;  /* 0x0000000209125825 */ /* 0x002fc600078e0212 */
[----:B------:R-:W5:Y:S04]  /*1200*/  @P5 LDG.E.U16 R16, desc[UR12][R16.64] ;  /* 0x0000000c10105981 */ /* 0x000f68000c1e1500 */
[----:B------:R-:W5:Y:S01]  /*1210*/  @P5 LDG.E.U16 R18, desc[UR12][R18.64+0x10] ;  /* 0x0000100c12125981 */ /* 0x000f62000c1e1500 */
        /* <DEDUP_REMOVED lines=10> */
[----:B------:R-:W-:Y:S02]  /*12c0*/  IMAD R9, R13, R12, R9 ;  /* 0x0000000c0d097224 */ /* 0x000fe400078e0209 */
[----:B------:R-:W-:Y:S01]  /*12d0*/  IMAD R4, R15, R14, R4 ;  /* 0x0000000e0f047224 */ /* 0x000fe200078e0204 */
[----:B--2---:R-:W-:Y:S02]  /*12e0*/  @P0 SHF.L.U32 R26, R26, 0x10, RZ ;  /* 0x000000101a1a0819 */ /* 0x004fe400000006ff */
[----:B---3--:R-:W-:Y:S01]  /*12f0*/  @P2 SHF.L.U32 R27, R27, 0x10, RZ ;  /* 0x000000101b1b2819 */ /* 0x008fe200000006ff */
[----:B----4-:R-:W-:-:S02]  /*1300*/  @P2 IMAD.U32 R25, R25, 0x10000, RZ ;  /* 0x0001000019192824 */ /* 0x010fc400078e00ff */
[----:B-----5:R-:W-:Y:S02]  /*1310*/  @P0 IMAD.U32 R23, R23, 0x10000, RZ ;  /* 0x0001000017170824 */ /* 0x020fe400078e00ff */
[----:B------:R-:W-:Y:S01]  /*1320*/  @P2 FFMA.FTZ R20, R25, R27, R20 ;  /* 0x0000001b19142223 */ /* 0x000fe20000010014 */
[----:B------:R-:W-:-:S03]  /*1330*/  @P5 SHF.L.U32 R27, R16, 0x10, RZ ;  /* 0x00000010101b5819 */ /* 0x000fc600000006ff */
[----:B------:R-:W-:Y:S01]  /*1340*/  @P0 FFMA.FTZ R20, R23, R26, R20 ;  /* 0x0000001a17140223 */ /* 0x000fe20000010014 */
[----:B------:R-:W-:-:S04]  /*1350*/  @P5 IMAD.U32 R25, R18, 0x10000, RZ ;  /* 0x0001000012195824 */ /* 0x000fc800078e00ff */
[----:B------:R-:W-:Y:S01]  /*1360*/  @P5 FFMA.FTZ R20, R25, R27, R20 ;  /* 0x0000001b19145223 */ /* 0x000fe20000010014 */
[----:B------:R-:W-:Y:S06]  /*1370*/  @!P6 BRA `(.L_x_226) ;  /* 0xfffffff8006ce947 */ /* 0x000fec000383ffff */
[----:B------:R-:W-:Y:S01]  /*1380*/  ULDC UR7, c[0x0][0x0] ;  /* 0x0000000000077ab9 */ /* 0x000fe20000000800 */
[----:B------:R-:W0:Y:S01]  /*1390*/  LDC R6, c[0x0][0xc] ;  /* 0x00000300ff067b82 */ /* 0x000e220000000800 */
[----:B------:R-:W-:Y:S01]  /*13a0*/  SHF.R.S64 R4, RZ, 0x1f, R0 ;  /* 0x0000001fff047819 */ /* 0x000fe20000001000 */
[----:B------:R-:W-:Y:S01]  /*13b0*/  ULDC.64 UR8, c[0x0][0x238] ;  /* 0x00008e0000087ab9 */ /* 0x000fe20000000a00 */
[----:B------:R-:W-:Y:S02]  /*13c0*/  F2FP.BF16.F32.PACK_AB R20, RZ, R20 ;  /* 0x00000014ff14723e */ /* 0x000fe400000010ff */
[----:B------:R-:W-:Y:S01]  /*13d0*/  IADD3 R4, P0, R4, UR8, RZ ;  /* 0x0000000804047c10 */ /* 0x000fe2000ff1e0ff */
[----:B------:R-:W-:-:S03]  /*13e0*/  ULDC UR8, c[0x0][0x288] ;  /* 0x0000a20000087ab9 */ /* 0x000fc60000000800 */
[----:B------:R-:W-:-:S05]  /*13f0*/  LEA.HI.X.SX32 R5, R0, UR9, 0x1, P0 ;  /* 0x0000000900057c11 */ /* 0x000fca00080f0eff */
[----:B------:R1:W-:Y:S01]  /*1400*/  STG.E.U16 desc[UR12][R4.64], R20 ;  /* 0x0000001404007986 */ /* 0x0003e2000c10150c */
[----:B0-----:R-:W-:Y:S01]  /*1410*/  IMAD R7, R6, UR7, RZ ;  /* 0x0000000706077c24 */ /* 0x001fe2000f8e02ff */
[----:B------:R-:W-:Y:S02]  /*1420*/  ULDC UR7, c[0x0][0x288] ;  /* 0x0000a20000077ab9 */ /* 0x000fe40000000800 */
[----:B------:R-:W-:Y:S02]  /*1430*/  USHF.R.S32.HI UR7, URZ, 0x1f, UR7 ;  /* 0x0000001f3f077899 */ /* 0x000fe40008011407 */
[----:B------:R-:W-:-:S04]  /*1440*/  IADD3 R0, P0, R7, R0, RZ ;  /* 0x0000000007007210 */ /* 0x000fc80007f1e0ff */
[----:B------:R-:W-:Y:S02]  /*1450*/  IADD3.X R3, RZ, R3, RZ, P0, !PT ;  /* 0x00000003ff037210 */ /* 0x000fe400007fe4ff */
[----:B------:R-:W-:-:S04]  /*1460*/  ISETP.GE.U32.AND P0, PT, R0, UR8, PT ;  /* 0x0000000800007c0c */ /* 0x000fc8000bf06070 */
[----:B------:R-:W-:-:S13]  /*1470*/  ISETP.GE.AND.EX P0, PT, R3, UR7, PT, P0 ;  /* 0x0000000703007c0c */ /* 0x000fda000bf06300 */
[----:B-1----:R-:W-:Y:S05]  /*1480*/  @!P0 BRA `(.L_x_227) ;  /* 0xffffffec00788947 */ /* 0x002fea000383ffff */
[----:B------:R-:W-:Y:S05]  /*1490*/  EXIT ;  /* 0x000000000000794d */ /* 0x000fea0003800000 */
.L_x_228:
        /* <DEDUP_REMOVED lines=14> */
.L_x_1099:


//--------------------- .text._ZN2at6native51_GLOBAL__N__2c613397_18_DepthwiseConv2d_cu_9959487032conv_depthwise2d_backward_kernelILi5ELi0EN3c108BFloat16EiEEvNS_27GenericPackedTensorAccessorIKT1_Lm4ENS_16DefaultPtrTraitsEiEENS5_IS6_Lm4ES8_iEES9_T2_iiiiiiiiiiiiiii --------------------------
	.section	.text._ZN2at6native51_GLOBAL__N__2c613397_18_DepthwiseConv2d_cu_9959487032conv_depthwise2d_backward_kernelILi5ELi0EN3c108BFloat16EiEEvNS_27GenericPackedTensorAccessorIKT1_Lm4ENS_16DefaultPtrTraitsEiEENS5_IS6_Lm4ES8_iEES9_T2_iiiiiiiiiiiiiii,"ax",@progbits
	.align	128
.text._ZN2at6native51_GLOBAL__N__2c613397_18_DepthwiseConv2d_cu_9959487032conv_depthwise2d_backward_kernelILi5ELi0EN3c108BFloat16EiEEvNS_27GenericPackedTensorAccessorIKT1_Lm4ENS_16DefaultPtrTraitsEiEENS5_IS6_Lm4ES8_iEES9_T2_iiiiiiiiiiiiiii:
        .type           _ZN2at6native51_GLOBAL__N__2c613397_18_DepthwiseConv2d_cu_9959487032conv_depthwise2d_backward_kernelILi5ELi0EN3c108BFloat16EiEEvNS_27GenericPackedTensorAccessorIKT1_Lm4ENS_16DefaultPtrTraitsEiEENS5_IS6_Lm4ES8_iEES9_T2_iiiiiiiiiiiiiii,@function
        .size           _ZN2at6native51_GLOBAL__N__2c613397_18_DepthwiseConv2d_cu_9959487032conv_depthwise2d_backward_kernelILi5ELi0EN3c108BFloat16EiEEvNS_27GenericPackedTensorAccessorIKT1_Lm4ENS_16DefaultPtrTraitsEiEENS5_IS6_Lm4ES8_iEES9_T2_iiiiiiiiiiiiiii,(.L_x_1100 - _ZN2at6native51_GLOBAL__N__2c613397_18_DepthwiseConv2d_cu_9959487032conv_depthwise2d_backward_kernelILi5ELi0EN3c108BFloat16EiEEvNS_27GenericPackedTensorAccessorIKT1_Lm4ENS_16DefaultPtrTraitsEiEENS5_IS6_Lm4ES8_iEES9_T2_iiiiiiiiiiiiiii)
        .other          _ZN2at6native51_GLOBAL__N__2c613397_18_DepthwiseConv2d_cu_9959487032conv_depthwise2d_backward_kernelILi5ELi0EN3c108BFloat16EiEEvNS_27GenericPackedTensorAccessorIKT1_Lm4ENS_16DefaultPtrTraitsEiEENS5_IS6_Lm4ES8_iEES9_T2_iiiiiiiiiiiiiii,@"STO_CUDA_ENTRY STV_DEFAULT"
_ZN2at6native51_GLOBAL__N__2c613397_18_DepthwiseConv2d_cu_9959487032conv_depthwise2d_backward_kernelILi5ELi0EN3c108BFloat16EiEEvNS_27GenericPackedTensorAccessorIKT1_Lm4ENS_16DefaultPtrTraitsEiEENS5_IS6_Lm4ES8_iEES9_T2_iiiiiiiiiiiiiii:
[----:B------:R-:W0:Y:S01]  /*0000*/  LDC R1, c[0x0][0x28] ;  /* 0x00000a00ff017b82 */ /* 0x000e220000000800 */
[----:B------:R-:W1:Y:S01]  /*0010*/  S2R R5, SR_CTAID.X ;  /* 0x0000000000057919 */ /* 0x000e620000002500 */
[----:B------:R-:W-:Y:S01]  /*0020*/  IMAD.MOV.U32 R3, RZ, RZ, RZ ;  /* 0x000000ffff037224 */ /* 0x000fe200078e00ff */
[----:B------:R-:W-:Y:S01]  /*0030*/  ULDC UR5, c[0x0][0x0] ;  /* 0x0000000000057ab9 */ /* 0x000fe20000000800 */
[----:B------:R-:W-:Y:S01]  /*0040*/  ULDC UR6, c[0x0][0x288] ;  /* 0x0000a20000067ab9 */ /* 0x000fe20000000800 */
[----:B------:R-:W1:Y:S01]  /*0050*/  S2R R2, SR_TID.X ;  /* 0x0000000000027919 */ /* 0x000e620000002100 */
[----:B------:R-:W-:Y:S01]  /*0060*/  USHF.R.S32.HI UR10, URZ, 0x1f, UR6 ;  /* 0x0000001f3f0a7899 */ /* 0x000fe20008011406 */
[----:B0-----:R-:W-:Y:S02]  /*0070*/  VIADD R1, R1, 0xfffffff8 ;  /* 0xfffffff801017836 */ /* 0x001fe40000000000 */
[----:B-1----:R-:W-:-:S03]  /*0080*/  IMAD.WIDE.U32 R2, R5, UR5, R2 ;  /* 0x0000000505027c25 */ /* 0x002fc6000f8e0002 */
[----:B------:R-:W-:-:S04]  /*0090*/  ISETP.GE.U32.AND P0, PT, R2, UR6, PT ;  /* 0x0000000602007c0c */ /* 0x000fc8000bf06070 */
[----:B------:R-:W-:-:S13]  /*00a0*/  ISETP.GE.AND.EX P0, PT, R3, UR10, PT, P0 ;  /* 0x0000000a03007c0c */ /* 0x000fda000bf06300 */
[----:B------:R-:W-:Y:S05]  /*00b0*/  @P0 EXIT ;  /* 0x000000000000094d */ /* 0x000fea0003800000 */
[----:B------:R0:W-:Y:S01]  /*00c0*/  STL [R1], R2 ;  /* 0x0000000201007387 */ /* 0x0001e20000100800 */
[----:B------:R-:W-:Y:S01]  /*00d0*/  ULDC UR4, c[0x0][0x290] ;  /* 0x0000a40000047ab9 */ /* 0x000fe20000000800 */
[----:B------:R-:W-:Y:S01]  /*00e0*/  ULDC.64 UR8, c[0x0][0x208] ;  /* 0x0000820000087ab9 */ /* 0x000fe20000000a00 */
[----:B------:R-:W-:Y:S01]  /*00f0*/  ISETP.LT.AND P0, PT, RZ, UR4, PT ;  /* 0x00000004ff007c0c */ /* 0x000fe2000bf01270 */
[----:B------:R0:W-:-:S12]  /*0100*/  STL [R1+0x4], R3 ;  /* 0x0000040301007387 */ /* 0x0001d80000100800 */
[----:B0-----:R-:W-:Y:S05]  /*0110*/  @P0 BRA `(.L_x_229) ;  /* 0x0000000000440947 */ /* 0x001fea0003800000 */
[----:B------:R-:W-:Y:S01]  /*0120*/  ULDC UR4, c[0x0][0xc] ;  /* 0x0000030000047ab9 */ /* 0x000fe20000000800 */
[----:B------:R-:W-:Y:S01]  /*0130*/  ULDC.64 UR12, c[0x0][0x238] ;  /* 0x00008e00000c7ab9 */ /* 0x000fe20000000a00 */
[----:B------:R-:W-:-:S12]  /*0140*/  UIMAD UR4, UR5, UR4, URZ ;  /* 0x00000004050472a4 */ /* 0x000fd8000f8e023f */
.L_x_230:
[----:B------:R-:W2:Y:S04]  /*0150*/  LDL.LU R4, [R1] ;  /* 0x0000000001047983 */ /* 0x000ea80000300800 */
[----:B------:R-:W3:Y:S01]  /*0160*/  LDL.LU R0, [R1+0x4] ;  /* 0x0000040001007983 */ /* 0x000ee20000300800 */
[----:B--2---:R-:W-:-:S04]  /*0170*/  SHF.R.S64 R2, RZ, 0x1f, R4 ;  /* 0x0000001fff027819 */ /* 0x004fc80000001004 */
[----:B------:R-:W-:-:S04]  /*0180*/  IADD3 R2, P0, R2, UR12, RZ ;  /* 0x0000000c02027c10 */ /* 0x000fc8000ff1e0ff */
[C---:B------:R-:W-:Y:S02]  /*0190*/  LEA.HI.X.SX32 R3, R4.reuse, UR13, 0x1, P0 ;  /* 0x0000000d04037c11 */ /* 0x040fe400080f0eff */
[----:B------:R-:W-:-:S03]  /*01a0*/  IADD3 R4, P0, R4, UR4, RZ ;  /* 0x0000000404047c10 */ /* 0x000fc6000ff1e0ff */
[----:B------:R0:W-:Y:S02]  /*01b0*/  STG.E.U16 desc[UR8][R2.64], RZ ;  /* 0x000000ff02007986 */ /* 0x0001e4000c101508 */
[----:B---3--:R-:W-:Y:S01]  /*01c0*/  IMAD.X R0, RZ, RZ, R0, P0 ;  /* 0x000000ffff007224 */ /* 0x008fe200000e0600 */
[----:B------:R-:W-:Y:S01]  /*01d0*/  ISETP.GE.U32.AND P0, PT, R4, UR6, PT ;  /* 0x0000000604007c0c */ /* 0x000fe2000bf06070 */
[----:B------:R0:W-:Y:S03]  /*01e0*/  STL [R1], R4 ;  /* 0x0000000401007387 */ /* 0x0001e60000100800 */
[----:B------:R-:W-:Y:S01]  /*01f0*/  ISETP.GE.AND.EX P0, PT, R0, UR10, PT, P0 ;  /* 0x0000000a00007c0c */ /* 0x000fe2000bf06300 */
[----:B------:R0:W-:-:S12]  /*0200*/  STL [R1+0x4], R0 ;  /* 0x0000040001007387 */ /* 0x0001d80000100800 */
[----:B0-----:R-:W-:Y:S05]  /*0210*/  @!P0 BRA `(.L_x_230) ;  /* 0xfffffffc00cc8947 */ /* 0x001fea000383ffff */
[----:B------:R-:W-:Y:S05]  /*0220*/  EXIT ;  /* 0x000000000000794d */ /* 0x000fea0003800000 */
.L_x_229:
[----:B------:R-:W-:Y:S01]  /*0230*/  ULDC.64 UR6, c[0x0][0x2a8] ;  /* 0x0000aa0000067ab9 */ /* 0x000fe20000000a00 */
[----:B------:R-:W-:Y:S01]  /*0240*/  ULDC UR14, c[0x0][0x2c4] ;  /* 0x0000b100000e7ab9 */ /* 0x000fe20000000800 */
[----:B------:R-:W-:Y:S01]  /*0250*/  UIMAD UR4, UR7, UR6, URZ ;  /* 0x00000006070472a4 */ /* 0x000fe2000f8e023f */
[----:B------:R-:W-:-:S11]  /*0260*/  ULDC.64 UR12, c[0x0][0x2a0] ;  /* 0x0000a800000c7ab9 */ /* 0x000fd60000000a00 */
.L_x_243:
[----:B------:R-:W2:Y:S01]  /*0270*/  LDL R10, [R1] ;  /* 0x00000000010a7983 */ /* 0x000ea20000100800 */
[----:B------:R-:W0:Y:S01]  /*0280*/  LDC R0, c[0x0][0x298] ;  /* 0x0000a600ff007b82 */ /* 0x000e220000000800 */
[----:B------:R-:W-:Y:S01]  /*0290*/  ULDC.64 UR6, c[0x0][0x2b8] ;  /* 0x0000ae0000067ab9 */ /* 0x000fe20000000a00 */
[----:B------:R-:W-:Y:S01]  /*02a0*/  ULDC UR11, c[0x0][0x2c0] ;  /* 0x0000b000000b7ab9 */ /* 0x000fe20000000800 */
[----:B------:R-:W-:-:S05]  /*02b0*/  IMAD.MOV.U32 R22, RZ, RZ, RZ ;  /* 0x000000ffff167224 */ /* 0x000fca00078e00ff */
[----:B------:R-:W1:Y:S08]  /*02c0*/  LDC R24, c[0x0][0x29c] ;  /* 0x0000a700ff187b82 */ /* 0x000e700000000800 */
[----:B------:R-:W3:Y:S01]  /*02d0*/  LDC R25, c[0x0][0x28c] ;  /* 0x0000a300ff197b82 */ /* 0x000ee20000000800 */
[----:B0-----:R-:W-:-:S04]  /*02e0*/  IABS R7, R0 ;  /* 0x0000000000077213 */ /* 0x001fc80000000000 */
[----:B------:R-:W0:Y:S01]  /*02f0*/  I2F.RP R4, R7 ;  /* 0x0000000700047306 */ /* 0x000e220000209400 */
[----:B-1----:R-:W-:-:S07]  /*0300*/  IABS R6, R24 ;  /* 0x0000001800067213 */ /* 0x002fce0000000000 */
[----:B0-----:R-:W0:Y:S02]  /*0310*/  MUFU.RCP R4, R4 ;  /* 0x0000000400047308 */ /* 0x001e240000001000 */
[----:B0-----:R-:W-:-:S06]  /*0320*/  VIADD R3, R4, 0xffffffe ;  /* 0x0ffffffe04037836 */ /* 0x001fcc0000000000 */
[----:B------:R-:W0:Y:S02]  /*0330*/  F2I.FTZ.U32.TRUNC.NTZ R3, R3 ;  /* 0x0000000300037305 */ /* 0x000e24000021f000 */
[----:B0-----:R-:W-:-:S05]  /*0340*/  IADD3 R2, RZ, -R3, RZ ;  /* 0x80000003ff027210 */ /* 0x001fca0007ffe0ff */
[----:B------:R-:W-:Y:S02]  /*0350*/  IMAD R5, R2, R7, RZ ;  /* 0x0000000702057224 */ /* 0x000fe400078e02ff */
[----:B------:R-:W-:-:S04]  /*0360*/  IMAD.MOV.U32 R2, RZ, RZ, RZ ;  /* 0x000000ffff027224 */ /* 0x000fc800078e00ff */
[----:B------:R-:W-:-:S04]  /*0370*/  IMAD.HI.U32 R4, R3, R5, R2 ;  /* 0x0000000503047227 */ /* 0x000fc800078e0002 */
[----:B------:R-:W-:-:S04]  /*0380*/  IMAD.MOV.U32 R2, RZ, RZ, R6 ;  /* 0x000000ffff027224 */ /* 0x000fc800078e0006 */
[----:B------:R-:W0:Y:S08]  /*0390*/  I2F.RP R6, R2 ;  /* 0x0000000200067306 */ /* 0x000e300000209400 */
[----:B0-----:R-:W0:Y:S02]  /*03a0*/  MUFU.RCP R6, R6 ;  /* 0x0000000600067308 */ /* 0x001e240000001000 */
[----:B0-----:R-:W-:-:S06]  /*03b0*/  IADD3 R5, R6, 0xffffffe, RZ ;  /* 0x0ffffffe06057810 */ /* 0x001fcc0007ffe0ff */
[----:B------:R-:W0:Y:S02]  /*03c0*/  F2I.FTZ.U32.TRUNC.NTZ R5, R5 ;  /* 0x0000000500057305 */ /* 0x000e24000021f000 */
[----:B0-----:R-:W-:-:S04]  /*03d0*/  IMAD.MOV R9, RZ, RZ, -R5 ;  /* 0x000000ffff097224 */ /* 0x001fc800078e0a05 */
[----:B------:R-:W-:Y:S01]  /*03e0*/  IMAD R9, R9, R2, RZ ;  /* 0x0000000209097224 */ /* 0x000fe200078e02ff */
[----:B--2---:R-:W-:-:S05]  /*03f0*/  IABS R8, R10 ;  /* 0x0000000a00087213 */ /* 0x004fca0000000000 */
        /* <DEDUP_REMOVED lines=8> */
[----:B------:R-:W-:Y:S02]  /*0480*/  LOP3.LUT R4, R10, R0, RZ, 0x3c, !PT ;  /* 0x000000000a047212 */ /* 0x000fe400078e3cff */
[----:B---3--:R-:W-:Y:S02]  /*0490*/  IABS R7, R25 ;  /* 0x0000001900077213 */ /* 0x008fe40000000000 */
[----:B------:R-:W-:Y:S01]  /*04a0*/  ISETP.GE.AND P2, PT, R4, RZ, PT ;  /* 0x000000ff0400720c */ /* 0x000fe20003f46270 */
[----:B------:R-:W-:Y:S01]  /*04b0*/  HFMA2.MMA R4, -RZ, RZ, 0, 0 ;  /* 0x00000000ff047435 */ /* 0x000fe200000001ff */
[----:B------:R-:W0:Y:S05]  /*04c0*/  I2F.RP R8, R7 ;  /* 0x0000000700087306 */ /* 0x000e2a0000209400 */
[----:B------:R-:W-:-:S04]  /*04d0*/  @P0 VIADD R3, R3, 0x1 ;  /* 0x0000000103030836 */ /* 0x000fc80000000000 */
[----:B------:R-:W-:-:S04]  /*04e0*/  IMAD.HI.U32 R4, R5, R9, R4 ;  /* 0x0000000905047227 */ /* 0x000fc800078e0004 */
[----:B------:R-:W-:Y:S01]  /*04f0*/  @!P2 IMAD.MOV R3, RZ, RZ, -R3 ;  /* 0x000000ffff03a224 */ /* 0x000fe200078e0a03 */
[----:B------:R-:W-:Y:S01]  /*0500*/  @!P1 LOP3.LUT R3, RZ, R0, RZ, 0x33, !PT ;  /* 0x00000000ff039212 */ /* 0x000fe200078e33ff */
[----:B0-----:R-:W0:Y:S03]  /*0510*/  MUFU.RCP R8, R8 ;  /* 0x0000000800087308 */ /* 0x001e260000001000 */
[----:B------:R-:W-:-:S05]  /*0520*/  IABS R6, R3 ;  /* 0x0000000300067213 */ /* 0x000fca0000000000 */
[----:B------:R-:W-:-:S04]  /*0530*/  IMAD.MOV.U32 R5, RZ, RZ, R6 ;  /* 0x000000ffff057224 */ /* 0x000fc800078e0006 */
[----:B------:R-:W-:-:S04]  /*0540*/  IMAD.HI.U32 R6, R4, R5, RZ ;  /* 0x0000000504067227 */ /* 0x000fc800078e00ff */
[----:B------:R-:W-:-:S04]  /*0550*/  IMAD.MOV R4, RZ, RZ, -R6 ;  /* 0x000000ffff047224 */ /* 0x000fc800078e0a06 */
[----:B------:R-:W-:Y:S02]  /*0560*/  IMAD R5, R2, R4, R5 ;  /* 0x0000000402057224 */ /* 0x000fe400078e0205 */
[----:B0-----:R-:W-:-:S03]  /*0570*/  VIADD R4, R8, 0xffffffe ;  /* 0x0ffffffe08047836 */ /* 0x001fc60000000000 */
[----:B------:R-:W-:-:S13]  /*0580*/  ISETP.GT.U32.AND P1, PT, R2, R5, PT ;  /* 0x000000050200720c */ /* 0x000fda0003f24070 */
[----:B------:R-:W-:Y:S01]  /*0590*/  @!P1 IMAD.IADD R5, R5, 0x1, -R2 ;  /* 0x0000000105059824 */ /* 0x000fe200078e0a02 */
[----:B------:R-:W-:Y:S02]  /*05a0*/  @!P1 IADD3 R6, R6, 0x1, RZ ;  /* 0x0000000106069810 */ /* 0x000fe40007ffe0ff */
[----:B------:R-:W-:Y:S02]  /*05b0*/  ISETP.NE.AND P1, PT, R24, RZ, PT ;  /* 0x000000ff1800720c */ /* 0x000fe40003f25270 */
[----:B------:R-:W-:Y:S02]  /*05c0*/  ISETP.GE.U32.AND P0, PT, R5, R2, PT ;  /* 0x000000020500720c */ /* 0x000fe40003f06070 */
[----:B------:R0:W1:Y:S01]  /*05d0*/  F2I.FTZ.U32.TRUNC.NTZ R5, R4 ;  /* 0x0000000400057305 */ /* 0x000062000021f000 */
[----:B------:R-:W-:-:S04]  /*05e0*/  LOP3.LUT R2, R3, R24, RZ, 0x3c, !PT ;  /* 0x0000001803027212 */ /* 0x000fc800078e3cff */
[----:B------:R-:W-:Y:S01]  /*05f0*/  ISETP.GE.AND P2, PT, R2, RZ, PT ;  /* 0x000000ff0200720c */ /* 0x000fe20003f46270 */
[----:B0-----:R-:W-:-:S05]  /*0600*/  IMAD.MOV.U32 R4, RZ, RZ, RZ ;  /* 0x000000ffff047224 */ /* 0x001fca00078e00ff */
[----:B------:R-:W-:Y:S02]  /*0610*/  @P0 VIADD R6, R6, 0x1 ;  /* 0x0000000106060836 */ /* 0x000fe40000000000 */
[----:B-1----:R-:W-:-:S05]  /*0620*/  IMAD.MOV R2, RZ, RZ, -R5 ;  /* 0x000000ffff027224 */ /* 0x002fca00078e0a05 */
[----:B------:R-:W-:Y:S01]  /*0630*/  @!P2 IMAD.MOV R6, RZ, RZ, -R6 ;  /* 0x000000ffff06a224 */ /* 0x000fe200078e0a06 */
[----:B------:R-:W-:Y:S01]  /*0640*/  @!P1 LOP3.LUT R6, RZ, R24, RZ, 0x33, !PT ;  /* 0x00000018ff069212 */ /* 0x000fe200078e33ff */
[----:B------:R-:W-:-:S03]  /*0650*/  IMAD R9, R2, R7, RZ ;  /* 0x0000000702097224 */ /* 0x000fc600078e02ff */
[----:B------:R-:W-:Y:S01]  /*0660*/  IABS R2, R6 ;  /* 0x0000000600027213 */ /* 0x000fe20000000000 */
[----:B------:R-:W-:-:S04]  /*0670*/  IMAD.HI.U32 R4, R5, R9, R4 ;  /* 0x0000000905047227 */ /* 0x000fc800078e0004 */
[----:B------:R-:W-:Y:S02]  /*0680*/  VIADD R5, R10, UR6 ;  /* 0x000000060a057c36 */ /* 0x000fe40008000000 */
[----:B------:R-:W-:-:S04]  /*0690*/  IMAD.HI.U32 R23, R4, R2, RZ ;  /* 0x0000000204177227 */ /* 0x000fc800078e00ff */
[----:B------:R-:W-:Y:S01]  /*06a0*/  IMAD.MOV R10, RZ, RZ, -R6 ;  /* 0x000000ffff0a7224 */ /* 0x000fe200078e0a06 */
[----:B------:R-:W-:-:S05]  /*06b0*/  IADD3 R4, -R23, RZ, RZ ;  /* 0x000000ff17047210 */ /* 0x000fca0007ffe1ff */
[----:B------:R-:W-:Y:S01]  /*06c0*/  IMAD R2, R7, R4, R2 ;  /* 0x0000000407027224 */ /* 0x000fe200078e0202 */
[----:B------:R-:W-:-:S04]  /*06d0*/  IADD3 R4, -R3, RZ, RZ ;  /* 0x000000ff03047210 */ /* 0x000fc80007ffe1ff */
[----:B------:R-:W-:-:S13]  /*06e0*/  ISETP.GT.U32.AND P1, PT, R7, R2, PT ;  /* 0x000000020700720c */ /* 0x000fda0003f24070 */
[----:B------:R-:W-:Y:S02]  /*06f0*/  @!P1 IMAD.IADD R2, R2, 0x1, -R7 ;  /* 0x0000000102029824 */ /* 0x000fe400078e0a07 */
[----:B------:R-:W-:Y:S01]  /*0700*/  @!P1 VIADD R23, R23, 0x1 ;  /* 0x0000000117179836 */ /* 0x000fe20000000000 */
[----:B------:R-:W-:Y:S02]  /*0710*/  ISETP.NE.AND P1, PT, R25, RZ, PT ;  /* 0x000000ff1900720c */ /* 0x000fe40003f25270 */
[----:B------:R-:W-:Y:S01]  /*0720*/  ISETP.GE.U32.AND P0, PT, R2, R7, PT ;  /* 0x000000070200720c */ /* 0x000fe20003f06070 */
[----:B------:R-:W-:Y:S01]  /*0730*/  VIADD R7, R3, UR7 ;  /* 0x0000000703077c36 */ /* 0x000fe20008000000 */
[----:B------:R-:W-:-:S03]  /*0740*/  LOP3.LUT R2, R6, R25, RZ, 0x3c, !PT ;  /* 0x0000001906027212 */ /* 0x000fc600078e3cff */
[----:B------:R-:W-:Y:S01]  /*0750*/  IMAD R24, R24, R10, R7 ;  /* 0x0000000a18187224 */ /* 0x000fe200078e0207 */
[----:B------:R-:W-:Y:S01]  /*0760*/  ISETP.GE.AND P2, PT, R2, RZ, PT ;  /* 0x000000ff0200720c */ /* 0x000fe20003f46270 */
[----:B------:R-:W-:Y:S02]  /*0770*/  IMAD R2, R3, R0, UR11 ;  /* 0x0000000b03027e24 */ /* 0x000fe4000f8e0200 */
[----:B------:R-:W-:Y:S02]  /*0780*/  IMAD R0, R0, R4, R5 ;  /* 0x0000000400007224 */ /* 0x000fe400078e0205 */
[----:B------:R-:W-:Y:S02]  /*0790*/  VIADD R4, R2, UR11 ;  /* 0x0000000b02047c36 */ /* 0x000fe40008000000 */
[----:B------:R-:W-:Y:S02]  /*07a0*/  @P0 VIADD R23, R23, 0x1 ;  /* 0x0000000117170836 */ /* 0x000fe40000000000 */
[C---:B------:R-:W-:Y:S01]  /*07b0*/  IMAD.IADD R3, R5.reuse, 0x1, -R4 ;  /* 0x0000000105037824 */ /* 0x040fe200078e0a04 */
[----:B------:R-:W-:Y:S01]  /*07c0*/  IADD3 R8, R4, UR11, RZ ;  /* 0x0000000b04087c10 */ /* 0x000fe2000fffe0ff */
[----:B------:R-:W-:-:S02]  /*07d0*/  IMAD.IADD R2, R5, 0x1, -R2 ;  /* 0x0000000105027824 */ /* 0x000fc400078e0a02 */
[----:B------:R-:W-:Y:S01]  /*07e0*/  @!P2 IMAD.MOV R23, RZ, RZ, -R23 ;  /* 0x000000ffff17a224 */ /* 0x000fe200078e0a17 */
[----:B------:R-:W-:Y:S01]  /*07f0*/  @!P1 LOP3.LUT R23, RZ, R25, RZ, 0x33, !PT ;  /* 0x00000019ff179212 */ /* 0x000fe200078e33ff */
[C-C-:B------:R-:W-:Y:S01]  /*0800*/  IMAD.IADD R4, R5.reuse, 0x1, -R8.reuse ;  /* 0x0000000105047824 */ /* 0x140fe200078e0a08 */
[----:B------:R-:W-:-:S03]  /*0810*/  IADD3 R5, R5, -UR11, -R8 ;  /* 0x8000000b05057c10 */ /* 0x000fc6000fffe808 */
[----:B------:R-:W-:-:S04]  /*0820*/  IMAD.MOV R9, RZ, RZ, -R23 ;  /* 0x000000ffff097224 */ /* 0x000fc800078e0a17 */
[----:B------:R-:W-:Y:S01]  /*0830*/  IMAD R25, R25, R9, R6 ;  /* 0x0000000919197224 */ /* 0x000fe200078e0206 */
[----:B------:R-:W-:-:S07]  /*0840*/  MOV R6, RZ ;  /* 0x000000ff00067202 */ /* 0x000fce0000000f00 */
.L_x_242:
[----:B------:R-:W0:Y:S01]  /*0850*/  LDC R7, c[0x0][0x2b4] ;  /* 0x0000ad00ff077b82 */ /* 0x000e220000000800 */
[----:B------:R-:W-:Y:S02]  /*0860*/  ULDC.64 UR6, c[0x0][0x290] ;  /* 0x0000a40000067ab9 */ /* 0x000fe40000000a00 */
[----:B------:R-:W-:Y:S02]  /*0870*/  IMAD R18, R25, UR6, R22 ;  /* 0x0000000619127c24 */ /* 0x000fe4000f8e0216 */
[----:B------:R-:W-:-:S05]  /*0880*/  VIADD R22, R22, 0x1 ;  /* 0x0000000116167836 */ /* 0x000fca0000000000 */
[----:B------:R-:W-:Y:S02]  /*0890*/  ISETP.GE.AND P1, PT, R22, UR6, PT ;  /* 0x0000000616007c0c */ /* 0x000fe4000bf26270 */
[----:B0-----:R-:W-:-:S04]  /*08a0*/  IABS R7, R7 ;  /* 0x0000000700077213 */ /* 0x001fc80000000000 */
[----:B------:R-:W0:Y:S08]  /*08b0*/  I2F.RP R9, R7 ;  /* 0x0000000700097306 */ /* 0x000e300000209400 */
[----:B0-----:R-:W0:Y:S02]  /*08c0*/  MUFU.RCP R9, R9 ;  /* 0x0000000900097308 */ /* 0x001e240000001000 */
[----:B0-----:R-:W-:-:S02]  /*08d0*/  VIADD R10, R9, 0xffffffe ;  /* 0x0ffffffe090a7836 */ /* 0x001fc40000000000 */
[----:B------:R-:W-:-:S04]  /*08e0*/  IMAD.MOV.U32 R9, RZ, RZ, RZ ;  /* 0x000000ffff097224 */ /* 0x000fc800078e00ff */
[----:B------:R0:W1:Y:S02]  /*08f0*/  F2I.FTZ.U32.TRUNC.NTZ R11, R10 ;  /* 0x0000000a000b7305 */ /* 0x000064000021f000 */
[----:B0-----:R-:W-:Y:S01]  /*0900*/  MOV R10, RZ ;  /* 0x000000ff000a7202 */ /* 0x001fe20000000f00 */
[----:B-1----:R-:W-:-:S04]  /*0910*/  IMAD.MOV R8, RZ, RZ, -R11 ;  /* 0x000000ffff087224 */ /* 0x002fc800078e0a0b */
[----:B------:R-:W-:Y:S02]  /*0920*/  IMAD R21, R8, R7, RZ ;  /* 0x0000000708157224 */ /* 0x000fe400078e02ff */
[----:B------:R-:W-:Y:S02]  /*0930*/  IMAD R8, R23, UR7, R18 ;  /* 0x0000000717087c24 */ /* 0x000fe4000f8e0212 */
[----:B------:R-:W-:-:S04]  /*0940*/  IMAD.HI.U32 R21, R11, R21, R10 ;  /* 0x000000150b157227 */ /* 0x000fc800078e000a */
[----:B------:R-:W-:Y:S02]  /*0950*/  IMAD.MOV.U32 R10, RZ, RZ, R24 ;  /* 0x000000ffff0a7224 */ /* 0x000fe400078e0018 */
[----:B------:R-:W-:-:S07]  /*0960*/  IMAD R18, R18, UR4, RZ ;  /* 0x0000000412127c24 */ /* 0x000fce000f8e02ff */
.L_x_241:
[----:B------:R-:W0:Y:S01]  /*0970*/  LDC R20, c[0x0][0x2b4] ;  /* 0x0000ad00ff147b82 */ /* 0x000e220000000800 */
[----:B------:R-:W-:Y:S01]  /*0980*/  IABS R12, R10 ;  /* 0x0000000a000c7213 */ /* 0x000fe20000000000 */
[----:B------:R-:W-:Y:S01]  /*0990*/  BSSY B0, `(.L_x_231) ;  /* 0x0000054000007945 */ /* 0x000fe20003800000 */
[----:B------:R-:W-:-:S03]  /*09a0*/  ISETP.GE.AND P4, PT, R10, RZ, PT ;  /* 0x000000ff0a00720c */ /* 0x000fc60003f86270 */
[----:B------:R-:W-:-:S04]  /*09b0*/  IMAD.HI.U32 R11, R21, R12, RZ ;  /* 0x0000000c150b7227 */ /* 0x000fc800078e00ff */
[----:B------:R-:W-:Y:S01]  /*09c0*/  IMAD.MOV R14, RZ, RZ, -R11 ;  /* 0x000000ffff0e7224 */ /* 0x000fe200078e0a0b */
[-C--:B0-----:R-:W-:Y:S02]  /*09d0*/  IABS R13, R20.reuse ;  /* 0x00000014000d7213 */ /* 0x081fe40000000000 */
[----:B------:R-:W-:Y:S02]  /*09e0*/  ISETP.NE.AND P3, PT, R20, RZ, PT ;  /* 0x000000ff1400720c */ /* 0x000fe40003f65270 */
[----:B------:R-:W-:Y:S01]  /*09f0*/  LOP3.LUT R19, RZ, R20, RZ, 0x33, !PT ;  /* 0x00000014ff137212 */ /* 0x000fe200078e33ff */
[----:B------:R-:W-:Y:S02]  /*0a00*/  IMAD R12, R13, R14, R12 ;  /* 0x0000000e0d0c7224 */ /* 0x000fe400078e020c */
[----:B------:R-:W0:Y:S03]  /*0a10*/  LDC.64 R14, c[0x0][0x260] ;  /* 0x00009800ff0e7b82 */ /* 0x000e260000000a00 */
[----:B------:R-:W-:-:S13]  /*0a20*/  ISETP.GT.U32.AND P2, PT, R7, R12, PT ;  /* 0x0000000c0700720c */ /* 0x000fda0003f44070 */
[----:B------:R-:W-:-:S05]  /*0a30*/  @!P2 IMAD.IADD R12, R12, 0x1, -R13 ;  /* 0x000000010c0ca824 */ /* 0x000fca00078e0a0d */
[----:B------:R-:W-:Y:S02]  /*0a40*/  ISETP.GT.U32.AND P0, PT, R7, R12, PT ;  /* 0x0000000c0700720c */ /* 0x000fe40003f04070 */
[----:B------:R-:W-:-:S04]  /*0a50*/  IADD3 R17, R12, -R13, RZ ;  /* 0x8000000d0c117210 */ /* 0x000fc80007ffe0ff */
[----:B------:R-:W-:Y:S01]  /*0a60*/  SEL R16, R17, R12, !P0 ;  /* 0x0000000c11107207 */ /* 0x000fe20004000000 */
[----:B------:R-:W-:-:S04]  /*0a70*/  IMAD.IADD R17, R18, 0x1, R9 ;  /* 0x0000000112117824 */ /* 0x000fc800078e0209 */
[----:B------:R-:W-:Y:S02]  /*0a80*/  @!P4 IMAD.MOV R16, RZ, RZ, -R16 ;  /* 0x000000ffff10c224 */ /* 0x000fe400078e0a10 */
[----:B0-----:R-:W-:-:S03]  /*0a90*/  IMAD.WIDE R14, R17, 0x2, R14 ;  /* 0x00000002110e7825 */ /* 0x001fc600078e020e */
[----:B------:R-:W-:-:S04]  /*0aa0*/  SEL R16, R19, R16, !P3 ;  /* 0x0000001013107207 */ /* 0x000fc80005800000 */
[----:B------:R-:W-:-:S13]  /*0ab0*/  ISETP.NE.AND P4, PT, R16, RZ, PT ;  /* 0x000000ff1000720c */ /* 0x000fda0003f85270 */
[----:B------:R-:W-:Y:S05]  /*0ac0*/  @P4 BRA `(.L_x_232) ;  /* 0x0000000400004947 */ /* 0x000fea0003800000 */
[----:B------:R-:W0:Y:S01]  /*0ad0*/  LDC R27, c[0x0][0x2b0] ;  /* 0x0000ac00ff1b7b82 */ /* 0x000e220000000800 */
        /* <DEDUP_REMOVED lines=26> */
[----:B------:R-:W-:Y:S01]  /*0c80*/  IMAD.MOV.U32 R7, RZ, RZ, R13 ;  /* 0x000000ffff077224 */ /* 0x000fe200078e000d */
[----:B------:R-:W-:Y:S02]  /*0c90*/  LOP3.LUT R27, R0, R27, RZ, 0x3c, !PT ;  /* 0x0000001b001b7212 */ /* 0x000fe400078e3cff */
[----:B------:R-:W-:Y:S02]  /*0ca0*/  @!P6 IADD3 R16, R16, 0x1, RZ ;  /* 0x000000011010e810 */ /* 0x000fe40007ffe0ff */
[----:B------:R-:W-:Y:S02]  /*0cb0*/  ISETP.GE.AND P6, PT, R27, RZ, PT ;  /* 0x000000ff1b00720c */ /* 0x000fe40003fc6270 */
[----:B------:R-:W-:-:S05]  /*0cc0*/  LOP3.LUT R21, R10, R20, RZ, 0x3c, !PT ;  /* 0x000000140a157212 */ /* 0x000fca00078e3cff */
[----:B------:R-:W-:Y:S01]  /*0cd0*/  @P5 VIADD R16, R16, 0x1 ;  /* 0x0000000110105836 */ /* 0x000fe20000000000 */
[----:B------:R-:W-:-:S03]  /*0ce0*/  ISETP.GE.U32.AND P5, PT, R12, R7, PT ;  /* 0x000000070c00720c */ /* 0x000fc60003fa6070 */
[----:B------:R-:W-:Y:S01]  /*0cf0*/  IMAD.MOV.U32 R17, RZ, RZ, R16 ;  /* 0x000000ffff117224 */ /* 0x000fe200078e0010 */
[----:B------:R-:W-:-:S03]  /*0d00*/  IADD3 R16, R11, 0x1, RZ ;  /* 0x000000010b107810 */ /* 0x000fc60007ffe0ff */
[----:B------:R-:W-:Y:S01]  /*0d10*/  @!P6 IMAD.MOV R17, RZ, RZ, -R17 ;  /* 0x000000ffff11e224 */ /* 0x000fe200078e0a11 */
[----:B------:R-:W-:Y:S02]  /*0d20*/  ISETP.GE.AND P6, PT, R21, RZ, PT ;  /* 0x000000ff1500720c */ /* 0x000fe40003fc6270 */
[----:B------:R-:W-:Y:S02]  /*0d30*/  SEL R16, R16, R11, !P2 ;  /* 0x0000000b10107207 */ /* 0x000fe40005000000 */
[----:B------:R-:W-:-:S03]  /*0d40*/  SEL R28, R28, R17, !P0 ;  /* 0x000000111c1c7207 */ /* 0x000fc60004000000 */
[----:B------:R-:W-:-:S06]  /*0d50*/  @P5 VIADD R16, R16, 0x1 ;  /* 0x0000000110105836 */ /* 0x000fcc0000000000 */
[----:B------:R-:W-:-:S05]  /*0d60*/  @!P6 IMAD.MOV R16, RZ, RZ, -R16 ;  /* 0x000000ffff10e224 */ /* 0x000fca00078e0a10 */
[----:B------:R-:W-:-:S04]  /*0d70*/  SEL R21, R19, R16, !P3 ;  /* 0x0000001013157207 */ /* 0x000fc80005800000 */
[----:B------:R-:W-:-:S04]  /*0d80*/  LOP3.LUT R16, R28, R21, RZ, 0xfc, !PT ;  /* 0x000000151c107212 */ /* 0x000fc800078efcff */
[----:B------:R-:W-:-:S04]  /*0d90*/  ISETP.GE.AND P0, PT, R16, RZ, PT ;  /* 0x000000ff1000720c */ /* 0x000fc80003f06270 */
[----:B------:R-:W-:-:S04]  /*0da0*/  ISETP.GE.OR P0, PT, R21, UR13, !P0 ;  /* 0x0000000d15007c0c */ /* 0x000fc8000c706670 */
[----:B------:R-:W-:-:S13]  /*0db0*/  ISETP.GE.OR P0, PT, R28, UR12, P0 ;  /* 0x0000000c1c007c0c */ /* 0x000fda0008706670 */
[----:B------:R-:W0:Y:S01]  /*0dc0*/  @!P0 LDC.64 R16, c[0x0][0x210] ;  /* 0x00008400ff108b82 */ /* 0x000e220000000a00 */
[----:B------:R-:W-:-:S04]  /*0dd0*/  @!P0 IMAD R21, R8, UR13, R21 ;  /* 0x0000000d08158c24 */ /* 0x000fc8000f8e0215 */
[----:B------:R-:W-:-:S04]  /*0de0*/  @!P0 IMAD R21, R21, UR12, R28 ;  /* 0x0000000c15158c24 */ /* 0x000fc8000f8e021c */
[----:B0-----:R-:W-:Y:S02]  /*0df0*/  @!P0 IMAD.WIDE R16, R21, 0x2, R16 ;  /* 0x0000000215108825 */ /* 0x001fe400078e0210 */
[----:B------:R-:W2:Y:S04]  /*0e00*/  @!P0 LDG.E.U16 R21, desc[UR8][R14.64] ;  /* 0x000000080e158981 */ /* 0x000ea8000c1e1500 */
[----:B------:R0:W3:Y:S01]  /*0e10*/  @!P0 LDG.E.U16 R16, desc[UR8][R16.64] ;  /* 0x0000000810108981 */ /* 0x0000e2000c1e1500 */
[----:B------:R-:W1:Y:S08]  /*0e20*/  I2F.RP R29, R13 ;  /* 0x0000000d001d7306 */ /* 0x000e700000209400 */
[----:B-1----:R-:W1:Y:S02]  /*0e30*/  MUFU.RCP R29, R29 ;  /* 0x0000001d001d7308 */ /* 0x002e640000001000 */
[----:B-1----:R-:W-:-:S06]  /*0e40*/  VIADD R29, R29, 0xffffffe ;  /* 0x0ffffffe1d1d7836 */ /* 0x002fcc0000000000 */
[----:B0-----:R-:W0:Y:S02]  /*0e50*/  F2I.FTZ.U32.TRUNC.NTZ R17, R29 ;  /* 0x0000001d00117305 */ /* 0x001e24000021f000 */
[----:B0-----:R-:W-:-:S04]  /*0e60*/  IMAD.MOV R26, RZ, RZ, -R17 ;  /* 0x000000ffff1a7224 */ /* 0x001fc800078e0a11 */
[----:B------:R-:W-:Y:S01]  /*0e70*/  IMAD R27, R26, R13, RZ ;  /* 0x0000000d1a1b7224 */ /* 0x000fe200078e02ff */
[----:B--2---:R-:W-:Y:S01]  /*0e80*/  @!P0 SHF.L.U32 R26, R21, 0x10, RZ ;  /* 0x00000010151a8819 */ /* 0x004fe200000006ff */
[----:B---3--:R-:W-:Y:S02]  /*0e90*/  @!P0 IMAD.U32 R28, R16, 0x10000, RZ ;  /* 0x00010000101c8824 */ /* 0x008fe400078e00ff */
[----:B------:R-:W-:Y:S02]  /*0ea0*/  IMAD.MOV.U32 R16, RZ, RZ, RZ ;  /* 0x000000ffff107224 */ /* 0x000fe400078e00ff */
[----:B------:R-:W-:Y:S02]  /*0eb0*/  @!P0 FFMA.FTZ R6, R26, R28, R6 ;  /* 0x0000001c1a068223 */ /* 0x000fe40000010006 */
[----:B------:R-:W-:-:S07]  /*0ec0*/  IMAD.HI.U32 R21, R17, R27, R16 ;  /* 0x0000001b11157227 */ /* 0x000fce00078e0010 */
.L_x_232:
[----:B------:R-:W-:Y:S05]  /*0ed0*/  BSYNC B0 ;  /* 0x0000000000007941 */ /* 0x000fea0003800000 */
.L_x_231:
        /* <DEDUP_REMOVED lines=12> */
[----:B------:R-:W-:-:S05]  /*0fa0*/  MOV R16, RZ ;  /* 0x000000ff00107202 */ /* 0x000fca0000000f00 */
        /* <DEDUP_REMOVED lines=53> */
.L_x_234:
[----:B------:R-:W-:Y:S05]  /*1300*/  BSYNC B0 ;  /* 0x0000000000007941 */ /* 0x000fea0003800000 */
.L_x_233:
        /* <DEDUP_REMOVED lines=66> */
.L_x_236:
[----:B------:R-:W-:Y:S05]  /*1730*/  BSYNC B0 ;  /* 0x0000000000007941 */ /* 0x000fea0003800000 */
.L_x_235:
        /* <DEDUP_REMOVED lines=36> */
[----:B------:R-:W-:Y:S02]  /*1980*/  IMAD.MOV.U32 R17, RZ, RZ, R16 ;  /* 0x000000ffff117224 */ /* 0x000fe400078e0010 */
[----:B------:R-:W-:-:S03]  /*1990*/  VIADD R16, R11, 0x1 ;  /* 0x000000010b107836 */ /* 0x000fc60000000000 */
[----:B------:R-:W-:Y:S02]  /*19a0*/  @!P6 IADD3 R17, -R17, RZ, RZ ;  /* 0x000000ff1111e210 */ /* 0x000fe40007ffe1ff */
        /* <DEDUP_REMOVED lines=18> */
[----:B-1----:R-:W-:-:S06]  /*1ad0*/  IADD3 R29, R29, 0xffffffe, RZ ;  /* 0x0ffffffe1d1d7810 */ /* 0x002fcc0007ffe0ff */
[----:B0-----:R-:W0:Y:S02]  /*1ae0*/  F2I.FTZ.U32.TRUNC.NTZ R17, R29 ;  /* 0x0000001d00117305 */ /* 0x001e24000021f000 */
[----:B0-----:R-:W-:-:S04]  /*1af0*/  IMAD.MOV R26, RZ, RZ, -R17 ;  /* 0x000000ffff1a7224 */ /* 0x001fc800078e0a11 */
[----:B------:R-:W-:Y:S02]  /*1b00*/  IMAD R27, R26, R13, RZ ;  /* 0x0000000d1a1b7224 */ /* 0x000fe400078e02ff */
[----:B--2---:R-:W-:Y:S02]  /*1b10*/  @!P0 IMAD.U32 R26, R21, 0x10000, RZ ;  /* 0x00010000151a8824 */ /* 0x004fe400078e00ff */
[----:B---3--:R-:W-:Y:S01]  /*1b20*/  @!P0 IMAD.U32 R28, R16, 0x10000, RZ ;  /* 0x00010000101c8824 */ /* 0x008fe200078e00ff */
[----:B------:R-:W-:-:S03]  /*1b30*/  HFMA2.MMA R16, -RZ, RZ, 0, 0 ;  /* 0x00000000ff107435 */ /* 0x000fc600000001ff */
[----:B------:R-:W-:-:S07]  /*1b40*/  @!P0 FFMA.FTZ R6, R26, R28, R6 ;  /* 0x0000001c1a068223 */ /* 0x000fce0000010006 */
[----:B------:R-:W-:-:S07]  /*1b50*/  IMAD.HI.U32 R21, R17, R27, R16 ;  /* 0x0000001b11157227 */ /* 0x000fce00078e0010 */
.L_x_238:
[----:B------:R-:W-:Y:S05]  /*1b60*/  BSYNC B0 ;  /* 0x0000000000007941 */ /* 0x000fea0003800000 */
.L_x_237:
        /* <DEDUP_REMOVED lines=14> */
[----:B------:R-:W-:-:S05]  /*1c50*/  LOP3.LUT R28, RZ, R27, RZ, 0x33, !PT ;  /* 0x0000001bff1c7212 */ /* 0x000fca00078e33ff */
        /* <DEDUP_REMOVED lines=13> */
[----:B------:R-:W-:Y:S01]  /*1d30*/  MOV R7, R13 ;  /* 0x0000000d00077202 */ /* 0x000fe20000000f00 */
[----:B------:R-:W-:Y:S01]  /*1d40*/  @!P2 VIADD R11, R11, 0x1 ;  /* 0x000000010b0ba836 */ /* 0x000fe20000000000 */
[----:B------:R-:W-:Y:S01]  /*1d50*/  ISETP.GE.U32.AND P4, PT, R17, R26, PT ;  /* 0x0000001a1100720c */ /* 0x000fe20003f86070 */
[----:B------:R-:W-:Y:S01]  /*1d60*/  @!P6 VIADD R16, R16, 0x1 ;  /* 0x000000011010e836 */ /* 0x000fe20000000000 */
[----:B------:R-:W-:Y:S02]  /*1d70*/  ISETP.GE.U32.AND P5, PT, R12, R7, PT ;  /* 0x000000070c00720c */ /* 0x000fe40003fa6070 */
[----:B------:R-:W-:Y:S02]  /*1d80*/  LOP3.LUT R27, R5, R27, RZ, 0x3c, !PT ;  /* 0x0000001b051b7212 */ /* 0x000fe400078e3cff */
[----:B------:R-:W-:Y:S02]  /*1d90*/  LOP3.LUT R20, R10, R20, RZ, 0x3c, !PT ;  /* 0x000000140a147212 */ /* 0x000fe400078e3cff */
[----:B------:R-:W-:-:S02]  /*1da0*/  ISETP.GE.AND P2, PT, R27, RZ, PT ;  /* 0x000000ff1b00720c */ /* 0x000fc40003f46270 */
[----:B------:R-:W-:-:S03]  /*1db0*/  ISETP.GE.AND P6, PT, R20, RZ, PT ;  /* 0x000000ff1400720c */ /* 0x000fc60003fc6270 */
[----:B------:R-:W-:Y:S02]  /*1dc0*/  @P4 VIADD R16, R16, 0x1 ;  /* 0x0000000110104836 */ /* 0x000fe40000000000 */
[----:B------:R-:W-:-:S06]  /*1dd0*/  @P5 IADD3 R11, R11, 0x1, RZ ;  /* 0x000000010b0b5810 */ /* 0x000fcc0007ffe0ff */
[----:B------:R-:W-:Y:S02]  /*1de0*/  @!P2 IMAD.MOV R16, RZ, RZ, -R16 ;  /* 0x000000ffff10a224 */ /* 0x000fe400078e0a10 */
[----:B------:R-:W-:-:S03]  /*1df0*/  @!P6 IMAD.MOV R11, RZ, RZ, -R11 ;  /* 0x000000ffff0be224 */ /* 0x000fc600078e0a0b */
[----:B------:R-:W-:Y:S02]  /*1e00*/  SEL R28, R28, R16, !P0 ;  /* 0x000000101c1c7207 */ /* 0x000fe40004000000 */
[----:B------:R-:W-:-:S04]  /*1e10*/  SEL R11, R19, R11, !P3 ;  /* 0x0000000b130b7207 */ /* 0x000fc80005800000 */
[----:B------:R-:W-:-:S04]  /*1e20*/  LOP3.LUT R12, R28, R11, RZ, 0xfc, !PT ;  /* 0x0000000b1c0c7212 */ /* 0x000fc800078efcff */
[----:B------:R-:W-:-:S04]  /*1e30*/  ISETP.GE.AND P0, PT, R12, RZ, PT ;  /* 0x000000ff0c00720c */ /* 0x000fc80003f06270 */
[----:B------:R-:W-:-:S04]  /*1e40*/  ISETP.GE.OR P0, PT, R11, UR13, !P0 ;  /* 0x0000000d0b007c0c */ /* 0x000fc8000c706670 */
[----:B------:R-:W-:-:S13]  /*1e50*/  ISETP.GE.OR P0, PT, R28, UR12, P0 ;  /* 0x0000000c1c007c0c */ /* 0x000fda0008706670 */
[----:B------:R-:W0:Y:S01]  /*1e60*/  @!P0 LDC.64 R16, c[0x0][0x210] ;  /* 0x00008400ff108b82 */ /* 0x000e220000000a00 */
[----:B------:R-:W-:Y:S01]  /*1e70*/  @!P0 IMAD R11, R8, UR13, R11 ;  /* 0x0000000d080b8c24 */ /* 0x000fe2000f8e020b */
[----:B------:R1:W2:Y:S03]  /*1e80*/  @!P0 LDG.E.U16 R14, desc[UR8][R14.64+0x8] ;  /* 0x000008080e0e8981 */ /* 0x0002a6000c1e1500 */
[----:B------:R-:W-:-:S04]  /*1e90*/  @!P0 IMAD R11, R11, UR12, R28 ;  /* 0x0000000c0b0b8c24 */ /* 0x000fc8000f8e021c */
[----:B0-----:R-:W-:-:S06]  /*1ea0*/  @!P0 IMAD.WIDE R16, R11, 0x2, R16 ;  /* 0x000000020b108825 */ /* 0x001fcc00078e0210 */
[----:B------:R-:W3:Y:S01]  /*1eb0*/  @!P0 LDG.E.U16 R16, desc[UR8][R16.64] ;  /* 0x0000000810108981 */ /* 0x000ee2000c1e1500 */
[----:B------:R-:W0:Y:S08]  /*1ec0*/  I2F.RP R19, R13 ;  /* 0x0000000d00137306 */ /* 0x000e300000209400 */
[----:B0-----:R-:W0:Y:S02]  /*1ed0*/  MUFU.RCP R19, R19 ;  /* 0x0000001300137308 */ /* 0x001e240000001000 */
[----:B0-----:R-:W-:-:S06]  /*1ee0*/  VIADD R20, R19, 0xffffffe ;  /* 0x0ffffffe13147836 */ /* 0x001fcc0000000000 */
[----:B-1----:R-:W0:Y:S02]  /*1ef0*/  F2I.FTZ.U32.TRUNC.NTZ R15, R20 ;  /* 0x00000014000f7305 */ /* 0x002e24000021f000 */
[----:B0-----:R-:W-:-:S05]  /*1f00*/  IADD3 R12, RZ, -R15, RZ ;  /* 0x8000000fff0c7210 */ /* 0x001fca0007ffe0ff */
[----:B------:R-:W-:Y:S02]  /*1f10*/  IMAD R21, R12, R13, RZ ;  /* 0x0000000d0c157224 */ /* 0x000fe400078e02ff */
[----:B--2---:R-:W-:Y:S02]  /*1f20*/  @!P0 IMAD.U32 R11, R14, 0x10000, RZ ;  /* 0x000100000e0b8824 */ /* 0x004fe400078e00ff */
[----:B------:R-:W-:-:S04]  /*1f30*/  IMAD.MOV.U32 R14, RZ, RZ, RZ ;  /* 0x000000ffff0e7224 */ /* 0x000fc800078e00ff */
[----:B------:R-:W-:-:S04]  /*1f40*/  IMAD.HI.U32 R21, R15, R21, R14 ;  /* 0x000000150f157227 */ /* 0x000fc800078e000e */
[----:B---3--:R-:W-:-:S04]  /*1f50*/  @!P0 IMAD.U32 R12, R16, 0x10000, RZ ;  /* 0x00010000100c8824 */ /* 0x008fc800078e00ff */
[----:B------:R-:W-:-:S07]  /*1f60*/  @!P0 FFMA.FTZ R6, R11, R12, R6 ;  /* 0x0000000c0b068223 */ /* 0x000fce0000010006 */
.L_x_240:
[----:B------:R-:W-:Y:S05]  /*1f70*/  BSYNC B0 ;  /* 0x0000000000007941 */ /* 0x000fea0003800000 */
.L_x_239:
[----:B------:R-:W-:Y:S01]  /*1f80*/  IADD3 R9, R9, 0x5, RZ ;  /* 0x0000000509097810 */ /* 0x000fe20007ffe0ff */
[----:B------:R-:W-:-:S03]  /*1f90*/  VIADD R10, R10, -UR14 ;  /* 0x8000000e0a0a7c36 */ /* 0x000fc60008000000 */
[----:B------:R-:W-:-:S13]  /*1fa0*/  ISETP.NE.AND P0, PT, R9, 0x19, PT ;  /* 0x000000190900780c */ /* 0x000fda0003f05270 */
[----:B------:R-:W-:Y:S05]  /*1fb0*/  @P0 BRA `(.L_x_241) ;  /* 0xffffffe8006c0947 */ /* 0x000fea000383ffff */
[----:B------:R-:W-:Y:S05]  /*1fc0*/  @!P1 BRA `(.L_x_242) ;  /* 0xffffffe800209947 */ /* 0x000fea000383ffff */
[----:B------:R-:W2:Y:S01]  /*1fd0*/  LDL.LU R12, [R1] ;  /* 0x00000000010c7983 */ /* 0x000ea20000300800 */
[----:B------:R-:W0:Y:S01]  /*1fe0*/  LDC R0, c[0x0][0xc] ;  /* 0x00000300ff007b82 */ /* 0x000e220000000800 */
[----:B------:R-:W-:Y:S02]  /*1ff0*/  ULDC.64 UR6, c[0x0][0x238] ;  /* 0x00008e0000067ab9 */ /* 0x000fe40000000a00 */
[----:B------:R-:W3:Y:S01]  /*2000*/  LDL.LU R11, [R1+0x4] ;  /* 0x00000400010b7983 */ /* 0x000ee20000300800 */
[----:B------:R-:W-:Y:S01]  /*2010*/  F2FP.BF16.F32.PACK_AB R6, RZ, R6 ;  /* 0x00000006ff06723e */ /* 0x000fe200000010ff */
[----:B0-----:R-:W-:Y:S01]  /*2020*/  IMAD R0, R0, UR5, RZ ;  /* 0x0000000500007c24 */ /* 0x001fe2000f8e02ff */
[----:B--2---:R-:W-:-:S04]  /*2030*/  SHF.R.S64 R2, RZ, 0x1f, R12 ;  /* 0x0000001fff027819 */ /* 0x004fc8000000100c */
[----:B------:R-:W-:Y:S01]  /*2040*/  IADD3 R2, P0, R2, UR6, RZ ;  /* 0x0000000602027c10 */ /* 0x000fe2000ff1e0ff */
[----:B------:R-:W-:-:S03]  /*2050*/  ULDC UR6, c[0x0][0x288] ;  /* 0x0000a20000067ab9 */ /* 0x000fc60000000800 */
[----:B------:R-:W-:Y:S02]  /*2060*/  LEA.HI.X.SX32 R3, R12, UR7, 0x1, P0 ;  /* 0x000000070c037c11 */ /* 0x000fe400080f0eff */
[----:B------:R-:W-:-:S03]  /*2070*/  IADD3 R12, P0, R0, R12, RZ ;  /* 0x0000000c000c7210 */ /* 0x000fc60007f1e0ff */
[----:B------:R0:W-:Y:S02]  /*2080*/  STG.E.U16 desc[UR8][R2.64], R6 ;  /* 0x0000000602007986 */ /* 0x0001e4000c101508 */
[----:B---3--:R-:W-:Y:S01]  /*2090*/  IMAD.X R11, RZ, RZ, R11, P0 ;  /* 0x000000ffff0b7224 */ /* 0x008fe200000e060b */
[----:B------:R-:W-:Y:S01]  /*20a0*/  ISETP.GE.U32.AND P0, PT, R12, UR6, PT ;  /* 0x000000060c007c0c */ /* 0x000fe2000bf06070 */
[----:B------:R0:W-:Y:S03]  /*20b0*/  STL [R1], R12 ;  /* 0x0000000c01007387 */ /* 0x0001e60000100800 */
[----:B------:R-:W-:Y:S01]  /*20c0*/  ISETP.GE.AND.EX P0, PT, R11, UR10, PT, P0 ;  /* 0x0000000a0b007c0c */ /* 0x000fe2000bf06300 */
[----:B------:R0:W-:-:S12]  /*20d0*/  STL [R1+0x4], R11 ;  /* 0x0000040b01007387 */ /* 0x0001d80000100800 */
[----:B0-----:R-:W-:Y:S05]  /*20e0*/  @!P0 BRA `(.L_x_243) ;  /* 0xffffffe000608947 */ /* 0x001fea000383ffff */
[----:B------:R-:W-:Y:S05]  /*20f0*/  EXIT ;  /* 0x000000000000794d */ /* 0x000fea0003800000 */
.L_x_244:
        /* <DEDUP_REMOVED lines=16> */
.L_x_1100:


//--------------------- .text._ZN2at6native51_GLOBAL__N__2c613397_18_DepthwiseConv2d_cu_9959487032conv_depthwise2d_backward_kernelILi5ELi2EN3c108BFloat16EiEEvNS_27GenericPackedTensorAccessorIKT1_Lm4ENS_16DefaultPtrTraitsEiEENS5_IS6_Lm4ES8_iEES9_T2_iiiiiiiiiiiiiii --------------------------
	.section	.text._ZN2at6native51_GLOBAL__N__2c613397_18_DepthwiseConv2d_cu_9959487032conv_depthwise2d_backward_kernelILi5ELi2EN3c108BFloat16EiEEvNS_27GenericPackedTensorAccessorIKT1_Lm4ENS_16DefaultPtrTraitsEiEENS5_IS6_Lm4ES8_iEES9_T2_iiiiiiiiiiiiiii,"ax",@progbits
	.align	128
.text._ZN2at6native51_GLOBAL__N__2c613397_18_DepthwiseConv2d_cu_9959487032conv_depthwise2d_backward_kernelILi5ELi2EN3c108BFloat16EiEEvNS_27GenericPackedTensorAccessorIKT1_Lm4ENS_16DefaultPtrTraitsEiEENS5_IS6_Lm4ES8_iEES9_T2_iiiiiiiiiiiiiii:
        .type           _ZN2at6native51_GLOBAL__N__2c613397_18_DepthwiseConv2d_cu_9959487032conv_depthwise2d_backward_kernelILi5ELi2EN3c108BFloat16EiEEvNS_27GenericPackedTensorAccessorIKT1_Lm4ENS_16DefaultPtrTraitsEiEENS5_IS6_Lm4ES8_iEES9_T2_iiiiiiiiiiiiiii,@function
        .size           _ZN2at6native51_GLOBAL__N__2c613397_18_DepthwiseConv2d_cu_9959487032conv_depthwise2d_backward_kernelILi5ELi2EN3c108BFloat16EiEEvNS_27GenericPackedTensorAccessorIKT1_Lm4ENS_16DefaultPtrTraitsEiEENS5_IS6_Lm4ES8_iEES9_T2_iiiiiiiiiiiiiii,(.L_x_1101 - _ZN2at6native51_GLOBAL__N__2c613397_18_DepthwiseConv2d_cu_9959487032conv_depthwise2d_backward_kernelILi5ELi2EN3c108BFloat16EiEEvNS_27GenericPackedTensorAccessorIKT1_Lm4ENS_16DefaultPtrTraitsEiEENS5_IS6_Lm4ES8_iEES9_T2_iiiiiiiiiiiiiii)
        .other          _ZN2at6native51_GLOBAL__N__2c613397_18_DepthwiseConv2d_cu_9959487032conv_depthwise2d_backward_kernelILi5ELi2EN3c108BFloat16EiEEvNS_27GenericPackedTensorAccessorIKT1_Lm4ENS_16DefaultPtrTraitsEiEENS5_IS6_Lm4ES8_iEES9_T2_iiiiiiiiiiiiiii,@"STO_CUDA_ENTRY STV_DEFAULT"
_ZN2at6native51_GLOBAL__N__2c613397_18_DepthwiseConv2d_cu_9959487032conv_depthwise2d_backward_kernelILi5ELi2EN3c108BFloat16EiEEvNS_27GenericPackedTensorAccessorIKT1_Lm4ENS_16DefaultPtrTraitsEiEENS5_IS6_Lm4ES8_iEES9_T2_iiiiiiiiiiiiiii:
        /* <DEDUP_REMOVED lines=15> */
[----:B------:R-:W-:-:S11]  /*00f0*/  ULDC.64 UR12, c[0x0][0x2a0] ;  /* 0x0000a800000c7ab9 */ /* 0x000fd60000000a00 */
[----:B------:R-:W-:Y:S05]  /*0100*/  @P0 BRA `(.L_x_245) ;  /* 0x0000000000340947 */ /* 0x000fea0003800000 */
[----:B------:R-:W-:Y:S02]  /*0110*/  ULDC UR4, c[0x0][0xc] ;  /* 0x0000030000047ab9 */ /* 0x000fe40000000800 */
[----:B------:R-:W-:Y:S01]  /*0120*/  IMAD R7, R0, UR4, RZ ;  /* 0x0000000400077c24 */ /* 0x000fe2000f8e02ff */
[----:B------:R-:W-:-:S06]  /*0130*/  ULDC.64 UR4, c[0x0][0x238] ;  /* 0x00008e0000047ab9 */ /* 0x000fcc0000000a00 */
.L_x_246:
        /* <DEDUP_REMOVED lines=10> */
.L_x_245:
[----:B------:R-:W0:Y:S01]  /*01e0*/  LDC R5, c[0x0][0x298] ;  /* 0x0000a600ff057b82 */ /* 0x000e220000000800 */
[----:B------:R-:W-:Y:S01]  /*01f0*/  IABS R8, R2 ;  /* 0x0000000200087213 */ /* 0x000fe20000000000 */
[----:B------:R-:W-:Y:S01]  /*0200*/  ULDC UR10, c[0x0][0x2c0] ;  /* 0x0000b000000a7ab9 */ /* 0x000fe20000000800 */
[----:B------:R-:W-:Y:S01]  /*0210*/  ULDC.64 UR4, c[0x0][0x2b8] ;  /* 0x0000ae0000047ab9 */ /* 0x000fe20000000a00 */
[----:B------:R-:W-:-:S04]  /*0220*/  IMAD.MOV.U32 R20, RZ, RZ, RZ ;  /* 0x000000ffff147224 */ /* 0x000fc800078e00ff */
[----:B------:R-:W1:Y:S08]  /*0230*/  LDC R10, c[0x0][0x29c] ;  /* 0x0000a700ff0a7b82 */ /* 0x000e700000000800 */
[----:B------:R-:W2:Y:S01]  /*0240*/  LDC R11, c[0x0][0x28c] ;  /* 0x0000a300ff0b7b82 */ /* 0x000ea20000000800 */
[----:B0-----:R-:W-:-:S04]  /*0250*/  IABS R14, R5 ;  /* 0x00000005000e7213 */ /* 0x001fc80000000000 */
[----:B------:R-:W0:Y:S08]  /*0260*/  I2F.RP R4, R14 ;  /* 0x0000000e00047306 */ /* 0x000e300000209400 */
[----:B0-----:R-:W0:Y:S02]  /*0270*/  MUFU.RCP R4, R4 ;  /* 0x0000000400047308 */ /* 0x001e240000001000 */
[----:B0-----:R-:W-:Y:S01]  /*0280*/  VIADD R6, R4, 0xffffffe ;  /* 0x0ffffffe04067836 */ /* 0x001fe20000000000 */
[----:B-1----:R-:W-:-:S05]  /*0290*/  IABS R4, R10 ;  /* 0x0000000a00047213 */ /* 0x002fca0000000000 */
[----:B------:R0:W1:Y:S08]  /*02a0*/  F2I.FTZ.U32.TRUNC.NTZ R7, R6 ;  /* 0x0000000600077305 */ /* 0x000070000021f000 */
[----:B------:R-:W3:Y:S01]  /*02b0*/  I2F.RP R12, R4 ;  /* 0x00000004000c7306 */ /* 0x000ee20000209400 */
[----:B0-----:R-:W-:Y:S02]  /*02c0*/  IMAD.MOV.U32 R6, RZ, RZ, RZ ;  /* 0x000000ffff067224 */ /* 0x001fe400078e00ff */
[----:B-1----:R-:W-:-:S04]  /*02d0*/  IMAD.MOV R9, RZ, RZ, -R7 ;  /* 0x000000ffff097224 */ /* 0x002fc800078e0a07 */
[----:B------:R-:W-:-:S04]  /*02e0*/  IMAD R9, R9, R14, RZ ;  /* 0x0000000e09097224 */ /* 0x000fc800078e02ff */
[----:B------:R-:W-:Y:S01]  /*02f0*/  IMAD.HI.U32 R7, R7, R9, R6 ;  /* 0x0000000907077227 */ /* 0x000fe200078e0006 */
[----:B---3--:R-:W0:Y:S05]  /*0300*/  MUFU.RCP R12, R12 ;  /* 0x0000000c000c7308 */ /* 0x008e2a0000001000 */
[----:B------:R-:W-:-:S04]  /*0310*/  IMAD.HI.U32 R6, R7, R8, RZ ;  /* 0x0000000807067227 */ /* 0x000fc800078e00ff */
[----:B------:R-:W-:-:S04]  /*0320*/  IMAD.MOV R7, RZ, RZ, -R6 ;  /* 0x000000ffff077224 */ /* 0x000fc800078e0a06 */
[----:B------:R-:W-:Y:S02]  /*0330*/  IMAD R7, R14, R7, R8 ;  /* 0x000000070e077224 */ /* 0x000fe400078e0208 */
[----:B0-----:R-:W-:-:S03]  /*0340*/  VIADD R8, R12, 0xffffffe ;  /* 0x0ffffffe0c087836 */ /* 0x001fc60000000000 */
[----:B------:R-:W-:Y:S01]  /*0350*/  ISETP.GT.U32.AND P1, PT, R14, R7, PT ;  /* 0x000000070e00720c */ /* 0x000fe20003f24070 */
[----:B------:R0:W1:Y:S02]  /*0360*/  F2I.FTZ.U32.TRUNC.NTZ R9, R8 ;  /* 0x0000000800097305 */ /* 0x000064000021f000 */
[----:B0-----:R-:W-:-:S10]  /*0370*/  IMAD.MOV.U32 R8, RZ, RZ, RZ ;  /* 0x000000ffff087224 */ /* 0x001fd400078e00ff */
[----:B------:R-:W-:Y:S01]  /*0380*/  @!P1 IADD3 R6, R6, 0x1, RZ ;  /* 0x0000000106069810 */ /* 0x000fe20007ffe0ff */
[----:B------:R-:W-:Y:S01]  /*0390*/  @!P1 IMAD.IADD R7, R7, 0x1, -R14 ;  /* 0x0000000107079824 */ /* 0x000fe200078e0a0e */
[----:B------:R-:W-:Y:S01]  /*03a0*/  ISETP.NE.AND P1, PT, R5, RZ, PT ;  /* 0x000000ff0500720c */ /* 0x000fe20003f25270 */
[----:B-1----:R-:W-:-:S03]  /*03b0*/  IMAD.MOV R13, RZ, RZ, -R9 ;  /* 0x000000ffff0d7224 */ /* 0x002fc600078e0a09 */
[----:B------:R-:W-:Y:S01]  /*03c0*/  ISETP.GE.U32.AND P0, PT, R7, R14, PT ;  /* 0x0000000e0700720c */ /* 0x000fe20003f06070 */
[C---:B------:R-:W-:Y:S01]  /*03d0*/  VIADD R14, R2.reuse, UR4 ;  /* 0x00000004020e7c36 */ /* 0x040fe20008000000 */
[----:B------:R-:W-:Y:S01]  /*03e0*/  LOP3.LUT R7, R2, R5, RZ, 0x3c, !PT ;  /* 0x0000000502077212 */ /* 0x000fe200078e3cff */
[----:B------:R-:W-:-:S03]  /*03f0*/  IMAD R13, R13, R4, RZ ;  /* 0x000000040d0d7224 */ /* 0x000fc600078e02ff */
[----:B------:R-:W-:Y:S01]  /*0400*/  ISETP.GE.AND P2, PT, R7, RZ, PT ;  /* 0x000000ff0700720c */ /* 0x000fe20003f46270 */
[----:B------:R-:W-:Y:S01]  /*0410*/  IMAD.HI.U32 R8, R9, R13, R8 ;  /* 0x0000000d09087227 */ /* 0x000fe200078e0008 */
[----:B--2---:R-:W-:-:S04]  /*0420*/  IABS R7, R11 ;  /* 0x0000000b00077213 */ /* 0x004fc80000000000 */
[----:B------:R-:W0:Y:S01]  /*0430*/  I2F.RP R13, R7 ;  /* 0x00000007000d7306 */ /* 0x000e220000209400 */
[----:B------:R-:W-:-:S06]  /*0440*/  @P0 VIADD R6, R6, 0x1 ;  /* 0x0000000106060836 */ /* 0x000fcc0000000000 */
[----:B------:R-:W-:Y:S01]  /*0450*/  @!P2 IMAD.MOV R6, RZ, RZ, -R6 ;  /* 0x000000ffff06a224 */ /* 0x000fe200078e0a06 */
[----:B------:R-:W-:-:S04]  /*0460*/  @!P1 LOP3.LUT R6, RZ, R5, RZ, 0x33, !PT ;  /* 0x00000005ff069212 */ /* 0x000fc800078e33ff */
[----:B------:R-:W-:Y:S01]  /*0470*/  IABS R12, R6 ;  /* 0x00000006000c7213 */ /* 0x000fe20000000000 */
[----:B------:R-:W-:Y:S01]  /*0480*/  VIADD R15, R6, UR5 ;  /* 0x00000005060f7c36 */ /* 0x000fe20008000000 */
[----:B0-----:R-:W0:Y:S03]  /*0490*/  MUFU.RCP R13, R13 ;  /* 0x0000000d000d7308 */ /* 0x001e260000001000 */
[----:B------:R-:W-:-:S04]  /*04a0*/  IMAD.MOV.U32 R9, RZ, RZ, R12 ;  /* 0x000000ffff097224 */ /* 0x000fc800078e000c */
[----:B------:R-:W-:-:S04]  /*04b0*/  IMAD.HI.U32 R12, R8, R9, RZ ;  /* 0x00000009080c7227 */ /* 0x000fc800078e00ff */
[----:B------:R-:W-:-:S04]  /*04c0*/  IMAD.MOV R8, RZ, RZ, -R12 ;  /* 0x000000ffff087224 */ /* 0x000fc800078e0a0c */
[----:B------:R-:W-:Y:S01]  /*04d0*/  IMAD R9, R4, R8, R9 ;  /* 0x0000000804097224 */ /* 0x000fe200078e0209 */
[----:B0-----:R-:W-:-:S04]  /*04e0*/  IADD3 R8, R13, 0xffffffe, RZ ;  /* 0x0ffffffe0d087810 */ /* 0x001fc80007ffe0ff */
[----:B------:R-:W-:-:S13]  /*04f0*/  ISETP.GT.U32.AND P1, PT, R4, R9, PT ;  /* 0x000000090400720c */ /* 0x000fda0003f24070 */
[----:B------:R-:W-:Y:S02]  /*0500*/  @!P1 IMAD.IADD R9, R9, 0x1, -R4 ;  /* 0x0000000109099824 */ /* 0x000fe400078e0a04 */
[----:B------:R-:W-:Y:S01]  /*0510*/  @!P1 VIADD R12, R12, 0x1 ;  /* 0x000000010c0c9836 */ /* 0x000fe20000000000 */
[----:B------:R-:W-:Y:S02]  /*0520*/  ISETP.NE.AND P1, PT, R10, RZ, PT ;  /* 0x000000ff0a00720c */ /* 0x000fe40003f25270 */
[----:B------:R-:W-:Y:S02]  /*0530*/  ISETP.GE.U32.AND P0, PT, R9, R4, PT ;  /* 0x000000040900720c */ /* 0x000fe40003f06070 */
[----:B------:R-:W-:Y:S01]  /*0540*/  LOP3.LUT R4, R6, R10, RZ, 0x3c, !PT ;  /* 0x0000000a06047212 */ /* 0x000fe200078e3cff */
[----:B------:R0:W1:Y:S03]  /*0550*/  F2I.FTZ.U32.TRUNC.NTZ R9, R8 ;  /* 0x0000000800097305 */ /* 0x000066000021f000 */
[----:B------:R-:W-:Y:S01]  /*0560*/  ISETP.GE.AND P2, PT, R4, RZ, PT ;  /* 0x000000ff0400720c */ /* 0x000fe20003f46270 */
[----:B0-----:R-:W-:-:S06]  /*0570*/  IMAD.MOV.U32 R8, RZ, RZ, RZ ;  /* 0x000000ffff087224 */ /* 0x001fcc00078e00ff */
[----:B------:R-:W-:Y:S02]  /*0580*/  @P0 VIADD R12, R12, 0x1 ;  /* 0x000000010c0c0836 */ /* 0x000fe40000000000 */
[----:B-1----:R-:W-:-:S04]  /*0590*/  IMAD.MOV R4, RZ, RZ, -R9 ;  /* 0x000000ffff047224 */ /* 0x002fc800078e0a09 */
[----:B------:R-:W-:Y:S01]  /*05a0*/  @!P2 IMAD.MOV R12, RZ, RZ, -R12 ;  /* 0x000000ffff0ca224 */ /* 0x000fe200078e0a0c */
[----:B------:R-:W-:Y:S01]  /*05b0*/  @!P1 LOP3.LUT R12, RZ, R10, RZ, 0x33, !PT ;  /* 0x0000000aff0c9212 */ /* 0x000fe200078e33ff */
[----:B------:R-:W-:-:S03]  /*05c0*/  IMAD R13, R4, R7, RZ ;  /* 0x00000007040d7224 */ /* 0x000fc600078e02ff */
[----:B------:R-:W-:Y:S01]  /*05d0*/  IABS R4, R12 ;  /* 0x0000000c00047213 */ /* 0x000fe20000000000 */
[----:B------:R-:W-:-:S04]  /*05e0*/  IMAD.HI.U32 R8, R9, R13, R8 ;  /* 0x0000000d09087227 */ /* 0x000fc800078e0008 */
[----:B------:R-:W-:Y:S02]  /*05f0*/  IMAD.MOV.U32 R9, RZ, RZ, R4 ;  /* 0x000000ffff097224 */ /* 0x000fe400078e0004 */
[----:B------:R-:W-:Y:S02]  /*0600*/  IMAD.MOV R17, RZ, RZ, -R12 ;  /* 0x000000ffff117224 */ /* 0x000fe400078e0a0c */
[----:B------:R-:W-:-:S04]  /*0610*/  IMAD.HI.U32 R4, R8, R9, RZ ;  /* 0x0000000908047227 */ /* 0x000fc800078e00ff */
[----:B------:R-:W-:Y:S01]  /*0620*/  IMAD R10, R10, R17, R15 ;  /* 0x000000110a0a7224 */ /* 0x000fe200078e020f */
[----:B------:R-:W-:-:S05]  /*0630*/  IADD3 R8, -R4, RZ, RZ ;  /* 0x000000ff04087210 */ /* 0x000fca0007ffe1ff */
[----:B------:R-:W-:-:S05]  /*0640*/  IMAD R8, R7, R8, R9 ;  /* 0x0000000807087224 */ /* 0x000fca00078e0209 */
[----:B------:R-:W-:-:S13]  /*0650*/  ISETP.GT.U32.AND P1, PT, R7, R8, PT ;  /* 0x000000080700720c */ /* 0x000fda0003f24070 */
[----:B------:R-:W-:Y:S02]  /*0660*/  @!P1 IMAD.IADD R8, R8, 0x1, -R7 ;  /* 0x0000000108089824 */ /* 0x000fe400078e0a07 */
[----:B------:R-:W-:Y:S01]  /*0670*/  @!P1 VIADD R4, R4, 0x1 ;  /* 0x0000000104049836 */ /* 0x000fe20000000000 */
[----:B------:R-:W-:Y:S02]  /*0680*/  ISETP.NE.AND P1, PT, R11, RZ, PT ;  /* 0x000000ff0b00720c */ /* 0x000fe40003f25270 */
[----:B------:R-:W-:Y:S01]  /*0690*/  ISETP.GE.U32.AND P0, PT, R8, R7, PT ;  /* 0x000000070800720c */ /* 0x000fe20003f06070 */
[----:B------:R-:W-:Y:S01]  /*06a0*/  IMAD.MOV R8, RZ, RZ, -R6 ;  /* 0x000000ffff087224 */ /* 0x000fe200078e0a06 */
[----:B------:R-:W-:-:S04]  /*06b0*/  LOP3.LUT R7, R12, R11, RZ, 0x3c, !PT ;  /* 0x0000000b0c077212 */ /* 0x000fc800078e3cff */
[----:B------:R-:W-:Y:S01]  /*06c0*/  ISETP.GE.AND P2, PT, R7, RZ, PT ;  /* 0x000000ff0700720c */ /* 0x000fe20003f46270 */
[----:B------:R-:W-:Y:S02]  /*06d0*/  IMAD R7, R6, R5, UR10 ;  /* 0x0000000a06077e24 */ /* 0x000fe4000f8e0205 */
[----:B------:R-:W-:Y:S02]  /*06e0*/  IMAD R5, R5, R8, R14 ;  /* 0x0000000805057224 */ /* 0x000fe400078e020e */
[----:B------:R-:W-:Y:S01]  /*06f0*/  IMAD.IADD R6, R14, 0x1, -R7 ;  /* 0x000000010e067824 */ /* 0x000fe200078e0a07 */
[----:B------:R-:W-:Y:S01]  /*0700*/  IADD3 R9, R7, UR10, RZ ;  /* 0x0000000a07097c10 */ /* 0x000fe2000fffe0ff */
[----:B------:R-:W-:-:S04]  /*0710*/  @P0 VIADD R4, R4, 0x1 ;  /* 0x0000000104040836 */ /* 0x000fc80000000000 */
[----:B------:R-:W-:Y:S02]  /*0720*/  VIADD R13, R9, UR10 ;  /* 0x0000000a090d7c36 */ /* 0x000fe40008000000 */
[----:B------:R-:W-:Y:S01]  /*0730*/  @!P2 IMAD.MOV R4, RZ, RZ, -R4 ;  /* 0x000000ffff04a224 */ /* 0x000fe200078e0a04 */
[----:B------:R-:W-:Y:S01]  /*0740*/  @!P1 LOP3.LUT R4, RZ, R11, RZ, 0x33, !PT ;  /* 0x0000000bff049212 */ /* 0x000fe200078e33ff */
[C---:B------:R-:W-:Y:S01]  /*0750*/  IMAD.IADD R7, R14.reuse, 0x1, -R9 ;  /* 0x000000010e077824 */ /* 0x040fe200078e0a09 */
[C---:B------:R-:W-:Y:S02]  /*0760*/  IADD3 R8, R14.reuse, -R13, RZ ;  /* 0x8000000d0e087210 */ /* 0x040fe40007ffe0ff */
[----:B------:R-:W-:Y:S01]  /*0770*/  IADD3 R9, R14, -UR10, -R13 ;  /* 0x8000000a0e097c10 */ /* 0x000fe2000fffe80d */
[----:B------:R-:W-:-:S04]  /*0780*/  IMAD.MOV R16, RZ, RZ, -R4 ;  /* 0x000000ffff107224 */ /* 0x000fc800078e0a04 */
[----:B------:R-:W-:Y:S02]  /*0790*/  IMAD R11, R11, R16, R12 ;  /* 0x000000100b0b7224 */ /* 0x000fe400078e020c */
[----:B------:R-:W-:-:S07]  /*07a0*/  IMAD.MOV.U32 R12, RZ, RZ, RZ ;  /* 0x000000ffff0c7224 */ /* 0x000fce00078e00ff */
.L_x_248:
[----:B------:R-:W-:Y:S01]  /*07b0*/  ULDC.64 UR14, c[0x0][0x290] ;  /* 0x0000a400000e7ab9 */ /* 0x000fe20000000a00 */
[----:B------:R-:W-:Y:S01]  /*07c0*/  ULDC.64 UR4, c[0x0][0x2a8] ;  /* 0x0000aa0000047ab9 */ /* 0x000fe20000000a00 */
[----:B------:R-:W-:Y:S01]  /*07d0*/  IMAD R15, R11, UR14, R20 ;  /* 0x0000000e0b0f7c24 */ /* 0x000fe2000f8e0214 */
[----:B------:R-:W-:Y:S01]  /*07e0*/  UIMAD UR4, UR5, UR4, URZ ;  /* 0x00000004050472a4 */ /* 0x000fe2000f8e023f */
[----:B------:R-:W-:Y:S01]  /*07f0*/  VIADD R20, R20, 0x1 ;  /* 0x0000000114147836 */ /* 0x000fe20000000000 */
[----:B------:R-:W-:Y:S01]  /*0800*/  LOP3.LUT R22, R5, 0x1, RZ, 0xc0, !PT ;  /* 0x0000000105167812 */ /* 0x000fe200078ec0ff */
[----:B------:R-:W-:Y:S02]  /*0810*/  IMAD R13, R4, UR15, R15 ;  /* 0x0000000f040d7c24 */ /* 0x000fe4000f8e020f */
[----:B------:R-:W-:Y:S01]  /*0820*/  IMAD.MOV.U32 R21, RZ, RZ, RZ ;  /* 0x000000ffff157224 */ /* 0x000fe200078e00ff */
[----:B------:R-:W-:Y:S01]  /*0830*/  ISETP.GE.AND P4, PT, R20, UR14, PT ;  /* 0x0000000e14007c0c */ /* 0x000fe2000bf86270 */
[----:B------:R-:W-:-:S02]  /*0840*/  IMAD.MOV.U32 R23, RZ, RZ, R10 ;  /* 0x000000ffff177224 */ /* 0x000fc400078e000a */
[----:B------:R-:W-:-:S10]  /*0850*/  IMAD R24, R15, UR4, RZ ;  /* 0x000000040f187c24 */ /* 0x000fd4000f8e02ff */
.L_x_247:
[C---:B------:R-:W-:Y:S01]  /*0860*/  LEA.HI R14, R23.reuse, R23, RZ, 0x1 ;  /* 0x00000017170e7211 */ /* 0x040fe200078f08ff */
[----:B------:R-:W0:Y:S01]  /*0870*/  LDC.64 R16, c[0x0][0x260] ;  /* 0x00009800ff107b82 */ /* 0x000e220000000a00 */
[----:B------:R-:W-:Y:S02]  /*0880*/  LOP3.LUT R15, R23, 0x1, RZ, 0xc0, !PT ;  /* 0x00000001170f7812 */ /* 0x000fe400078ec0ff */
[----:B------:R-:W-:Y:S02]  /*0890*/  SHF.R.S32.HI R26, RZ, 0x1, R14 ;  /* 0x00000001ff1a7819 */ /* 0x000fe4000001140e */
[----:B------:R-:W-:Y:S02]  /*08a0*/  LEA.HI R14, R5, R5, RZ, 0x1 ;  /* 0x00000005050e7211 */ /* 0x000fe400078f08ff */
[----:B------:R-:W-:Y:S01]  /*08b0*/  ISETP.GE.AND P1, PT, R26, UR13, PT ;  /* 0x0000000d1a007c0c */ /* 0x000fe2000bf26270 */
[----:B------:R-:W-:Y:S01]  /*08c0*/  IMAD R26, R13, UR13, R26 ;  /* 0x0000000d0d1a7c24 */ /* 0x000fe2000f8e021a */
[----:B------:R-:W-:-:S02]  /*08d0*/  ISETP.NE.U32.AND P0, PT, R15, 0x1, PT ;  /* 0x000000010f00780c */ /* 0x000fc40003f05070 */
[----:B------:R-:W-:Y:S02]  /*08e0*/  ISETP.GT.AND P1, PT, R23, -0x2, !P1 ;  /* 0xfffffffe1700780c */ /* 0x000fe40004f24270 */
[----:B------:R-:W-:Y:S02]  /*08f0*/  SHF.R.S32.HI R19, RZ, 0x1, R14 ;  /* 0x00000001ff137819 */ /* 0x000fe4000001140e */
[----:B------:R-:W-:Y:S02]  /*0900*/  ISETP.LT.OR P2, PT, R5, -0x1, !P1 ;  /* 0xffffffff0500780c */ /* 0x000fe40004f41670 */
[----:B------:R-:W-:Y:S02]  /*0910*/  ISETP.EQ.U32.OR P3, PT, R22, 0x1, !P0 ;  /* 0x000000011600780c */ /* 0x000fe40004762470 */
[----:B------:R-:W-:Y:S02]  /*0920*/  ISETP.GE.OR P2, PT, R19, UR12, P2 ;  /* 0x0000000c13007c0c */ /* 0x000fe40009746670 */
[----:B------:R-:W-:-:S02]  /*0930*/  LEA.HI R25, R6, R6, RZ, 0x1 ;  /* 0x0000000606197211 */ /* 0x000fc400078f08ff */
[----:B------:R-:W-:Y:S02]  /*0940*/  PLOP3.LUT P3, PT, P3, P2, PT, 0xa8, 0x0 ;  /* 0x000000000000781c */ /* 0x000fe40001f65570 */
[----:B------:R-:W-:Y:S02]  /*0950*/  SHF.R.S32.HI R25, RZ, 0x1, R25 ;  /* 0x00000001ff197819 */ /* 0x000fe40000011419 */
[C---:B------:R-:W-:Y:S02]  /*0960*/  ISETP.LT.OR P5, PT, R6.reuse, -0x1, !P1 ;  /* 0xffffffff0600780c */ /* 0x040fe40004fa1670 */
[----:B------:R-:W-:Y:S02]  /*0970*/  LOP3.LUT R18, R6, 0x1, RZ, 0xc0, !PT ;  /* 0x0000000106127812 */ /* 0x000fe400078ec0ff */
[----:B------:R-:W-:Y:S02]  /*0980*/  ISETP.GE.OR P5, PT, R25, UR12, P5 ;  /* 0x0000000c19007c0c */ /* 0x000fe4000afa6670 */
[----:B------:R-:W-:-:S03]  /*0990*/  ISETP.EQ.U32.OR P2, PT, R18, 0x1, !P0 ;  /* 0x000000011200780c */ /* 0x000fc60004742470 */
[----:B------:R-:W1:Y:S01]  /*09a0*/  @!P3 LDC.64 R14, c[0x0][0x210] ;  /* 0x00008400ff0ebb82 */ /* 0x000e620000000a00 */
[----:B------:R-:W-:Y:S01]  /*09b0*/  PLOP3.LUT P2, PT, P2, P5, PT, 0xa8, 0x0 ;  /* 0x000000000000781c */ /* 0x000fe2000174b570 */
[----:B------:R-:W-:-:S04]  /*09c0*/  @!P3 IMAD R19, R26, UR12, R19 ;  /* 0x0000000c1a13bc24 */ /* 0x000fc8000f8e0213 */
[----:B-1----:R-:W-:-:S04]  /*09d0*/  @!P3 IMAD.WIDE R14, R19, 0x2, R14 ;  /* 0x00000002130eb825 */ /* 0x002fc800078e020e */
[----:B------:R-:W-:Y:S02]  /*09e0*/  IMAD.IADD R19, R24, 0x1, R21 ;  /* 0x0000000118137824 */ /* 0x000fe400078e0215 */
[----:B------:R-:W2:Y:S02]  /*09f0*/  @!P3 LDG.E.U16 R14, desc[UR6][R14.64] ;  /* 0x000000060e0eb981 */ /* 0x000ea4000c1e1500 */
[----:B0-----:R-:W-:Y:S02]  /*0a00*/  IMAD.WIDE R16, R19, 0x2, R16 ;  /* 0x0000000213107825 */ /* 0x001fe400078e0210 */
[----:B------:R-:W0:Y:S03]  /*0a10*/  @!P2 LDC.64 R18, c[0x0][0x210] ;  /* 0x00008400ff12ab82 */ /* 0x000e260000000a00 */
[----:B------:R-:W3:Y:S01]  /*0a20*/  @!P3 LDG.E.U16 R27, desc[UR6][R16.64] ;  /* 0x00000006101bb981 */ /* 0x000ee2000c1e1500 */
[----:B------:R-:W-:-:S04]  /*0a30*/  @!P2 IMAD R25, R26, UR12, R25 ;  /* 0x0000000c1a19ac24 */ /* 0x000fc8000f8e0219 */
[----:B0-----:R-:W-:Y:S02]  /*0a40*/  @!P2 IMAD.WIDE R18, R25, 0x2, R18 ;  /* 0x000000021912a825 */ /* 0x001fe400078e0212 */
[----:B------:R-:W4:Y:S04]  /*0a50*/  @!P2 LDG.E.U16 R25, desc[UR6][R16.64+0x2] ;  /* 0x000002061019a981 */ /* 0x000f28000c1e1500 */
[----:B------:R-:W5:Y:S01]  /*0a60*/  @!P2 LDG.E.U16 R18, desc[UR6][R18.64] ;  /* 0x000000061212a981 */ /* 0x000f62000c1e1500 */
[----:B------:R-:W-:Y:S01]  /*0a70*/  ISETP.LT.OR P5, PT, R7, -0x1, !P1 ;  /* 0xffffffff0700780c */ /* 0x000fe20004fa1670 */
[----:B--2---:R-:W-:Y:S01]  /*0a80*/  @!P3 IMAD.U32 R28, R14, 0x10000, RZ ;  /* 0x000100000e1cb824 */ /* 0x004fe200078e00ff */
[----:B---3--:R-:W-:-:S05]  /*0a90*/  @!P3 SHF.L.U32 R27, R27, 0x10, RZ ;  /* 0x000000101b1bb819 */ /* 0x008fca00000006ff */
[----:B------:R-:W-:Y:S01]  /*0aa0*/  @!P3 FFMA.FTZ R12, R27, R28, R12 ;  /* 0x0000001c1b0cb223 */ /* 0x000fe2000001000c */
[C---:B------:R-:W-:Y:S02]  /*0ab0*/  LEA.HI R27, R7.reuse, R7, RZ, 0x1 ;  /* 0x00000007071b7211 */ /* 0x040fe400078f08ff */
[----:B------:R-:W-:Y:S02]  /*0ac0*/  LOP3.LUT R14, R7, 0x1, RZ, 0xc0, !PT ;  /* 0x00000001070e7812 */ /* 0x000fe400078ec0ff */
[----:B------:R-:W-:Y:S02]  /*0ad0*/  SHF.R.S32.HI R15, RZ, 0x1, R27 ;  /* 0x00000001ff0f7819 */ /* 0x000fe4000001141b */
[----:B------:R-:W-:Y:S02]  /*0ae0*/  ISETP.EQ.U32.OR P3, PT, R14, 0x1, !P0 ;  /* 0x000000010e00780c */ /* 0x000fe40004762470 */
[----:B------:R-:W-:-:S04]  /*0af0*/  ISETP.GE.OR P5, PT, R15, UR12, P5 ;  /* 0x0000000c0f007c0c */ /* 0x000fc8000afa6670 */
[----:B------:R-:W-:Y:S01]  /*0b00*/  PLOP3.LUT P3, PT, P3, P5, PT, 0xa8, 0x0 ;  /* 0x000000000000781c */ /* 0x000fe20001f6b570 */
[----:B----4-:R-:W-:Y:S02]  /*0b10*/  @!P2 IMAD.U32 R25, R25, 0x10000, RZ ;  /* 0x000100001919a824 */ /* 0x010fe400078e00ff */
[----:B-----5:R-:W-:Y:S01]  /*0b20*/  @!P2 IMAD.U32 R18, R18, 0x10000, RZ ;  /* 0x000100001212a824 */ /* 0x020fe200078e00ff */
[----:B------:R-:W-:-:S03]  /*0b30*/  LEA.HI R14, R8, R8, RZ, 0x1 ;  /* 0x00000008080e7211 */ /* 0x000fc600078f08ff */
[----:B------:R-:W-:Y:S01]  /*0b40*/  @!P2 FFMA.FTZ R12, R25, R18, R12 ;  /* 0x00000012190ca223 */ /* 0x000fe2000001000c */
[----:B------:R-:W-:-:S05]  /*0b50*/  ISETP.LT.OR P5, PT, R8, -0x1, !P1 ;  /* 0xffffffff0800780c */ /* 0x000fca0004fa1670 */
[----:B------:R-:W0:Y:S01]  /*0b60*/  @!P3 LDC.64 R18, c[0x0][0x210] ;  /* 0x00008400ff12bb82 */ /* 0x000e220000000a00 */
[----:B------:R-:W-:Y:S01]  /*0b70*/  SHF.R.S32.HI R25, RZ, 0x1, R14 ;  /* 0x00000001ff197819 */ /* 0x000fe2000001140e */
[----:B------:R-:W2:Y:S01]  /*0b80*/  @!P3 LDG.E.U16 R29, desc[UR6][R16.64+0x4] ;  /* 0x00000406101db981 */ /* 0x000ea2000c1e1500 */
[----:B------:R-:W-:Y:S02]  /*0b90*/  LOP3.LUT R14, R8, 0x1, RZ, 0xc0, !PT ;  /* 0x00000001080e7812 */ /* 0x000fe400078ec0ff */
[----:B------:R-:W-:Y:S02]  /*0ba0*/  ISETP.GE.OR P5, PT, R25, UR12, P5 ;  /* 0x0000000c19007c0c */ /* 0x000fe4000afa6670 */
[----:B------:R-:W-:-:S04]  /*0bb0*/  ISETP.EQ.U32.OR P2, PT, R14, 0x1, !P0 ;  /* 0x000000010e00780c */ /* 0x000fc80004742470 */
[----:B------:R-:W-:Y:S01]  /*0bc0*/  PLOP3.LUT P2, PT, P2, P5, PT, 0xa8, 0x0 ;  /* 0x000000000000781c */ /* 0x000fe2000174b570 */
[----:B------:R-:W-:-:S04]  /*0bd0*/  @!P3 IMAD R15, R26, UR12, R15 ;  /* 0x0000000c1a0fbc24 */ /* 0x000fc8000f8e020f */
[----:B0-----:R-:W-:Y:S01]  /*0be0*/  @!P3 IMAD.WIDE R18, R15, 0x2, R18 ;  /* 0x000000020f12b825 */ /* 0x001fe200078e0212 */
[----:B------:R-:W-:-:S07]  /*0bf0*/  ISETP.LT.OR P1, PT, R9, -0x1, !P1 ;  /* 0xffffffff0900780c */ /* 0x000fce0004f21670 */
[----:B------:R-:W0:Y:S01]  /*0c00*/  @!P2 LDC.64 R14, c[0x0][0x210] ;  /* 0x00008400ff0eab82 */ /* 0x000e220000000a00 */
[----:B------:R-:W3:Y:S01]  /*0c10*/  @!P2 LDG.E.U16 R28, desc[UR6][R16.64+0x6] ;  /* 0x00000606101ca981 */ /* 0x000ee2000c1e1500 */
[----:B------:R-:W-:-:S03]  /*0c20*/  @!P2 IMAD R25, R26, UR12, R25 ;  /* 0x0000000c1a19ac24 */ /* 0x000fc6000f8e0219 */
[----:B------:R3:W4:Y:S01]  /*0c30*/  @!P3 LDG.E.U16 R18, desc[UR6][R18.64] ;  /* 0x000000061212b981 */ /* 0x000722000c1e1500 */
[----:B0-----:R-:W-:Y:S01]  /*0c40*/  @!P2 IMAD.WIDE R14, R25, 0x2, R14 ;  /* 0x00000002190ea825 */ /* 0x001fe200078e020e */
[----:B------:R-:W-:-:S04]  /*0c50*/  LOP3.LUT R25, R9, 0x1, RZ, 0xc0, !PT ;  /* 0x0000000109197812 */ /* 0x000fc800078ec0ff */
[----:B------:R-:W-:Y:S01]  /*0c60*/  ISETP.EQ.U32.OR P0, PT, R25, 0x1, !P0 ;  /* 0x000000011900780c */ /* 0x000fe20004702470 */
[----:B------:R-:W5:Y:S01]  /*0c70*/  @!P2 LDG.E.U16 R14, desc[UR6][R14.64] ;  /* 0x000000060e0ea981 */ /* 0x000f62000c1e1500 */
[----:B------:R-:W-:-:S04]  /*0c80*/  LEA.HI R25, R9, R9, RZ, 0x1 ;  /* 0x0000000909197211 */ /* 0x000fc800078f08ff */
[----:B------:R-:W-:-:S04]  /*0c90*/  SHF.R.S32.HI R25, RZ, 0x1, R25 ;  /* 0x00000001ff197819 */ /* 0x000fc80000011419 */
[----:B------:R-:W-:-:S04]  /*0ca0*/  ISETP.GE.OR P1, PT, R25, UR12, P1 ;  /* 0x0000000c19007c0c */ /* 0x000fc80008f26670 */
[----:B------:R-:W-:-:S13]  /*0cb0*/  PLOP3.LUT P0, PT, P0, P1, PT, 0xa8, 0x0 ;  /* 0x000000000000781c */ /* 0x000fda0000703570 */
[----:B------:R-:W-:Y:S01]  /*0cc0*/  @!P0 IMAD R25, R26, UR12, R25 ;  /* 0x0000000c1a198c24 */ /* 0x000fe2000f8e0219 */
[----:B------:R-:W5:Y:S01]  /*0cd0*/  @!P0 LDG.E.U16 R15, desc[UR6][R16.64+0x8] ;  /* 0x00000806100f8981 */ /* 0x000f62000c1e1500 */
[----:B------:R-:W0:Y:S02]  /*0ce0*/  @!P0 LDC.64 R26, c[0x0][0x210] ;  /* 0x00008400ff1a8b82 */ /* 0x000e240000000a00 */
[----:B0-----:R-:W-:-:S06]  /*0cf0*/  @!P0 IMAD.WIDE R26, R25, 0x2, R26 ;  /* 0x00000002191a8825 */ /* 0x001fcc00078e021a */
[----:B------:R-:W5:Y:S01]  /*0d00*/  @!P0 LDG.E.U16 R26, desc[UR6][R26.64] ;  /* 0x000000061a1a8981 */ /* 0x000f62000c1e1500 */
[----:B------:R-:W-:-:S05]  /*0d10*/  VIADD R21, R21, 0x5 ;  /* 0x0000000515157836 */ /* 0x000fca0000000000 */
[----:B------:R-:W-:Y:S01]  /*0d20*/  ISETP.NE.AND P1, PT, R21, 0x19, PT ;  /* 0x000000191500780c */ /* 0x000fe20003f25270 */
[----:B------:R-:W-:Y:S02]  /*0d30*/  VIADD R23, R23, -UR11 ;  /* 0x8000000b17177c36 */ /* 0x000fe40008000000 */
[----:B--2---:R-:W-:Y:S01]  /*0d40*/  @!P3 IMAD.U32 R29, R29, 0x10000, RZ ;  /* 0x000100001d1db824 */ /* 0x004fe200078e00ff */
[----:B---3--:R-:W-:Y:S01]  /*0d50*/  @!P2 SHF.L.U32 R19, R28, 0x10, RZ ;  /* 0x000000101c13a819 */ /* 0x008fe200000006ff */
[----:B----4-:R-:W-:-:S04]  /*0d60*/  @!P3 IMAD.U32 R25, R18, 0x10000, RZ ;  /* 0x000100001219b824 */ /* 0x010fc800078e00ff */
[----:B------:R-:W-:Y:S01]  /*0d70*/  @!P3 FFMA.FTZ R12, R29, R25, R12 ;  /* 0x000000191d0cb223 */ /* 0x000fe2000001000c */
[----:B-----5:R-:W-:-:S04]  /*0d80*/  @!P2 IMAD.U32 R14, R14, 0x10000, RZ ;  /* 0x000100000e0ea824 */ /* 0x020fc800078e00ff */
[----:B------:R-:W-:Y:S01]  /*0d90*/  @!P2 FFMA.FTZ R12, R19, R14, R12 ;  /* 0x0000000e130ca223 */ /* 0x000fe2000001000c */
[----:B------:R-:W-:Y:S02]  /*0da0*/  @!P0 IMAD.U32 R15, R15, 0x10000, RZ ;  /* 0x000100000f0f8824 */ /* 0x000fe400078e00ff */
[----:B------:R-:W-:-:S04]  /*0db0*/  @!P0 IMAD.U32 R16, R26, 0x10000, RZ ;  /* 0x000100001a108824 */ /* 0x000fc800078e00ff */
[----:B------:R-:W-:Y:S01]  /*0dc0*/  @!P0 FFMA.FTZ R12, R15, R16, R12 ;  /* 0x000000100f0c8223 */ /* 0x000fe2000001000c */
[----:B------:R-:W-:Y:S06]  /*0dd0*/  @P1 BRA `(.L_x_247) ;  /* 0xfffffff800a01947 */ /* 0x000fec000383ffff */
[----:B------:R-:W-:Y:S05]  /*0de0*/  @!P4 BRA `(.L_x_248) ;  /* 0xfffffff80070c947 */ /* 0x000fea000383ffff */
        /* <DEDUP_REMOVED lines=17> */
.L_x_249:
        /* <DEDUP_REMOVED lines=16> */
.L_x_1101:


//--------------------- .text._ZN2at6native51_GLOBAL__N__2c613397_18_DepthwiseConv2d_cu_9959487032conv_depthwise2d_backward_kernelILi5ELi1EN3c108BFloat16EiEEvNS_27GenericPackedTensorAccessorIKT1_Lm4ENS_16DefaultPtrTraitsEiEENS5_IS6_Lm4ES8_iEES9_T2_iiiiiiiiiiiiiii --------------------------
	.section	.text._ZN2at6native51_GLOBAL__N__2c613397_18_DepthwiseConv2d_cu_9959487032conv_depthwise2d_backward_kernelILi5ELi1EN3c108BFloat16EiEEvNS_27GenericPackedTensorAccessorIKT1_Lm4ENS_16DefaultPtrTraitsEiEENS5_IS6_Lm4ES8_iEES9_T2_iiiiiiiiiiiiiii,"ax",@progbits
	.align	128
.text._ZN2at6native51_GLOBAL__N__2c613397_18_DepthwiseConv2d_cu_9959487032conv_depthwise2d_backward_kernelILi5ELi1EN3c108BFloat16EiEEvNS_27GenericPackedTensorAccessorIKT1_Lm4ENS_16DefaultPtrTraitsEiEENS5_IS6_Lm4ES8_iEES9_T2_iiiiiiiiiiiiiii:
        .type           _ZN2at6native51_GLOBAL__N__2c613397_18_DepthwiseConv2d_cu_9959487032conv_depthwise2d_backward_kernelILi5ELi1EN3c108BFloat16EiEEvNS_27GenericPackedTensorAccessorIKT1_Lm4ENS_16DefaultPtrTraitsEiEENS5_IS6_Lm4ES8_iEES9_T2_iiiiiiiiiiiiiii,@function
        .size           _ZN2at6native51_GLOBAL__N__2c613397_18_DepthwiseConv2d_cu_9959487032conv_depthwise2d_backward_kernelILi5ELi1EN3c108BFloat16EiEEvNS_27GenericPackedTensorAccessorIKT1_Lm4ENS_16DefaultPtrTraitsEiEENS5_IS6_Lm4ES8_iEES9_T2_iiiiiiiiiiiiiii,(.L_x_1102 - _ZN2at6native51_GLOBAL__N__2c613397_18_DepthwiseConv2d_cu_9959487032conv_depthwise2d_backward_kernelILi5ELi1EN3c108BFloat16EiEEvNS_27GenericPackedTensorAccessorIKT1_Lm4ENS_16DefaultPtrTraitsEiEENS5_IS6_Lm4ES8_iEES9_T2_iiiiiiiiiiiiiii)
        .other          _ZN2at6native51_GLOBAL__N__2c613397_18_DepthwiseConv2d_cu_9959487032conv_depthwise2d_backward_kernelILi5ELi1EN3c108BFloat16EiEEvNS_27GenericPackedTensorAccessorIKT1_Lm4ENS_16DefaultPtrTraitsEiEENS5_IS6_Lm4ES8_iEES9_T2_iiiiiiiiiiiiiii,@"STO_CUDA_ENTRY STV_DEFAULT"
_ZN2at6native51_GLOBAL__N__2c613397_18_DepthwiseConv2d_cu_9959487032conv_depthwise2d_backward_kernelILi5ELi1EN3c108BFloat16EiEEvNS_27GenericPackedTensorAccessorIKT1_Lm4ENS_16DefaultPtrTraitsEiEENS5_IS6_Lm4ES8_iEES9_T2_iiiiiiiiiiiiiii:
        /* <DEDUP_REMOVED lines=20> */
.L_x_251:
        /* <DEDUP_REMOVED lines=10> */
.L_x_250:
[----:B------:R-:W0:Y:S01]  /*01e0*/  LDC R5, c[0x0][0x298] ;  /* 0x0000a600ff057b82 */ /* 0x000e220000000800 */
[----:B------:R-:W-:Y:S01]  /*01f0*/  IABS R12, R2 ;  /* 0x00000002000c7213 */ /* 0x000fe20000000000 */
[----:B------:R-:W-:Y:S01]  /*0200*/  ULDC UR10, c[0x0][0x2c0] ;  /* 0x0000b000000a7ab9 */ /* 0x000fe20000000800 */
[----:B------:R-:W-:Y:S01]  /*0210*/  ULDC.64 UR4, c[0x0][0x2b8] ;  /* 0x0000ae0000047ab9 */ /* 0x000fe20000000a00 */
[----:B------:R-:W-:-:S04]  /*0220*/  MOV R18, RZ ;  /* 0x000000ff00127202 */ /* 0x000fc80000000f00 */
[----:B------:R-:W1:Y:S01]  /*0230*/  LDC R10, c[0x0][0x29c] ;  /* 0x0000a700ff0a7b82 */ /* 0x000e620000000800 */
[----:B0-----:R-:W-:-:S04]  /*0240*/  IABS R11, R5 ;  /* 0x00000005000b7213 */ /* 0x001fc80000000000 */
[----:B------:R-:W0:Y:S08]  /*0250*/  I2F.RP R4, R11 ;  /* 0x0000000b00047306 */ /* 0x000e300000209400 */
[----:B0-----:R-:W0:Y:S02]  /*0260*/  MUFU.RCP R4, R4 ;  /* 0x0000000400047308 */ /* 0x001e240000001000 */
[----:B0-----:R-:W-:-:S02]  /*0270*/  IADD3 R6, R4, 0xffffffe, RZ ;  /* 0x0ffffffe04067810 */ /* 0x001fc40007ffe0ff */
[----:B-1----:R-:W-:-:S04]  /*0280*/  IABS R4, R10 ;  /* 0x0000000a00047213 */ /* 0x002fc80000000000 */
[----:B------:R0:W1:Y:S02]  /*0290*/  F2I.FTZ.U32.TRUNC.NTZ R7, R6 ;  /* 0x0000000600077305 */ /* 0x000064000021f000 */
[----:B0-----:R-:W-:Y:S01]  /*02a0*/  HFMA2.MMA R6, -RZ, RZ, 0, 0 ;  /* 0x00000000ff067435 */ /* 0x001fe200000001ff */
[----:B-1----:R-:W-:-:S04]  /*02b0*/  IMAD.MOV R8, RZ, RZ, -R7 ;  /* 0x000000ffff087224 */ /* 0x002fc800078e0a07 */
[----:B------:R-:W-:Y:S02]  /*02c0*/  IMAD R9, R8, R11, RZ ;  /* 0x0000000b08097224 */ /* 0x000fe400078e02ff */
[----:B------:R-:W-:-:S03]  /*02d0*/  IMAD.MOV.U32 R8, RZ, RZ, R12 ;  /* 0x000000ffff087224 */ /* 0x000fc600078e000c */
[----:B------:R-:W-:Y:S02]  /*02e0*/  IMAD.HI.U32 R7, R7, R9, R6 ;  /* 0x0000000907077227 */ /* 0x000fe400078e0006 */
[----:B------:R-:W0:Y:S04]  /*02f0*/  I2F.RP R9, R4 ;  /* 0x0000000400097306 */ /* 0x000e280000209400 */
[----:B------:R-:W-:-:S04]  /*0300*/  IMAD.HI.U32 R7, R7, R8, RZ ;  /* 0x0000000807077227 */ /* 0x000fc800078e00ff */
[----:B------:R-:W-:-:S04]  /*0310*/  IMAD.MOV R6, RZ, RZ, -R7 ;  /* 0x000000ffff067224 */ /* 0x000fc800078e0a07 */
[C---:B------:R-:W-:Y:S01]  /*0320*/  IMAD R6, R11.reuse, R6, R8 ;  /* 0x000000060b067224 */ /* 0x040fe200078e0208 */
[----:B------:R-:W-:Y:S01]  /*0330*/  LOP3.LUT R8, R2, R5, RZ, 0x3c, !PT ;  /* 0x0000000502087212 */ /* 0x000fe200078e3cff */
[----:B0-----:R-:W0:Y:S03]  /*0340*/  MUFU.RCP R9, R9 ;  /* 0x0000000900097308 */ /* 0x001e260000001000 */
[----:B------:R-:W-:Y:S02]  /*0350*/  ISETP.GT.U32.AND P1, PT, R11, R6, PT ;  /* 0x000000060b00720c */ /* 0x000fe40003f24070 */
[----:B------:R-:W-:-:S11]  /*0360*/  ISETP.GE.AND P2, PT, R8, RZ, PT ;  /* 0x000000ff0800720c */ /* 0x000fd60003f46270 */
[----:B------:R-:W-:Y:S01]  /*0370*/  @!P1 IMAD.IADD R6, R6, 0x1, -R11 ;  /* 0x0000000106069824 */ /* 0x000fe200078e0a0b */
[----:B0-----:R-:W-:Y:S01]  /*0380*/  IADD3 R12, R9, 0xffffffe, RZ ;  /* 0x0ffffffe090c7810 */ /* 0x001fe20007ffe0ff */
[----:B------:R-:W-:Y:S01]  /*0390*/  @!P1 VIADD R7, R7, 0x1 ;  /* 0x0000000107079836 */ /* 0x000fe20000000000 */
[----:B------:R-:W-:Y:S02]  /*03a0*/  ISETP.NE.AND P1, PT, R5, RZ, PT ;  /* 0x000000ff0500720c */ /* 0x000fe40003f25270 */
[----:B------:R0:W1:Y:S01]  /*03b0*/  F2I.FTZ.U32.TRUNC.NTZ R13, R12 ;  /* 0x0000000c000d7305 */ /* 0x000062000021f000 */
[----:B------:R-:W-:Y:S02]  /*03c0*/  ISETP.GE.U32.AND P0, PT, R6, R11, PT ;  /* 0x0000000b0600720c */ /* 0x000fe40003f06070 */
[----:B------:R-:W2:Y:S01]  /*03d0*/  LDC R6, c[0x0][0x28c] ;  /* 0x0000a300ff067b82 */ /* 0x000ea20000000800 */
[----:B0-----:R-:W-:-:S10]  /*03e0*/  IMAD.MOV.U32 R12, RZ, RZ, RZ ;  /* 0x000000ffff0c7224 */ /* 0x001fd400078e00ff */
[----:B------:R-:W-:Y:S01]  /*03f0*/  @P0 VIADD R7, R7, 0x1 ;  /* 0x0000000107070836 */ /* 0x000fe20000000000 */
[----:B-1----:R-:W-:-:S03]  /*0400*/  IADD3 R9, RZ, -R13, RZ ;  /* 0x8000000dff097210 */ /* 0x002fc60007ffe0ff */
[----:B------:R-:W-:Y:S01]  /*0410*/  @!P2 IMAD.MOV R7, RZ, RZ, -R7 ;  /* 0x000000ffff07a224 */ /* 0x000fe200078e0a07 */
[----:B------:R-:W-:Y:S01]  /*0420*/  @!P1 LOP3.LUT R7, RZ, R5, RZ, 0x33, !PT ;  /* 0x00000005ff079212 */ /* 0x000fe200078e33ff */
[----:B------:R-:W-:-:S03]  /*0430*/  IMAD R9, R9, R4, RZ ;  /* 0x0000000409097224 */ /* 0x000fc600078e02ff */
[----:B------:R-:W-:Y:S01]  /*0440*/  IABS R11, R7 ;  /* 0x00000007000b7213 */ /* 0x000fe20000000000 */
[----:B------:R-:W-:Y:S01]  /*0450*/  IMAD.HI.U32 R12, R13, R9, R12 ;  /* 0x000000090d0c7227 */ /* 0x000fe200078e000c */
[----:B------:R-:W-:Y:S02]  /*0460*/  IADD3 R15, R7, UR5, RZ ;  /* 0x00000005070f7c10 */ /* 0x000fe4000fffe0ff */
[----:B--2---:R-:W-:-:S03]  /*0470*/  IABS R8, R6 ;  /* 0x0000000600087213 */ /* 0x004fc60000000000 */
[----:B------:R-:W-:Y:S01]  /*0480*/  IMAD.HI.U32 R9, R12, R11, RZ ;  /* 0x0000000b0c097227 */ /* 0x000fe200078e00ff */
[----:B------:R-:W0:Y:S04]  /*0490*/  I2F.RP R14, R8 ;  /* 0x00000008000e7306 */ /* 0x000e280000209400 */
[----:B------:R-:W-:-:S05]  /*04a0*/  IADD3 R12, -R9, RZ, RZ ;  /* 0x000000ff090c7210 */ /* 0x000fca0007ffe1ff */
[----:B------:R-:W-:-:S05]  /*04b0*/  IMAD R11, R4, R12, R11 ;  /* 0x0000000c040b7224 */ /* 0x000fca00078e020b */
[----:B------:R-:W-:Y:S01]  /*04c0*/  ISETP.GT.U32.AND P1, PT, R4, R11, PT ;  /* 0x0000000b0400720c */ /* 0x000fe20003f24070 */
[----:B0-----:R-:W0:-:S12]  /*04d0*/  MUFU.RCP R14, R14 ;  /* 0x0000000e000e7308 */ /* 0x001e180000001000 */
[----:B------:R-:W-:Y:S01]  /*04e0*/  @!P1 IMAD.IADD R11, R11, 0x1, -R4 ;  /* 0x000000010b0b9824 */ /* 0x000fe200078e0a04 */
[----:B------:R-:W-:Y:S02]  /*04f0*/  @!P1 IADD3 R9, R9, 0x1, RZ ;  /* 0x0000000109099810 */ /* 0x000fe40007ffe0ff */
[----:B------:R-:W-:Y:S01]  /*0500*/  ISETP.NE.AND P1, PT, R10, RZ, PT ;  /* 0x000000ff0a00720c */ /* 0x000fe20003f25270 */
[----:B0-----:R-:W-:Y:S01]  /*0510*/  VIADD R12, R14, 0xffffffe ;  /* 0x0ffffffe0e0c7836 */ /* 0x001fe20000000000 */
[----:B------:R-:W-:Y:S01]  /*0520*/  ISETP.GE.U32.AND P0, PT, R11, R4, PT ;  /* 0x000000040b00720c */ /* 0x000fe20003f06070 */
[----:B------:R-:W-:Y:S01]  /*0530*/  VIADD R14, R2, UR4 ;  /* 0x00000004020e7c36 */ /* 0x000fe20008000000 */
[----:B------:R-:W-:Y:S01]  /*0540*/  LOP3.LUT R4, R7, R10, RZ, 0x3c, !PT ;  /* 0x0000000a07047212 */ /* 0x000fe200078e3cff */
[----:B------:R0:W1:Y:S01]  /*0550*/  F2I.FTZ.U32.TRUNC.NTZ R13, R12 ;  /* 0x0000000c000d7305 */ /* 0x000062000021f000 */
[----:B------:R-:W-:Y:S02]  /*0560*/  ULDC.64 UR4, c[0x0][0x290] ;  /* 0x0000a40000047ab9 */ /* 0x000fe40000000a00 */
[----:B------:R-:W-:Y:S01]  /*0570*/  ISETP.GE.AND P2, PT, R4, RZ, PT ;  /* 0x000000ff0400720c */ /* 0x000fe20003f46270 */
[----:B0-----:R-:W-:-:S06]  /*0580*/  IMAD.MOV.U32 R12, RZ, RZ, RZ ;  /* 0x000000ffff0c7224 */ /* 0x001fcc00078e00ff */
[----:B------:R-:W-:Y:S02]  /*0590*/  @P0 VIADD R9, R9, 0x1 ;  /* 0x0000000109090836 */ /* 0x000fe40000000000 */
[----:B-1----:R-:W-:-:S04]  /*05a0*/  IMAD.MOV R11, RZ, RZ, -R13 ;  /* 0x000000ffff0b7224 */ /* 0x002fc800078e0a0d */
[----:B------:R-:W-:Y:S02]  /*05b0*/  @!P2 IADD3 R9, -R9, RZ, RZ ;  /* 0x000000ff0909a210 */ /* 0x000fe40007ffe1ff */
[----:B------:R-:W-:Y:S01]  /*05c0*/  @!P1 LOP3.LUT R9, RZ, R10, RZ, 0x33, !PT ;  /* 0x0000000aff099212 */ /* 0x000fe200078e33ff */
[----:B------:R-:W-:-:S03]  /*05d0*/  IMAD R11, R11, R8, RZ ;  /* 0x000000080b0b7224 */ /* 0x000fc600078e02ff */
[----:B------:R-:W-:Y:S01]  /*05e0*/  IABS R4, R9 ;  /* 0x0000000900047213 */ /* 0x000fe20000000000 */
[----:B------:R-:W-:Y:S01]  /*05f0*/  IMAD.HI.U32 R12, R13, R11, R12 ;  /* 0x0000000b0d0c7227 */ /* 0x000fe200078e000c */
[----:B------:R-:W-:-:S03]  /*0600*/  IADD3 R16, -R9, RZ, RZ ;  /* 0x000000ff09107210 */ /* 0x000fc60007ffe1ff */
[----:B------:R-:W-:Y:S02]  /*0610*/  IMAD.MOV.U32 R11, RZ, RZ, R4 ;  /* 0x000000ffff0b7224 */ /* 0x000fe400078e0004 */
[----:B------:R-:W-:Y:S02]  /*0620*/  IMAD R10, R10, R16, R15 ;  /* 0x000000100a0a7224 */ /* 0x000fe400078e020f */
[----:B------:R-:W-:-:S05]  /*0630*/  IMAD.HI.U32 R12, R12, R11, RZ ;  /* 0x0000000b0c0c7227 */ /* 0x000fca00078e00ff */
[----:B------:R-:W-:-:S05]  /*0640*/  IADD3 R4, -R12, RZ, RZ ;  /* 0x000000ff0c047210 */ /* 0x000fca0007ffe1ff */
[----:B------:R-:W-:Y:S01]  /*0650*/  IMAD R11, R8, R4, R11 ;  /* 0x00000004080b7224 */ /* 0x000fe200078e020b */
[----:B------:R-:W-:-:S04]  /*0660*/  LOP3.LUT R4, R9, R6, RZ, 0x3c, !PT ;  /* 0x0000000609047212 */ /* 0x000fc800078e3cff */
[----:B------:R-:W-:Y:S02]  /*0670*/  ISETP.GT.U32.AND P1, PT, R8, R11, PT ;  /* 0x0000000b0800720c */ /* 0x000fe40003f24070 */
[----:B------:R-:W-:Y:S02]  /*0680*/  ISETP.GE.AND P2, PT, R4, RZ, PT ;  /* 0x000000ff0400720c */ /* 0x000fe40003f46270 */
[----:B------:R-:W-:-:S05]  /*0690*/  IADD3 R4, -R7, RZ, RZ ;  /* 0x000000ff07047210 */ /* 0x000fca0007ffe1ff */
[----:B------:R-:W-:-:S04]  /*06a0*/  IMAD R4, R5, R4, R14 ;  /* 0x0000000405047224 */ /* 0x000fc800078e020e */
[----:B------:R-:W-:Y:S02]  /*06b0*/  @!P1 IMAD.IADD R11, R11, 0x1, -R8 ;  /* 0x000000010b0b9824 */ /* 0x000fe400078e0a08 */
[----:B------:R-:W-:Y:S01]  /*06c0*/  @!P1 VIADD R12, R12, 0x1 ;  /* 0x000000010c0c9836 */ /* 0x000fe20000000000 */
[----:B------:R-:W-:Y:S02]  /*06d0*/  ISETP.NE.AND P1, PT, R6, RZ, PT ;  /* 0x000000ff0600720c */ /* 0x000fe40003f25270 */
[----:B------:R-:W-:Y:S01]  /*06e0*/  ISETP.GE.U32.AND P0, PT, R11, R8, PT ;  /* 0x000000080b00720c */ /* 0x000fe20003f06070 */
[----:B------:R-:W-:-:S04]  /*06f0*/  IMAD R11, R7, R5, UR10 ;  /* 0x0000000a070b7e24 */ /* 0x000fc8000f8e0205 */
[----:B------:R-:W-:Y:S02]  /*0700*/  VIADD R13, R11, UR10 ;  /* 0x0000000a0b0d7c36 */ /* 0x000fe40008000000 */
[----:B------:R-:W-:Y:S02]  /*0710*/  IMAD.IADD R5, R14, 0x1, -R11 ;  /* 0x000000010e057824 */ /* 0x000fe400078e0a0b */
[----:B------:R-:W-:-:S04]  /*0720*/  VIADD R11, R13, UR10 ;  /* 0x0000000a0d0b7c36 */ /* 0x000fc80008000000 */
[----:B------:R-:W-:-:S05]  /*0730*/  @P0 IADD3 R12, R12, 0x1, RZ ;  /* 0x000000010c0c0810 */ /* 0x000fca0007ffe0ff */
[----:B------:R-:W-:Y:S01]  /*0740*/  @!P2 IMAD.MOV R12, RZ, RZ, -R12 ;  /* 0x000000ffff0ca224 */ /* 0x000fe200078e0a0c */
[----:B------:R-:W-:-:S05]  /*0750*/  @!P1 LOP3.LUT R12, RZ, R6, RZ, 0x33, !PT ;  /* 0x00000006ff0c9212 */ /* 0x000fca00078e33ff */
[----:B------:R-:W-:-:S04]  /*0760*/  IMAD.MOV R8, RZ, RZ, -R12 ;  /* 0x000000ffff087224 */ /* 0x000fc800078e0a0c */
[----:B------:R-:W-:Y:S01]  /*0770*/  IMAD R8, R6, R8, R9 ;  /* 0x0000000806087224 */ /* 0x000fe200078e0209 */
[C---:B------:R-:W-:Y:S01]  /*0780*/  IADD3 R9, R14.reuse, -UR10, -R11 ;  /* 0x8000000a0e097c10 */ /* 0x040fe2000fffe80b */
[----:B------:R-:W-:Y:S02]  /*0790*/  IMAD.IADD R6, R14, 0x1, -R13 ;  /* 0x000000010e067824 */ /* 0x000fe400078e0a0d */
[----:B------:R-:W-:Y:S01]  /*07a0*/  IMAD R7, R8, UR4, RZ ;  /* 0x0000000408077c24 */ /* 0x000fe2000f8e02ff */
[----:B------:R-:W-:-:S03]  /*07b0*/  IADD3 R8, R14, -R11, RZ ;  /* 0x8000000b0e087210 */ /* 0x000fc60007ffe0ff */
[----:B------:R-:W-:Y:S02]  /*07c0*/  IMAD R11, R12, UR5, R7 ;  /* 0x000000050c0b7c24 */ /* 0x000fe4000f8e0207 */
[----:B------:R-:W-:-:S07]  /*07d0*/  IMAD.MOV.U32 R12, RZ, RZ, RZ ;  /* 0x000000ffff0c7224 */ /* 0x000fce00078e00ff */
.L_x_253:
[----:B------:R-:W-:Y:S01]  /*07e0*/  IMAD.IADD R13, R11, 0x1, R18 ;  /* 0x000000010b0d7824 */ /* 0x000fe200078e0212 */
[----:B------:R-:W-:Y:S01]  /*07f0*/  ULDC.64 UR4, c[0x0][0x2a8] ;  /* 0x0000aa0000047ab9 */ /* 0x000fe20000000a00 */
[----:B------:R-:W-:Y:S01]  /*0800*/  IADD3 R25, R7, R18, RZ ;  /* 0x0000001207197210 */ /* 0x000fe20007ffe0ff */
[----:B------:R-:W-:Y:S01]  /*0810*/  ULDC.64 UR10, c[0x0][0x2a0] ;  /* 0x0000a800000a7ab9 */ /* 0x000fe20000000a00 */
[----:B------:R-:W-:Y:S01]  /*0820*/  UIMAD UR4, UR5, UR4, URZ ;  /* 0x00000004050472a4 */ /* 0x000fe2000f8e023f */
[----:B------:R-:W-:Y:S01]  /*0830*/  VIADD R18, R18, 0x1 ;  /* 0x0000000112127836 */ /* 0x000fe20000000000 */
[----:B------:R-:W-:Y:S01]  /*0840*/  ULDC UR13, c[0x0][0x290] ;  /* 0x0000a400000d7ab9 */ /* 0x000fe20000000800 */
[--C-:B------:R-:W-:Y:S01]  /*0850*/  IMAD R15, R13, UR11, R10.reuse ;  /* 0x0000000b0d0f7c24 */ /* 0x100fe2000f8e020a */
[----:B------:R-:W-:Y:S01]  /*0860*/  MOV R20, RZ ;  /* 0x000000ff00147202 */ /* 0x000fe20000000f00 */
[----:B------:R-:W-:Y:S01]  /*0870*/  IMAD.MOV.U32 R27, RZ, RZ, R10 ;  /* 0x000000ffff1b7224 */ /* 0x000fe200078e000a */
[----:B------:R-:W-:Y:S01]  /*0880*/  ISETP.GE.AND P3, PT, R18, UR13, PT ;  /* 0x0000000d12007c0c */ /* 0x000fe2000bf66270 */
[----:B------:R-:W-:-:S02]  /*0890*/  IMAD R19, R15, UR10, R9 ;  /* 0x0000000a0f137c24 */ /* 0x000fc4000f8e0209 */
[C---:B------:R-:W-:Y:S02]  /*08a0*/  IMAD R21, R15.reuse, UR10, R8 ;  /* 0x0000000a0f157c24 */ /* 0x040fe4000f8e0208 */
[C---:B------:R-:W-:Y:S02]  /*08b0*/  IMAD R23, R15.reuse, UR10, R6 ;  /* 0x0000000a0f177c24 */ /* 0x040fe4000f8e0206 */
[C---:B------:R-:W-:Y:S02]  /*08c0*/  IMAD R13, R15.reuse, UR10, R5 ;  /* 0x0000000a0f0d7c24 */ /* 0x040fe4000f8e0205 */
[----:B------:R-:W-:Y:S02]  /*08d0*/  IMAD R22, R15, UR10, R4 ;  /* 0x0000000a0f167c24 */ /* 0x000fe4000f8e0204 */
[----:B------:R-:W-:-:S07]  /*08e0*/  IMAD R25, R25, UR4, RZ ;  /* 0x0000000419197c24 */ /* 0x000fce000f8e02ff */
.L_x_252:
[----:B------:R-:W-:Y:S02]  /*08f0*/  ISETP.GE.AND P0, PT, R27, UR15, PT ;  /* 0x0000000f1b007c0c */ /* 0x000fe4000bf06270 */
[----:B------:R-:W-:Y:S02]  /*0900*/  LOP3.LUT R14, R4, R27, RZ, 0xfc, !PT ;  /* 0x0000001b040e7212 */ /* 0x000fe400078efcff */
[----:B------:R-:W-:Y:S02]  /*0910*/  IADD3 R29, R25, R20, RZ ;  /* 0x00000014191d7210 */ /* 0x000fe40007ffe0ff */
[----:B------:R-:W-:Y:S02]  /*0920*/  ISETP.LT.OR P2, PT, R14, RZ, P0 ;  /* 0x000000ff0e00720c */ /* 0x000fe40000741670 */
[----:B------:R-:W0:Y:S02]  /*0930*/  LDC.64 R14, c[0x0][0x260] ;  /* 0x00009800ff0e7b82 */ /* 0x000e240000000a00 */
[----:B------:R-:W-:-:S13]  /*0940*/  ISETP.GE.OR P2, PT, R4, UR14, P2 ;  /* 0x0000000e04007c0c */ /* 0x000fda0009746670 */
[----:B------:R-:W1:Y:S01]  /*0950*/  @!P2 LDC.64 R16, c[0x0][0x210] ;  /* 0x00008400ff10ab82 */ /* 0x000e620000000a00 */
[----:B0-----:R-:W-:-:S04]  /*0960*/  IMAD.WIDE R14, R29, 0x2, R14 ;  /* 0x000000021d0e7825 */ /* 0x001fc800078e020e */
[----:B-1----:R-:W-:Y:S02]  /*0970*/  @!P2 IMAD.WIDE R28, R22, 0x2, R16 ;  /* 0x00000002161ca825 */ /* 0x002fe400078e0210 */
[----:B------:R-:W2:Y:S04]  /*0980*/  @!P2 LDG.E.U16 R16, desc[UR6][R14.64] ;  /* 0x000000060e10a981 */ /* 0x000ea8000c1e1500 */
[----:B------:R-:W3:Y:S01]  /*0990*/  @!P2 LDG.E.U16 R28, desc[UR6][R28.64] ;  /* 0x000000061c1ca981 */ /* 0x000ee2000c1e1500 */
[----:B------:R-:W-:-:S04]  /*09a0*/  LOP3.LUT R17, R5, R27, RZ, 0xfc, !PT ;  /* 0x0000001b05117212 */ /* 0x000fc800078efcff */
[----:B------:R-:W-:-:S04]  /*09b0*/  ISETP.LT.OR P1, PT, R17, RZ, P0 ;  /* 0x000000ff1100720c */ /* 0x000fc80000721670 */
[----:B------:R-:W-:-:S13]  /*09c0*/  ISETP.GE.OR P1, PT, R5, UR14, P1 ;  /* 0x0000000e05007c0c */ /* 0x000fda0008f26670 */
[----:B------:R-:W4:Y:S01]  /*09d0*/  @!P1 LDG.E.U16 R24, desc[UR6][R14.64+0x2] ;  /* 0x000002060e189981 */ /* 0x000f22000c1e1500 */
[----:B--2---:R-:W-:Y:S01]  /*09e0*/  @!P2 IMAD.U32 R17, R16, 0x10000, RZ ;  /* 0x000100001011a824 */ /* 0x004fe200078e00ff */
[----:B---3--:R-:W-:-:S05]  /*09f0*/  @!P2 SHF.L.U32 R16, R28, 0x10, RZ ;  /* 0x000000101c10a819 */ /* 0x008fca00000006ff */
[----:B------:R-:W-:Y:S02]  /*0a00*/  @!P2 FFMA.FTZ R12, R17, R16, R12 ;  /* 0x00000010110ca223 */ /* 0x000fe4000001000c */
[----:B------:R-:W0:Y:S02]  /*0a10*/  @!P1 LDC.64 R16, c[0x0][0x210] ;  /* 0x00008400ff109b82 */ /* 0x000e240000000a00 */
[----:B0-----:R-:W-:-:S06]  /*0a20*/  @!P1 IMAD.WIDE R16, R13, 0x2, R16 ;  /* 0x000000020d109825 */ /* 0x001fcc00078e0210 */
[----:B------:R-:W2:Y:S01]  /*0a30*/  @!P1 LDG.E.U16 R16, desc[UR6][R16.64] ;  /* 0x0000000610109981 */ /* 0x000ea2000c1e1500 */
[----:B------:R-:W-:-:S04]  /*0a40*/  LOP3.LUT R26, R6, R27, RZ, 0xfc, !PT ;  /* 0x0000001b061a7212 */ /* 0x000fc800078efcff */
[----:B------:R-:W-:-:S04]  /*0a50*/  ISETP.LT.OR P2, PT, R26, RZ, P0 ;  /* 0x000000ff1a00720c */ /* 0x000fc80000741670 */
[----:B------:R-:W-:Y:S01]  /*0a60*/  ISETP.GE.OR P2, PT, R6, UR14, P2 ;  /* 0x0000000e06007c0c */ /* 0x000fe20009746670 */
[----:B----4-:R-:W-:Y:S01]  /*0a70*/  @!P1 IMAD.U32 R29, R24, 0x10000, RZ ;  /* 0x00010000181d9824 */ /* 0x010fe200078e00ff */
[----:B--2---:R-:W-:-:S11]  /*0a80*/  @!P1 SHF.L.U32 R24, R16, 0x10, RZ ;  /* 0x0000001010189819 */ /* 0x004fd600000006ff */
[----:B------:R-:W0:Y:S01]  /*0a90*/  @!P2 LDC.64 R16, c[0x0][0x210] ;  /* 0x00008400ff10ab82 */ /* 0x000e220000000a00 */
[----:B------:R-:W-:Y:S01]  /*0aa0*/  @!P1 FFMA.FTZ R12, R29, R24, R12 ;  /* 0x000000181d0c9223 */ /* 0x000fe2000001000c */
[----:B0-----:R-:W-:Y:S02]  /*0ab0*/  @!P2 IMAD.WIDE R28, R23, 0x2, R16 ;  /* 0x00000002171ca825 */ /* 0x001fe400078e0210 */
[----:B------:R-:W2:Y:S04]  /*0ac0*/  @!P2 LDG.E.U16 R16, desc[UR6][R14.64+0x4] ;  /* 0x000004060e10a981 */ /* 0x000ea8000c1e1500 */
[----:B------:R-:W3:Y:S01]  /*0ad0*/  @!P2 LDG.E.U16 R28, desc[UR6][R28.64] ;  /* 0x000000061c1ca981 */ /* 0x000ee2000c1e1500 */
[----:B------:R-:W-:-:S04]  /*0ae0*/  LOP3.LUT R17, R8, R27, RZ, 0xfc, !PT ;  /* 0x0000001b08117212 */ /* 0x000fc800078efcff */
[----:B------:R-:W-:-:S04]  /*0af0*/  ISETP.LT.OR P1, PT, R17, RZ, P0 ;  /* 0x000000ff1100720c */ /* 0x000fc80000721670 */
[----:B------:R-:W-:Y:S02]  /*0b00*/  ISETP.GE.OR P1, PT, R8, UR14, P1 ;  /* 0x0000000e08007c0c */ /* 0x000fe40008f26670 */
[----:B------:R-:W-:-:S04]  /*0b10*/  LOP3.LUT R24, R9, R27, RZ, 0xfc, !PT ;  /* 0x0000001b09187212 */ /* 0x000fc800078efcff */
[----:B------:R-:W-:-:S04]  /*0b20*/  ISETP.LT.OR P0, PT, R24, RZ, P0 ;  /* 0x000000ff1800720c */ /* 0x000fc80000701670 */
[----:B------:R-:W-:-:S03]  /*0b30*/  ISETP.GE.OR P0, PT, R9, UR14, P0 ;  /* 0x0000000e09007c0c */ /* 0x000fc60008706670 */
[----:B------:R-:W4:Y:S10]  /*0b40*/  @!P1 LDG.E.U16 R24, desc[UR6][R14.64+0x6] ;  /* 0x000006060e189981 */ /* 0x000f34000c1e1500 */
[----:B------:R-:W5:Y:S01]  /*0b50*/  @!P0 LDG.E.U16 R26, desc[UR6][R14.64+0x8] ;  /* 0x000008060e1a8981 */ /* 0x000f62000c1e1500 */
[----:B--2---:R-:W-:Y:S01]  /*0b60*/  @!P2 IMAD.U32 R17, R16, 0x10000, RZ ;  /* 0x000100001011a824 */ /* 0x004fe200078e00ff */
[----:B---3--:R-:W-:-:S02]  /*0b70*/  @!P2 SHF.L.U32 R16, R28, 0x10, RZ ;  /* 0x000000101c10a819 */ /* 0x008fc400000006ff */
[----:B------:R-:W0:Y:S03]  /*0b80*/  @!P0 LDC.64 R28, c[0x0][0x210] ;  /* 0x00008400ff1c8b82 */ /* 0x000e260000000a00 */
[----:B------:R-:W-:-:S05]  /*0b90*/  @!P2 FFMA.FTZ R12, R17, R16, R12 ;  /* 0x00000010110ca223 */ /* 0x000fca000001000c */
[----:B------:R-:W1:Y:S02]  /*0ba0*/  @!P1 LDC.64 R16, c[0x0][0x210] ;  /* 0x00008400ff109b82 */ /* 0x000e640000000a00 */
[----:B-1----:R-:W-:-:S06]  /*0bb0*/  @!P1 IMAD.WIDE R16, R21, 0x2, R16 ;  /* 0x0000000215109825 */ /* 0x002fcc00078e0210 */
[----:B------:R-:W2:Y:S01]  /*0bc0*/  @!P1 LDG.E.U16 R16, desc[UR6][R16.64] ;  /* 0x0000000610109981 */ /* 0x000ea2000c1e1500 */
[----:B0-----:R-:W-:-:S06]  /*0bd0*/  @!P0 IMAD.WIDE R28, R19, 0x2, R28 ;  /* 0x00000002131c8825 */ /* 0x001fcc00078e021c */
[----:B------:R-:W3:Y:S01]  /*0be0*/  @!P0 LDG.E.U16 R28, desc[UR6][R28.64] ;  /* 0x000000061c1c8981 */ /* 0x000ee2000c1e1500 */
[----:B----4-:R-:W-:Y:S02]  /*0bf0*/  @!P1 IMAD.U32 R24, R24, 0x10000, RZ ;  /* 0x0001000018189824 */ /* 0x010fe400078e00ff */
[----:B------:R-:W-:Y:S02]  /*0c00*/  VIADD R20, R20, 0x5 ;  /* 0x0000000514147836 */ /* 0x000fe40000000000 */
[----:B------:R-:W-:Y:S01]  /*0c10*/  VIADD R27, R27, -UR12 ;  /* 0x8000000c1b1b7c36 */ /* 0x000fe20008000000 */
[----:B--2---:R-:W-:-:S05]  /*0c20*/  @!P1 SHF.L.U32 R17, R16, 0x10, RZ ;  /* 0x0000001010119819 */ /* 0x004fca00000006ff */
[----:B------:R-:W-:Y:S01]  /*0c30*/  @!P1 FFMA.FTZ R12, R24, R17, R12 ;  /* 0x00000011180c9223 */ /* 0x000fe2000001000c */
[----:B------:R-:W-:Y:S01]  /*0c40*/  ISETP.NE.AND P1, PT, R20, 0x19, PT ;  /* 0x000000191400780c */ /* 0x000fe20003f25270 */
[----:B-----5:R-:W-:Y:S01]  /*0c50*/  @!P0 IMAD.U32 R17, R26, 0x10000, RZ ;  /* 0x000100001a118824 */ /* 0x020fe200078e00ff */
[----:B------:R-:W-:Y:S02]  /*0c60*/  IADD3 R24, RZ, -UR12, RZ ;  /* 0x8000000cff187c10 */ /* 0x000fe4000fffe0ff */
[----:B---3--:R-:W-:-:S03]  /*0c70*/  @!P0 SHF.L.U32 R14, R28, 0x10, RZ ;  /* 0x000000101c0e8819 */ /* 0x008fc600000006ff */
[C---:B------:R-:W-:Y:S02]  /*0c80*/  IMAD R22, R24.reuse, UR14, R22 ;  /* 0x0000000e18167c24 */ /* 0x040fe4000f8e0216 */
[C---:B------:R-:W-:Y:S02]  /*0c90*/  IMAD R13, R24.reuse, UR14, R13 ;  /* 0x0000000e180d7c24 */ /* 0x040fe4000f8e020d */
[----:B------:R-:W-:Y:S01]  /*0ca0*/  @!P0 FFMA.FTZ R12, R17, R14, R12 ;  /* 0x0000000e110c8223 */ /* 0x000fe2000001000c */
[C---:B------:R-:W-:Y:S02]  /*0cb0*/  IMAD R23, R24.reuse, UR14, R23 ;  /* 0x0000000e18177c24 */ /* 0x040fe4000f8e0217 */
[C---:B------:R-:W-:Y:S02]  /*0cc0*/  IMAD R21, R24.reuse, UR14, R21 ;  /* 0x0000000e18157c24 */ /* 0x040fe4000f8e0215 */
[----:B------:R-:W-:Y:S01]  /*0cd0*/  IMAD R19, R24, UR14, R19 ;  /* 0x0000000e18137c24 */ /* 0x000fe2000f8e0213 */
        /* <DEDUP_REMOVED lines=13> */
[----:B------:R0:W-:Y:S03]  /*0db0*/  STG.E.U16 desc[UR6][R4.64], R12 ;  /* 0x0000000c04007986 */ /* 0x0001e6000c101506 */
[----:B------:R-:W-:-:S02]  /*0dc0*/  IADD3.X R3, RZ, R3, RZ, P0, !PT ;  /* 0x00000003ff037210 */ /* 0x000fc400007fe4ff */
[----:B------:R-:W-:-:S04]  /*0dd0*/  ISETP.GE.U32.AND P0, PT, R2, UR5, PT ;  /* 0x0000000502007c0c */ /* 0x000fc8000bf06070 */
[----:B------:R-:W-:-:S13]  /*0de0*/  ISETP.GE.AND.EX P0, PT, R3, UR4, PT, P0 ;  /* 0x0000000403007c0c */ /* 0x000fda000bf06300 */
[----:B0-----:R-:W-:Y:S05]  /*0df0*/  @!P0 BRA `(.L_x_250) ;  /* 0xfffffff000f88947 */ /* 0x001fea000383ffff */
[----:B------:R-:W-:Y:S05]  /*0e00*/  EXIT ;  /* 0x000000000000794d */ /* 0x000fea0003800000 */
.L_x_254:
        /* <DEDUP_REMOVED lines=15> */
.L_x_1102:


//--------------------- .text._ZN2at6native51_GLOBAL__N__2c613397_18_DepthwiseConv2d_cu_9959487032conv_depthwise2d_backward_kernelILi0ELi0EN3c104HalfEiEEvNS_27GenericPackedTensorAccessorIKT1_Lm4ENS_16DefaultPtrTraitsEiEENS5_IS6_Lm4ES8_iEES9_T2_iiiiiiiiiiiiiii --------------------------
	.section	.text._ZN2at6native51_GLOBAL__N__2c613397_18_DepthwiseConv2d_cu_9959487032conv_depthwise2d_backward_kernelILi0ELi0EN3c104HalfEiEEvNS_27GenericPackedTensorAccessorIKT1_Lm4ENS_16DefaultPtrTraitsEiEENS5_IS6_Lm4ES8_iEES9_T2_iiiiiiiiiiiiiii,"ax",@progbits
	.align	128
.text._ZN2at6native51_GLOBAL__N__2c613397_18_DepthwiseConv2d_cu_9959487032conv_depthwise2d_backward_kernelILi0ELi0EN3c104HalfEiEEvNS_27GenericPackedTensorAccessorIKT1_Lm4ENS_16DefaultPtrTraitsEiEENS5_IS6_Lm4ES8_iEES9_T2_iiiiiiiiiiiiiii:
        .type           _ZN2at6native51_GLOBAL__N__2c613397_18_DepthwiseConv2d_cu_9959487032conv_depthwise2d_backward_kernelILi0ELi0EN3c104HalfEiEEvNS_27GenericPackedTensorAccessorIKT1_Lm4ENS_16DefaultPtrTraitsEiEENS5_IS6_Lm4ES8_iEES9_T2_iiiiiiiiiiiiiii,@function
        .size           _ZN2at6native51_GLOBAL__N__2c613397_18_DepthwiseConv2d_cu_9959487032conv_depthwise2d_backward_kernelILi0ELi0EN3c104HalfEiEEvNS_27GenericPackedTensorAccessorIKT1_Lm4ENS_16DefaultPtrTraitsEiEENS5_IS6_Lm4ES8_iEES9_T2_iiiiiiiiiiiiiii,(.L_x_1103 - _ZN2at6native51_GLOBAL__N__2c613397_18_DepthwiseConv2d_cu_9959487032conv_depthwise2d_backward_kernelILi0ELi0EN3c104HalfEiEEvNS_27GenericPackedTensorAccessorIKT1_Lm4ENS_16DefaultPtrTraitsEiEENS5_IS6_Lm4ES8_iEES9_T2_iiiiiiiiiiiiiii)
        .other          _ZN2at6native51_GLOBAL__N__2c613397_18_DepthwiseConv2d_cu_9959487032conv_depthwise2d_backward_kernelILi0ELi0EN3c104HalfEiEEvNS_27GenericPackedTensorAccessorIKT1_Lm4ENS_16DefaultPtrTraitsEiEENS5_IS6_Lm4ES8_iEES9_T2_iiiiiiiiiiiiiii,@"STO_CUDA_ENTRY STV_DEFAULT"
_ZN2at6native51_GLOBAL__N__2c613397_18_DepthwiseConv2d_cu_9959487032conv_depthwise2d_backward_kernelILi0ELi0EN3c104HalfEiEEvNS_27GenericPackedTensorAccessorIKT1_Lm4ENS_16DefaultPtrTraitsEiEENS5_IS6_Lm4ES8_iEES9_T2_iiiiiiiiiiiiiii:
        /* <DEDUP_REMOVED lines=15> */
.L_x_275:
        /* <DEDUP_REMOVED lines=89> */
.L_x_274:
        /* <DEDUP_REMOVED lines=12> */
.L_x_273:
        /* <DEDUP_REMOVED lines=47> */
.L_x_266:
        /* <DEDUP_REMOVED lines=71> */
[----:B--2---:R-:W-:Y:S02]  /*0ea0*/  HADD2.F32 R16, -RZ, R16.H0_H0 ;  /* 0x20000010ff107230 */ /* 0x004fe40000004100 */
[----:B---3--:R-:W-:-:S05]  /*0eb0*/  HADD2.F32 R17, -RZ, R24.H0_H0 ;  /* 0x20000018ff117230 */ /* 0x008fca0000004100 */
[----:B------:R-:W-:-:S07]  /*0ec0*/  FFMA.FTZ R11, R16, R17, R11 ;  /* 0x00000011100b7223 */ /* 0x000fce000001000b */
.L_x_259:
[----:B------:R-:W-:Y:S05]  /*0ed0*/  BSYNC B0 ;  /* 0x0000000000007941 */ /* 0x000fea0003800000 */
.L_x_258:
        /* <DEDUP_REMOVED lines=34> */
[----:B------:R-:W-:-:S04]  /*1100*/  @!P6 IADD3 R16, -R16, RZ, RZ ;  /* 0x000000ff1010e210 */ /* 0x000fc80007ffe1ff */
        /* <DEDUP_REMOVED lines=40> */
.L_x_261:
[----:B------:R-:W-:Y:S05]  /*1390*/  BSYNC B0 ;  /* 0x0000000000007941 */ /* 0x000fea0003800000 */
.L_x_260:
        /* <DEDUP_REMOVED lines=13> */
[----:B------:R-:W-:-:S05]  /*1470*/  MOV R16, RZ ;  /* 0x000000ff00107202 */ /* 0x000fca0000000f00 */
        /* <DEDUP_REMOVED lines=21> */
[----:B------:R-:W-:Y:S01]  /*15d0*/  SEL R27, R27, R16, !P4 ;  /* 0x000000101b1b7207 */ /* 0x000fe20006000000 */
[----:B------:R-:W-:Y:S01]  /*15e0*/  IMAD.MOV.U32 R16, RZ, RZ, RZ ;  /* 0x000000ffff107224 */ /* 0x000fe200078e00ff */
[----:B0-----:R-:W-:-:S04]  /*15f0*/  IABS R26, R25 ;  /* 0x00000019001a7213 */ /* 0x001fc80000000000 */
[----:B------:R-:W-:-:S04]  /*1600*/  MOV R24, R26 ;  /* 0x0000001a00187202 */ /* 0x000fc80000000f00 */
[----:B------:R-:W0:Y:S08]  /*1610*/  I2F.RP R26, R24 ;  /* 0x00000018001a7306 */ /* 0x000e300000209400 */
[----:B0-----:R-:W0:Y:S02]  /*1620*/  MUFU.RCP R26, R26 ;  /* 0x0000001a001a7308 */ /* 0x001e240000001000 */
[----:B0-----:R-:W-:-:S06]  /*1630*/  VIADD R17, R26, 0xffffffe ;  /* 0x0ffffffe1a117836 */ /* 0x001fcc0000000000 */
[----:B------:R-:W0:Y:S02]  /*1640*/  F2I.FTZ.U32.TRUNC.NTZ R17, R17 ;  /* 0x0000001100117305 */ /* 0x000e24000021f000 */
[----:B0-----:R-:W-:-:S05]  /*1650*/  IADD3 R29, RZ, -R17, RZ ;  /* 0x80000011ff1d7210 */ /* 0x001fca0007ffe0ff */
        /* <DEDUP_REMOVED lines=31> */
.L_x_263:
[----:B------:R-:W-:Y:S05]  /*1850*/  BSYNC B0 ;  /* 0x0000000000007941 */ /* 0x000fea0003800000 */
.L_x_262:
        /* <DEDUP_REMOVED lines=34> */
[----:B------:R-:W-:Y:S01]  /*1a80*/  @!P6 IMAD.MOV R16, RZ, RZ, -R16 ;  /* 0x000000ffff10e224 */ /* 0x000fe200078e0a10 */
[----:B0-----:R-:W-:-:S04]  /*1a90*/  IABS R24, R25 ;  /* 0x0000001900187213 */ /* 0x001fc80000000000 */
[----:B------:R-:W-:Y:S01]  /*1aa0*/  SEL R27, R27, R16, !P4 ;  /* 0x000000101b1b7207 */ /* 0x000fe20006000000 */
[----:B------:R-:W-:Y:S01]  /*1ab0*/  IMAD.MOV.U32 R16, RZ, RZ, RZ ;  /* 0x000000ffff107224 */ /* 0x000fe200078e00ff */
        /* <DEDUP_REMOVED lines=36> */
.L_x_265:
[----:B------:R-:W-:Y:S05]  /*1d00*/  BSYNC B0 ;  /* 0x0000000000007941 */ /* 0x000fea0003800000 */
.L_x_264:
[----:B------:R-:W-:Y:S01]  /*1d10*/  VIADD R19, R19, 0x4 ;  /* 0x0000000413137836 */ /* 0x000fe20000000000 */
[----:B------:R-:W-:Y:S01]  /*1d20*/  ULDC UR5, c[0x0][0x2c0] ;  /* 0x0000b00000057ab9 */ /* 0x000fe20000000800 */
[----:B------:R-:W-:Y:S01]  /*1d30*/  IADD3 R14, P4, R14, 0x8, RZ ;  /* 0x000000080e0e7810 */ /* 0x000fe20007f9e0ff */
[----:B------:R-:W-:Y:S02]  /*1d40*/  IMAD R16, RZ, RZ, -UR5 ;  /* 0x80000005ff107e24 */ /* 0x000fe4000f8e02ff */
[----:B------:R-:W-:Y:S01]  /*1d50*/  VIADD R17, R19, UR4 ;  /* 0x0000000413117c36 */ /* 0x000fe20008000000 */
[----:B------:R-:W-:Y:S01]  /*1d60*/  IADD3.X R15, RZ, R15, RZ, P4, !PT ;  /* 0x0000000fff0f7210 */ /* 0x000fe200027fe4ff */
[C---:B------:R-:W-:Y:S01]  /*1d70*/  IMAD R21, R16.reuse, 0x4, R21 ;  /* 0x0000000410157824 */ /* 0x040fe200078e0215 */
[C---:B------:R-:W-:Y:S01]  /*1d80*/  LEA R20, R16.reuse, R20, 0x2 ;  /* 0x0000001410147211 */ /* 0x040fe200078e10ff */
[C---:B------:R-:W-:Y:S01]  /*1d90*/  IMAD R23, R16.reuse, 0x4, R23 ;  /* 0x0000000410177824 */ /* 0x040fe200078e0217 */
[----:B------:R-:W-:Y:S01]  /*1da0*/  ISETP.NE.AND P0, PT, R17, RZ, PT ;  /* 0x000000ff1100720c */ /* 0x000fe20003f05270 */
[----:B------:R-:W-:-:S12]  /*1db0*/  IMAD R22, R16, 0x4, R22 ;  /* 0x0000000410167824 */ /* 0x000fd800078e0216 */
[----:B------:R-:W-:Y:S05]  /*1dc0*/  @P0 BRA `(.L_x_266) ;  /* 0xffffffec00180947 */ /* 0x000fea000383ffff */
[----:B------:R-:W-:-:S07]  /*1dd0*/  IMAD.IADD R15, R19, 0x1, R2 ;  /* 0x00000001130f7824 */ /* 0x000fce00078e0202 */
.L_x_257:
        /* <DEDUP_REMOVED lines=12> */
[----:B------:R-:W-:Y:S02]  /*1ea0*/  IMAD.IADD R24, R21, 0x1, -R22 ;  /* 0x0000000115187824 */ /* 0x000fe400078e0a16 */
[----:B------:R-:W-:-:S03]  /*1eb0*/  IMAD.MOV.U32 R14, RZ, RZ, RZ ;  /* 0x000000ffff0e7224 */ /* 0x000fc600078e00ff */
        /* <DEDUP_REMOVED lines=8> */
[----:B0-----:R-:W-:-:S05]  /*1f40*/  IADD3 R19, RZ, -R15, RZ ;  /* 0x8000000fff137210 */ /* 0x001fca0007ffe0ff */
        /* <DEDUP_REMOVED lines=38> */
[-C--:B------:R-:W-:Y:S01]  /*21b0*/  @!P5 IADD3 R15, R15, -R26.reuse, RZ ;  /* 0x8000001a0f0fd210 */ /* 0x080fe20007ffe0ff */
        /* <DEDUP_REMOVED lines=22> */
.L_x_269:
[----:B------:R-:W-:Y:S05]  /*2320*/  BSYNC B0 ;  /* 0x0000000000007941 */ /* 0x000fea0003800000 */
.L_x_268:
        /* <DEDUP_REMOVED lines=80> */
.L_x_272:
[----:B------:R-:W-:Y:S05]  /*2830*/  BSYNC B1 ;  /* 0x0000000000017941 */ /* 0x000fea0003800000 */
.L_x_271:
        /* <DEDUP_REMOVED lines=16> */
[----:B------:R-:W-:-:S10]  /*2940*/  HFMA2.MMA R14, -RZ, RZ, 0, 0 ;  /* 0x00000000ff0e7435 */ /* 0x000fd400000001ff */
[----:B------:R-:W-:-:S04]  /*2950*/  IMAD.HI.U32 R25, R15, R25, R14 ;  /* 0x000000190f197227 */ /* 0x000fc800078e000e */
[----:B------:R-:W-:-:S04]  /*2960*/  IMAD.MOV.U32 R14, RZ, RZ, R18 ;  /* 0x000000ffff0e7224 */ /* 0x000fc800078e0012 */
[----:B------:R-:W-:-:S04]  /*2970*/  IMAD.HI.U32 R18, R25, R14, RZ ;  /* 0x0000000e19127227 */ /* 0x000fc800078e00ff */
[----:B------:R-:W-:-:S04]  /*2980*/  IMAD.MOV R15, RZ, RZ, -R18 ;  /* 0x000000ffff0f7224 */ /* 0x000fc800078e0a12 */
[----:B------:R-:W-:-:S05]  /*2990*/  IMAD R14, R21, R15, R14 ;  /* 0x0000000f150e7224 */ /* 0x000fca00078e020e */
[----:B------:R-:W-:-:S13]  /*29a0*/  ISETP.GT.U32.AND P6, PT, R21, R14, PT ;  /* 0x0000000e1500720c */ /* 0x000fda0003fc4070 */
[----:B------:R-:W-:-:S05]  /*29b0*/  @!P6 IMAD.IADD R14, R14, 0x1, -R21 ;  /* 0x000000010e0ee824 */ /* 0x000fca00078e0a15 */
[----:B------:R-:W-:Y:S02]  /*29c0*/  ISETP.GT.U32.AND P0, PT, R21, R14, PT ;  /* 0x0000000e1500720c */ /* 0x000fe40003f04070 */
[----:B------:R-:W-:-:S04]  /*29d0*/  IADD3 R15, R14, -R21, RZ ;  /* 0x800000150e0f7210 */ /* 0x000fc80007ffe0ff */
        /* <DEDUP_REMOVED lines=9> */
[----:B------:R-:W-:Y:S02]  /*2a70*/  MOV R14, RZ ;  /* 0x000000ff000e7202 */ /* 0x000fe40000000f00 */
[----:B------:R-:W-:-:S04]  /*2a80*/  LOP3.LUT R19, R20, R19, RZ, 0x3c, !PT ;  /* 0x0000001314137212 */ /* 0x000fc800078e3cff */
[----:B------:R-:W-:-:S05]  /*2a90*/  ISETP.GE.AND P6, PT, R19, RZ, PT ;  /* 0x000000ff1300720c */ /* 0x000fca0003fc6270 */
[----:B------:R-:W-:-:S08]  /*2aa0*/  @P3 IADD3 R18, R18, 0x1, RZ ;  /* 0x0000000112123810 */ /* 0x000fd00007ffe0ff */
[----:B------:R-:W-:Y:S01]  /*2ab0*/  @!P6 IMAD.MOV R18, RZ, RZ, -R18 ;  /* 0x000000ffff12e224 */ /* 0x000fe200078e0a12 */
[----:B0-----:R-:W-:-:S04]  /*2ac0*/  IABS R24, R23 ;  /* 0x0000001700187213 */ /* 0x001fc80000000000 */
[----:B------:R-:W-:Y:S01]  /*2ad0*/  SEL R22, R22, R18, !P0 ;  /* 0x0000001216167207 */ /* 0x000fe20004000000 */
        /* <DEDUP_REMOVED lines=33> */
[----:B--2---:R-:W-:Y:S02]  /*2cf0*/  HADD2.F32 R0, -RZ, R16.H0_H0 ;  /* 0x20000010ff007230 */ /* 0x004fe40000004100 */
[----:B---3--:R-:W-:-:S05]  /*2d00*/  HADD2.F32 R14, -RZ, R18.H0_H0 ;  /* 0x20000012ff0e7230 */ /* 0x008fca0000004100 */
[----:B------:R-:W-:-:S07]  /*2d10*/  FFMA.FTZ R11, R0, R14, R11 ;  /* 0x0000000e000b7223 */ /* 0x000fce000001000b */
.L_x_270:
[----:B------:R-:W-:Y:S05]  /*2d20*/  BSYNC B0 ;  /* 0x0000000000007941 */ /* 0x000fea0003800000 */
.L_x_267:
[----:B------:R-:W-:Y:S02]  /*2d30*/  ULDC UR5, c[0x0][0x2a8] ;  /* 0x0000aa0000057ab9 */ /* 0x000fe40000000800 */
[----:B------:R-:W-:Y:S01]  /*2d40*/  VIADD R2, R2, UR5 ;  /* 0x0000000502027c36 */ /* 0x000fe20008000000 */
[----:B------:R-:W-:Y:S06]  /*2d50*/  @!P2 BRA `(.L_x_273) ;  /* 0xffffffd80078a947 */ /* 0x000fec000383ffff */
.L_x_256:
[----:B------:R-:W-:Y:S05]  /*2d60*/  @!P1 BRA `(.L_x_274) ;  /* 0xffffffd800449947 */ /* 0x000fea000383ffff */
.L_x_255:
[----:B------:R-:W0:Y:S01]  /*2d70*/  LDC R0, c[0x0][0xc] ;  /* 0x00000300ff007b82 */ /* 0x000e220000000800 */
[----:B------:R-:W-:Y:S01]  /*2d80*/  SHF.R.S64 R2, RZ, 0x1f, R12 ;  /* 0x0000001fff027819 */ /* 0x000fe2000000100c */
[----:B------:R-:W-:Y:S01]  /*2d90*/  ULDC.64 UR14, c[0x0][0x238] ;  /* 0x00008e00000e7ab9 */ /* 0x000fe20000000a00 */
[----:B------:R-:W-:Y:S01]  /*2da0*/  F2FP.F16.F32.PACK_AB R11, RZ, R11 ;  /* 0x0000000bff0b723e */ /* 0x000fe200000000ff */
        /* <DEDUP_REMOVED lines=11> */
.L_x_276:
        /* <DEDUP_REMOVED lines=10> */
.L_x_1103:


//--------------------- .text._ZN2at6native51_GLOBAL__N__2c613397_18_DepthwiseConv2d_cu_9959487032conv_depthwise2d_backward_kernelILi0ELi2EN3c104HalfEiEEvNS_27GenericPackedTensorAccessorIKT1_Lm4ENS_16DefaultPtrTraitsEiEENS5_IS6_Lm4ES8_iEES9_T2_iiiiiiiiiiiiiii --------------------------
	.section	.text._ZN2at6native51_GLOBAL__N__2c613397_18_DepthwiseConv2d_cu_9959487032conv_depthwise2d_backward_kernelILi0ELi2EN3c104HalfEiEEvNS_27GenericPackedTensorAccessorIKT1_Lm4ENS_16DefaultPtrTraitsEiEENS5_IS6_Lm4ES8_iEES9_T2_iiiiiiiiiiiiiii,"ax",@progbits
	.align	128
.text._ZN2at6native51_GLOBAL__N__2c613397_18_DepthwiseConv2d_cu_9959487032conv_depthwise2d_backward_kernelILi0ELi2EN3c104HalfEiEEvNS_27GenericPackedTensorAccessorIKT1_Lm4ENS_16DefaultPtrTraitsEiEENS5_IS6_Lm4ES8_iEES9_T2_iiiiiiiiiiiiiii:
        .type           _ZN2at6native51_GLOBAL__N__2c613397_18_DepthwiseConv2d_cu_9959487032conv_depthwise2d_backward_kernelILi0ELi2EN3c104HalfEiEEvNS_27GenericPackedTensorAccessorIKT1_Lm4ENS_16DefaultPtrTraitsEiEENS5_IS6_Lm4ES8_iEES9_T2_iiiiiiiiiiiiiii,@function
        .size           _ZN2at6native51_GLOBAL__N__2c613397_18_DepthwiseConv2d_cu_9959487032conv_depthwise2d_backward_kernelILi0ELi2EN3c104HalfEiEEvNS_27GenericPackedTensorAccessorIKT1_Lm4ENS_16DefaultPtrTraitsEiEENS5_IS6_Lm4ES8_iEES9_T2_iiiiiiiiiiiiiii,(.L_x_1104 - _ZN2at6native51_GLOBAL__N__2c613397_18_DepthwiseConv2d_cu_9959487032conv_depthwise2d_backward_kernelILi0ELi2EN3c104HalfEiEEvNS_27GenericPackedTensorAccessorIKT1_Lm4ENS_16DefaultPtrTraitsEiEENS5_IS6_Lm4ES8_iEES9_T2_iiiiiiiiiiiiiii)
        .other          _ZN2at6native51_GLOBAL__N__2c613397_18_DepthwiseConv2d_cu_9959487032conv_depthwise2d_backward_kernelILi0ELi2EN3c104HalfEiEEvNS_27GenericPackedTensorAccessorIKT1_Lm4ENS_16DefaultPtrTraitsEiEENS5_IS6_Lm4ES8_iEES9_T2_iiiiiiiiiiiiiii,@"STO_CUDA_ENTRY STV_DEFAULT"
_ZN2at6native51_GLOBAL__N__2c613397_18_DepthwiseConv2d_cu_9959487032conv_depthwise2d_backward_kernelILi0ELi2EN3c104HalfEiEEvNS_27GenericPackedTensorAccessorIKT1_Lm4ENS_16DefaultPtrTraitsEiEENS5_IS6_Lm4ES8_iEES9_T2_iiiiiiiiiiiiiii:
        /* <DEDUP_REMOVED lines=16> */
.L_x_297:
[----:B------:R-:W0:Y:S01]  /*0100*/  LDC R8, c[0x0][0x298] ;  /* 0x0000a600ff087b82 */ /* 0x000e220000000800 */
[----:B------:R-:W-:Y:S01]  /*0110*/  IMAD.MOV.U32 R11, RZ, RZ, RZ ;  /* 0x000000ffff0b7224 */ /* 0x000fe200078e00ff */
[----:B0-----:R-:W-:-:S04]  /*0120*/  IABS R7, R8 ;  /* 0x0000000800077213 */ /* 0x001fc80000000000 */
[----:B------:R-:W0:Y:S08]  /*0130*/  I2F.RP R0, R7 ;  /* 0x0000000700007306 */ /* 0x000e300000209400 */
[----:B0-----:R-:W0:Y:S02]  /*0140*/  MUFU.RCP R0, R0 ;  /* 0x0000000000007308 */ /* 0x001e240000001000 */
[----:B0-----:R-:W-:-:S06]  /*0150*/  VIADD R2, R0, 0xffffffe ;  /* 0x0ffffffe00027836 */ /* 0x001fcc0000000000 */
[----:B------:R0:W1:Y:S02]  /*0160*/  F2I.FTZ.U32.TRUNC.NTZ R3, R2 ;  /* 0x0000000200037305 */ /* 0x000064000021f000 */
[----:B0-----:R-:W-:Y:S01]  /*0170*/  IMAD.MOV.U32 R2, RZ, RZ, RZ ;  /* 0x000000ffff027224 */ /* 0x001fe200078e00ff */
[----:B-1----:R-:W-:-:S05]  /*0180*/  IADD3 R4, RZ, -R3, RZ ;  /* 0x80000003ff047210 */ /* 0x002fca0007ffe0ff */
[----:B------:R-:W-:Y:S01]  /*0190*/  IMAD R5, R4, R7, RZ ;  /* 0x0000000704057224 */ /* 0x000fe200078e02ff */
[----:B------:R-:W-:-:S03]  /*01a0*/  IABS R4, R19 ;  /* 0x0000001300047213 */ /* 0x000fc60000000000 */
[----:B------:R-:W-:Y:S02]  /*01b0*/  IMAD.HI.U32 R3, R3, R5, R2 ;  /* 0x0000000503037227 */ /* 0x000fe400078e0002 */
[----:B------:R-:W0:Y:S04]  /*01c0*/  LDC R2, c[0x0][0x290] ;  /* 0x0000a400ff027b82 */ /* 0x000e280000000800 */
[----:B------:R-:W-:-:S04]  /*01d0*/  IMAD.HI.U32 R5, R3, R4, RZ ;  /* 0x0000000403057227 */ /* 0x000fc800078e00ff */
[----:B------:R-:W-:Y:S01]  /*01e0*/  IMAD.MOV R0, RZ, RZ, -R5 ;  /* 0x000000ffff007224 */ /* 0x000fe200078e0a05 */
[----:B------:R-:W1:Y:S03]  /*01f0*/  LDC R3, c[0x0][0x2ac] ;  /* 0x0000ab00ff037b82 */ /* 0x000e660000000800 */
        /* <DEDUP_REMOVED lines=23> */
[----:B0-----:R-:W-:Y:S01]  /*0370*/  VIADD R2, R4, 0xffffffe ;  /* 0x0ffffffe04027836 */ /* 0x001fe20000000000 */
[----:B-1----:R-:W-:-:S05]  /*0380*/  IABS R4, R7 ;  /* 0x0000000700047213 */ /* 0x002fca0000000000 */
[----:B------:R0:W1:Y:S02]  /*0390*/  F2I.FTZ.U32.TRUNC.NTZ R3, R2 ;  /* 0x0000000200037305 */ /* 0x000064000021f000 */
[----:B0-----:R-:W-:Y:S01]  /*03a0*/  HFMA2.MMA R2, -RZ, RZ, 0, 0 ;  /* 0x00000000ff027435 */ /* 0x001fe200000001ff */
[----:B-1----:R-:W-:-:S04]  /*03b0*/  IMAD.MOV R9, RZ, RZ, -R3 ;  /* 0x000000ffff097224 */ /* 0x002fc800078e0a03 */
[----:B------:R-:W-:-:S05]  /*03c0*/  IMAD R9, R9, R6, RZ ;  /* 0x0000000609097224 */ /* 0x000fca00078e02ff */
[----:B------:R-:W-:Y:S02]  /*03d0*/  IMAD.HI.U32 R3, R3, R9, R2 ;  /* 0x0000000903037227 */ /* 0x000fe400078e0002 */
[----:B------:R-:W0:Y:S04]  /*03e0*/  I2F.RP R9, R4 ;  /* 0x0000000400097306 */ /* 0x000e280000209400 */
[----:B------:R-:W-:-:S04]  /*03f0*/  IMAD.HI.U32 R2, R3, R10, RZ ;  /* 0x0000000a03027227 */ /* 0x000fc800078e00ff */
[----:B------:R-:W-:-:S04]  /*0400*/  IMAD.MOV R3, RZ, RZ, -R2 ;  /* 0x000000ffff037224 */ /* 0x000fc800078e0a02 */
[C---:B------:R-:W-:Y:S01]  /*0410*/  IMAD R3, R6.reuse, R3, R10 ;  /* 0x0000000306037224 */ /* 0x040fe200078e020a */
[----:B0-----:R-:W0:Y:S04]  /*0420*/  MUFU.RCP R9, R9 ;  /* 0x0000000900097308 */ /* 0x001e280000001000 */
[----:B------:R-:W-:-:S13]  /*0430*/  ISETP.GT.U32.AND P1, PT, R6, R3, PT ;  /* 0x000000030600720c */ /* 0x000fda0003f24070 */
[----:B------:R-:W-:Y:S02]  /*0440*/  @!P1 IMAD.IADD R3, R3, 0x1, -R6 ;  /* 0x0000000103039824 */ /* 0x000fe400078e0a06 */
[----:B0-----:R-:W-:Y:S02]  /*0450*/  VIADD R10, R9, 0xffffffe ;  /* 0x0ffffffe090a7836 */ /* 0x001fe40000000000 */
[----:B------:R-:W-:Y:S01]  /*0460*/  @!P1 VIADD R2, R2, 0x1 ;  /* 0x0000000102029836 */ /* 0x000fe20000000000 */
[----:B------:R-:W-:Y:S02]  /*0470*/  ISETP.GE.U32.AND P0, PT, R3, R6, PT ;  /* 0x000000060300720c */ /* 0x000fe40003f06070 */
[C---:B------:R-:W-:Y:S01]  /*0480*/  LOP3.LUT R6, R5.reuse, R0, RZ, 0x3c, !PT ;  /* 0x0000000005067212 */ /* 0x040fe200078e3cff */
[----:B------:R-:W0:Y:S01]  /*0490*/  F2I.FTZ.U32.TRUNC.NTZ R3, R10 ;  /* 0x0000000a00037305 */ /* 0x000e22000021f000 */
[----:B------:R-:W-:Y:S01]  /*04a0*/  ISETP.NE.AND P1, PT, R0, RZ, PT ;  /* 0x000000ff0000720c */ /* 0x000fe20003f25270 */
[----:B------:R-:W-:Y:S01]  /*04b0*/  VIADD R5, R5, UR4 ;  /* 0x0000000405057c36 */ /* 0x000fe20008000000 */
[----:B------:R-:W-:-:S07]  /*04c0*/  ISETP.GE.AND P2, PT, R6, RZ, PT ;  /* 0x000000ff0600720c */ /* 0x000fce0003f46270 */
[----:B------:R-:W-:-:S05]  /*04d0*/  @P0 IADD3 R2, R2, 0x1, RZ ;  /* 0x0000000102020810 */ /* 0x000fca0007ffe0ff */
        /* <DEDUP_REMOVED lines=20> */
[----:B------:R-:W-:-:S05]  /*0620*/  @P0 VIADD R10, R10, 0x1 ;  /* 0x000000010a0a0836 */ /* 0x000fca0000000000 */
[----:B------:R-:W-:Y:S02]  /*0630*/  @!P2 IADD3 R10, -R10, RZ, RZ ;  /* 0x000000ff0a0aa210 */ /* 0x000fe40007ffe1ff */
[----:B------:R-:W-:-:S05]  /*0640*/  @!P1 LOP3.LUT R10, RZ, R7, RZ, 0x33, !PT ;  /* 0x00000007ff0a9212 */ /* 0x000fca00078e33ff */
[----:B------:R-:W-:-:S04]  /*0650*/  IMAD.MOV R2, RZ, RZ, -R10 ;  /* 0x000000ffff027224 */ /* 0x000fc800078e0a0a */
[----:B------:R-:W-:Y:S02]  /*0660*/  IMAD R7, R7, R2, R6 ;  /* 0x0000000207077224 */ /* 0x000fe400078e0206 */
[----:B------:R-:W-:-:S07]  /*0670*/  IMAD.MOV.U32 R6, RZ, RZ, RZ ;  /* 0x000000ffff067224 */ /* 0x000fce00078e00ff */
.L_x_296:
[----:B------:R-:W0:Y:S02]  /*0680*/  LDC R0, c[0x0][0x2a8] ;  /* 0x0000aa00ff007b82 */ /* 0x000e240000000800 */
[----:B0-----:R-:W-:-:S13]  /*0690*/  ISETP.GE.AND P0, PT, R0, 0x1, PT ;  /* 0x000000010000780c */ /* 0x001fda0003f06270 */
[----:B------:R-:W-:Y:S05]  /*06a0*/  @!P0 BRA `(.L_x_278) ;  /* 0x0000000c00388947 */ /* 0x000fea0003800000 */
[----:B------:R-:W-:Y:S01]  /*06b0*/  ULDC UR6, c[0x0][0x2ac] ;  /* 0x0000ab0000067ab9 */ /* 0x000fe20000000800 */
[----:B------:R-:W-:Y:S01]  /*06c0*/  ULDC.64 UR4, c[0x0][0x290] ;  /* 0x0000a40000047ab9 */ /* 0x000fe20000000a00 */
[----:B------:R-:W-:Y:S01]  /*06d0*/  IMAD R0, R0, UR6, RZ ;  /* 0x0000000600007c24 */ /* 0x000fe2000f8e02ff */
[----:B------:R-:W-:Y:S01]  /*06e0*/  HFMA2.MMA R4, -RZ, RZ, 0, 0 ;  /* 0x00000000ff047435 */ /* 0x000fe200000001ff */
[----:B------:R-:W-:-:S04]  /*06f0*/  IMAD R15, R7, UR4, R6 ;  /* 0x00000004070f7c24 */ /* 0x000fc8000f8e0206 */
[----:B------:R-:W-:Y:S02]  /*0700*/  IMAD R3, R15, R0, RZ ;  /* 0x000000000f037224 */ /* 0x000fe400078e02ff */
[----:B------:R-:W-:-:S07]  /*0710*/  IMAD R2, R10, UR5, R15 ;  /* 0x000000050a027c24 */ /* 0x000fce000f8e020f */
.L_x_295:
[----:B------:R-:W0:Y:S01]  /*0720*/  LDC.64 R14, c[0x0][0x2a8] ;  /* 0x0000aa00ff0e7b82 */ /* 0x000e220000000a00 */
[----:B------:R-:W-:Y:S01]  /*0730*/  ULDC UR4, c[0x0][0x2c4] ;  /* 0x0000b10000047ab9 */ /* 0x000fe20000000800 */
[----:B------:R-:W-:Y:S01]  /*0740*/  IMAD.MOV.U32 R21, RZ, RZ, RZ ;  /* 0x000000ffff157224 */ /* 0x000fe200078e00ff */
[----:B------:R-:W-:Y:S01]  /*0750*/  MOV R25, R3 ;  /* 0x0000000300197202 */ /* 0x000fe20000000f00 */
[C---:B------:R-:W-:Y:S01]  /*0760*/  IMAD R0, R4.reuse, UR4, R9 ;  /* 0x0000000404007c24 */ /* 0x040fe2000f8e0209 */
[----:B------:R-:W-:Y:S01]  /*0770*/  ULDC UR4, c[0x0][0x2a4] ;  /* 0x0000a90000047ab9 */ /* 0x000fe20000000800 */
[----:B------:R-:W-:Y:S02]  /*0780*/  VIADD R4, R4, 0x1 ;  /* 0x0000000104047836 */ /* 0x000fe40000000000 */
[----:B------:R-:W-:-:S05]  /*0790*/  IMAD.IADD R0, R5, 0x1, -R0 ;  /* 0x0000000105007824 */ /* 0x000fca00078e0a00 */
[----:B------:R-:W-:-:S04]  /*07a0*/  LEA.HI R16, R0, R0, RZ, 0x1 ;  /* 0x0000000000107211 */ /* 0x000fc800078f08ff */
[----:B------:R-:W-:-:S04]  /*07b0*/  SHF.R.S32.HI R17, RZ, 0x1, R16 ;  /* 0x00000001ff117819 */ /* 0x000fc80000011410 */
[----:B------:R-:W-:Y:S01]  /*07c0*/  ISETP.GE.AND P0, PT, R17, UR4, PT ;  /* 0x0000000411007c0c */ /* 0x000fe2000bf06270 */
[----:B------:R-:W-:Y:S02]  /*07d0*/  IMAD R22, R2, UR4, R17 ;  /* 0x0000000402167c24 */ /* 0x000fe4000f8e0211 */
[----:B0-----:R-:W-:Y:S01]  /*07e0*/  VIADD R14, R14, 0xffffffff ;  /* 0xffffffff0e0e7836 */ /* 0x001fe20000000000 */
[----:B------:R-:W-:Y:S02]  /*07f0*/  ISETP.GE.AND P2, PT, R4, R15, PT ;  /* 0x0000000f0400720c */ /* 0x000fe40003f46270 */
[----:B------:R-:W-:Y:S02]  /*0800*/  ISETP.GT.AND P0, PT, R0, -0x2, !P0 ;  /* 0xfffffffe0000780c */ /* 0x000fe40004704270 */
[----:B------:R-:W-:-:S13]  /*0810*/  ISETP.GE.U32.AND P1, PT, R14, 0x3, PT ;  /* 0x000000030e00780c */ /* 0x000fda0003f26070 */
        /* <DEDUP_REMOVED lines=8> */
[----:B------:R-:W-:Y:S01]  /*08a0*/  UIMAD UR6, UR5, 0x3, UR4 ;  /* 0x00000003050678a4 */ /* 0x000fe2000f8e0204 */
[----:B------:R-:W-:Y:S01]  /*08b0*/  IMAD.IADD R23, R17, 0x1, -R8 ;  /* 0x0000000111177824 */ /* 0x000fe200078e0a08 */
[----:B------:R-:W-:Y:S01]  /*08c0*/  ULEA UR4, UR5, UR4, 0x1 ;  /* 0x0000000405047291 */ /* 0x000fe2000f8e083f */
[----:B------:R-:W-:-:S02]  /*08d0*/  ISETP.NE.U32.AND P3, PT, R16, 0x1, PT ;  /* 0x000000011000780c */ /* 0x000fc40003f65070 */
[----:B------:R-:W-:Y:S02]  /*08e0*/  IADD3 R24, R17, -UR7, -R8 ;  /* 0x8000000711187c10 */ /* 0x000fe4000fffe808 */
[C-C-:B------:R-:W-:Y:S02]  /*08f0*/  IADD3 R25, -R8.reuse, UR6, R19.reuse ;  /* 0x0000000608197c10 */ /* 0x140fe4000fffe113 */
[----:B------:R-:W-:Y:S01]  /*0900*/  IADD3 R26, -R8, UR4, R19 ;  /* 0x00000004081a7c10 */ /* 0x000fe2000fffe113 */
[----:B0-----:R-:W-:-:S07]  /*0910*/  IMAD.WIDE R14, R3, 0x2, R14 ;  /* 0x00000002030e7825 */ /* 0x001fce00078e020e */
.L_x_288:
        /* <DEDUP_REMOVED lines=21> */
[----:B--2---:R-:W-:-:S02]  /*0a70*/  HADD2.F32 R28, -RZ, R27.H0_H0 ;  /* 0x2000001bff1c7230 */ /* 0x004fc40000004100 */
[----:B---3--:R-:W-:-:S05]  /*0a80*/  HADD2.F32 R27, -RZ, R16.H0_H0 ;  /* 0x20000010ff1b7230 */ /* 0x008fca0000004100 */
[----:B------:R-:W-:-:S07]  /*0a90*/  FFMA.FTZ R11, R28, R27, R11 ;  /* 0x0000001b1c0b7223 */ /* 0x000fce000001000b */
.L_x_281:
[----:B------:R-:W-:Y:S05]  /*0aa0*/  BSYNC B0 ;  /* 0x0000000000007941 */ /* 0x000fea0003800000 */
.L_x_280:
        /* <DEDUP_REMOVED lines=13> */
[----:B--2---:R-:W-:Y:S02]  /*0b80*/  HADD2.F32 R28, -RZ, R27.H0_H0 ;  /* 0x2000001bff1c7230 */ /* 0x004fe40000004100 */
[----:B---3--:R-:W-:-:S05]  /*0b90*/  HADD2.F32 R27, -RZ, R16.H0_H0 ;  /* 0x20000010ff1b7230 */ /* 0x008fca0000004100 */
[----:B------:R-:W-:-:S07]  /*0ba0*/  FFMA.FTZ R11, R28, R27, R11 ;  /* 0x0000001b1c0b7223 */ /* 0x000fce000001000b */
.L_x_283:
[----:B------:R-:W-:Y:S05]  /*0bb0*/  BSYNC B0 ;  /* 0x0000000000007941 */ /* 0x000fea0003800000 */
.L_x_282:
        /* <DEDUP_REMOVED lines=16> */
.L_x_285:
[----:B------:R-:W-:Y:S05]  /*0cc0*/  BSYNC B0 ;  /* 0x0000000000007941 */ /* 0x000fea0003800000 */
.L_x_284:
        /* <DEDUP_REMOVED lines=16> */
.L_x_287:
[----:B------:R-:W-:Y:S05]  /*0dd0*/  BSYNC B0 ;  /* 0x0000000000007941 */ /* 0x000fea0003800000 */
.L_x_286:
[----:B------:R-:W-:Y:S01]  /*0de0*/  ULDC UR4, c[0x0][0x2c0] ;  /* 0x0000b00000047ab9 */ /* 0x000fe20000000800 */
[----:B------:R-:W-:Y:S01]  /*0df0*/  IADD3 R21, R21, 0x4, RZ ;  /* 0x0000000415157810 */ /* 0x000fe20007ffe0ff */
[----:B------:R-:W-:Y:S01]  /*0e00*/  IMAD R16, RZ, RZ, -UR4 ;  /* 0x80000004ff107e24 */ /* 0x000fe2000f8e02ff */
[----:B------:R-:W-:-:S03]  /*0e10*/  IADD3 R14, P4, R14, 0x8, RZ ;  /* 0x000000080e0e7810 */ /* 0x000fc60007f9e0ff */
        /* <DEDUP_REMOVED lines=8> */
[----:B------:R-:W-:-:S07]  /*0ea0*/  IMAD.IADD R25, R21, 0x1, R3 ;  /* 0x0000000115197824 */ /* 0x000fce00078e0203 */
.L_x_279:
[----:B------:R-:W-:-:S13]  /*0eb0*/  ISETP.NE.AND P1, PT, R18, RZ, PT ;  /* 0x000000ff1200720c */ /* 0x000fda0003f25270 */
[----:B------:R-:W-:Y:S05]  /*0ec0*/  @!P1 BRA `(.L_x_289) ;  /* 0x0000000400249947 */ /* 0x000fea0003800000 */
[----:B------:R-:W0:Y:S01]  /*0ed0*/  LDC R23, c[0x0][0x2c0] ;  /* 0x0000b000ff177b82 */ /* 0x000e220000000800 */
[----:B------:R-:W-:Y:S01]  /*0ee0*/  ULDC UR4, c[0x0][0x2b8] ;  /* 0x0000ae0000047ab9 */ /* 0x000fe20000000800 */
[----:B------:R-:W-:Y:S01]  /*0ef0*/  LOP3.LUT R0, R0, 0x1, RZ, 0xc0, !PT ;  /* 0x0000000100007812 */ /* 0x000fe200078ec0ff */
[----:B------:R-:W-:Y:S01]  /*0f00*/  BSSY B0, `(.L_x_290) ;  /* 0x0000019000007945 */ /* 0x000fe20003800000 */
[----:B------:R-:W-:Y:S02]  /*0f10*/  IADD3 R24, R19, UR4, RZ ;  /* 0x0000000413187c10 */ /* 0x000fe4000fffe0ff */
[----:B------:R-:W-:Y:S02]  /*0f20*/  ISETP.NE.U32.AND P1, PT, R0, 0x1, PT ;  /* 0x000000010000780c */ /* 0x000fe40003f25070 */
[----:B------:R-:W1:Y:S01]  /*0f30*/  LDC.64 R14, c[0x0][0x260] ;  /* 0x00009800ff0e7b82 */ /* 0x000e620000000a00 */
[----:B------:R-:W-:Y:S01]  /*0f40*/  ISETP.NE.AND P4, PT, R18, 0x1, PT ;  /* 0x000000011200780c */ /* 0x000fe20003f85270 */
        /* <DEDUP_REMOVED lines=17> */
[----:B--2---:R-:W-:Y:S02]  /*1060*/  HADD2.F32 R0, -RZ, R0.H0_H0 ;  /* 0x20000000ff007230 */ /* 0x004fe40000004100 */
[----:B---3--:R-:W-:-:S05]  /*1070*/  HADD2.F32 R25, -RZ, R14.H0_H0 ;  /* 0x2000000eff197230 */ /* 0x008fca0000004100 */
[----:B------:R-:W-:-:S07]  /*1080*/  FFMA.FTZ R11, R0, R25, R11 ;  /* 0x00000019000b7223 */ /* 0x000fce000001000b */
.L_x_291:
[----:B------:R-:W-:Y:S05]  /*1090*/  BSYNC B0 ;  /* 0x0000000000007941 */ /* 0x000fea0003800000 */
.L_x_290:
[----:B------:R-:W-:Y:S04]  /*10a0*/  BSSY B0, `(.L_x_289) ;  /* 0x000002b000007945 */ /* 0x000fe80003800000 */
[----:B------:R-:W-:Y:S05]  /*10b0*/  @!P4 BRA `(.L_x_292) ;  /* 0x0000000000a4c947 */ /* 0x000fea0003800000 */
[----:B------:R-:W-:Y:S01]  /*10c0*/  IMAD.IADD R21, R21, 0x1, R23 ;  /* 0x0000000115157824 */ /* 0x000fe200078e0217 */
[----:B------:R-:W-:Y:S01]  /*10d0*/  BSSY B1, `(.L_x_293) ;  /* 0x0000014000017945 */ /* 0x000fe20003800000 */
[----:B------:R-:W-:Y:S02]  /*10e0*/  ISETP.NE.AND P4, PT, R18, 0x2, PT ;  /* 0x000000021200780c */ /* 0x000fe40003f85270 */
        /* <DEDUP_REMOVED lines=18> */
.L_x_294:
[----:B------:R-:W-:Y:S05]  /*1210*/  BSYNC B1 ;  /* 0x0000000000017941 */ /* 0x000fea0003800000 */
.L_x_293:
        /* <DEDUP_REMOVED lines=19> */
.L_x_292:
[----:B------:R-:W-:Y:S05]  /*1350*/  BSYNC B0 ;  /* 0x0000000000007941 */ /* 0x000fea0003800000 */
.L_x_289:
[----:B------:R-:W-:Y:S02]  /*1360*/  ULDC UR4, c[0x0][0x2a8] ;  /* 0x0000aa0000047ab9 */ /* 0x000fe40000000800 */
[----:B------:R-:W-:Y:S01]  /*1370*/  IADD3 R3, R3, UR4, RZ ;  /* 0x0000000403037c10 */ /* 0x000fe2000fffe0ff */
[----:B------:R-:W-:Y:S06]  /*1380*/  @!P2 BRA `(.L_x_295) ;  /* 0xfffffff000e4a947 */ /* 0x000fec000383ffff */
.L_x_278:
[----:B------:R-:W-:Y:S01]  /*1390*/  VIADD R6, R6, 0x1 ;  /* 0x0000000106067836 */ /* 0x000fe20000000000 */
[----:B------:R-:W-:-:S04]  /*13a0*/  ULDC UR4, c[0x0][0x290] ;  /* 0x0000a40000047ab9 */ /* 0x000fc80000000800 */
[----:B------:R-:W-:-:S13]  /*13b0*/  ISETP.GE.AND P0, PT, R6, UR4, PT ;  /* 0x0000000406007c0c */ /* 0x000fda000bf06270 */
[----:B------:R-:W-:Y:S05]  /*13c0*/  @!P0 BRA `(.L_x_296) ;  /* 0xfffffff000ac8947 */ /* 0x000fea000383ffff */
.L_x_277:
[----:B------:R-:W-:Y:S01]  /*13d0*/  SHF.R.S64 R2, RZ, 0x1f, R19 ;  /* 0x0000001fff027819 */ /* 0x000fe20000001013 */
[----:B------:R-:W-:Y:S01]  /*13e0*/  ULDC.64 UR4, c[0x0][0x238] ;  /* 0x00008e0000047ab9 */ /* 0x000fe20000000a00 */
[----:B------:R-:W-:Y:S02]  /*13f0*/  F2FP.F16.F32.PACK_AB R11, RZ, R11 ;  /* 0x0000000bff0b723e */ /* 0x000fe400000000ff */
        /* <DEDUP_REMOVED lines=14> */
.L_x_298:
        /* <DEDUP_REMOVED lines=10> */
.L_x_1104:


//--------------------- .text._ZN2at6native51_GLOBAL__N__2c613397_18_DepthwiseConv2d_cu_9959487032conv_depthwise2d_backward_kernelILi0ELi1EN3c104HalfEiEEvNS_27GenericPackedTensorAccessorIKT1_Lm4ENS_16DefaultPtrTraitsEiEENS5_IS6_Lm4ES8_iEES9_T2_iiiiiiiiiiiiiii --------------------------
	.section	.text._ZN2at6native51_GLOBAL__N__2c613397_18_DepthwiseConv2d_cu_9959487032conv_depthwise2d_backward_kernelILi0ELi1EN3c104HalfEiEEvNS_27GenericPackedTensorAccessorIKT1_Lm4ENS_16DefaultPtrTraitsEiEENS5_IS6_Lm4ES8_iEES9_T2_iiiiiiiiiiiiiii,"ax",@progbits
	.align	128
.text._ZN2at6native51_GLOBAL__N__2c613397_18_DepthwiseConv2d_cu_9959487032conv_depthwise2d_backward_kernelILi0ELi1EN3c104HalfEiEEvNS_27GenericPackedTensorAccessorIKT1_Lm4ENS_16DefaultPtrTraitsEiEENS5_IS6_Lm4ES8_iEES9_T2_iiiiiiiiiiiiiii:
        .type           _ZN2at6native51_GLOBAL__N__2c613397_18_DepthwiseConv2d_cu_9959487032conv_depthwise2d_backward_kernelILi0ELi1EN3c104HalfEiEEvNS_27GenericPackedTensorAccessorIKT1_Lm4ENS_16DefaultPtrTraitsEiEENS5_IS6_Lm4ES8_iEES9_T2_iiiiiiiiiiiiiii,@function
        .size           _ZN2at6native51_GLOBAL__N__2c613397_18_DepthwiseConv2d_cu_9959487032conv_depthwise2d_backward_kernelILi0ELi1EN3c104HalfEiEEvNS_27GenericPackedTensorAccessorIKT1_Lm4ENS_16DefaultPtrTraitsEiEENS5_IS6_Lm4ES8_iEES9_T2_iiiiiiiiiiiiiii,(.L_x_1105 - _ZN2at6native51_GLOBAL__N__2c613397_18_DepthwiseConv2d_cu_9959487032conv_depthwise2d_backward_kernelILi0ELi1EN3c104HalfEiEEvNS_27GenericPackedTensorAccessorIKT1_Lm4ENS_16DefaultPtrTraitsEiEENS5_IS6_Lm4ES8_iEES9_T2_iiiiiiiiiiiiiii)
        .other          _ZN2at6native51_GLOBAL__N__2c613397_18_DepthwiseConv2d_cu_9959487032conv_depthwise2d_backward_kernelILi0ELi1EN3c104HalfEiEEvNS_27GenericPackedTensorAccessorIKT1_Lm4ENS_16DefaultPtrTraitsEiEENS5_IS6_Lm4ES8_iEES9_T2_iiiiiiiiiiiiiii,@"STO_CUDA_ENTRY STV_DEFAULT"
_ZN2at6native51_GLOBAL__N__2c613397_18_DepthwiseConv2d_cu_9959487032conv_depthwise2d_backward_kernelILi0ELi1EN3c104HalfEiEEvNS_27GenericPackedTensorAccessorIKT1_Lm4ENS_16DefaultPtrTraitsEiEENS5_IS6_Lm4ES8_iEES9_T2_iiiiiiiiiiiiiii:
        /* <DEDUP_REMOVED lines=16> */
.L_x_311:
        /* <DEDUP_REMOVED lines=54> */
[----:B------:R-:W0:Y:S11]  /*0460*/  F2I.FTZ.U32.TRUNC.NTZ R3, R10 ;  /* 0x0000000a00037305 */ /* 0x000e36000021f000 */
[----:B------:R-:W-:-:S02]  /*0470*/  @P0 IADD3 R2, R2, 0x1, RZ ;  /* 0x0000000102020810 */ /* 0x000fc40007ffe0ff */
[----:B0-----:R-:W-:-:S03]  /*0480*/  IADD3 R5, RZ, -R3, RZ ;  /* 0x80000003ff057210 */ /* 0x001fc60007ffe0ff */
[----:B------:R-:W-:Y:S01]  /*0490*/  IMAD.MOV.U32 R8, RZ, RZ, R2 ;  /* 0x000000ffff087224 */ /* 0x000fe200078e0002 */
[----:B------:R-:W-:-:S03]  /*04a0*/  HFMA2.MMA R2, -RZ, RZ, 0, 0 ;  /* 0x00000000ff027435 */ /* 0x000fc600000001ff */
[----:B------:R-:W-:Y:S01]  /*04b0*/  @!P1 IMAD.MOV R8, RZ, RZ, -R8 ;  /* 0x000000ffff089224 */ /* 0x000fe200078e0a08 */
[----:B------:R-:W-:Y:S01]  /*04c0*/  @!P2 LOP3.LUT R8, RZ, R11, RZ, 0x33, !PT ;  /* 0x0000000bff08a212 */ /* 0x000fe200078e33ff */
[----:B------:R-:W-:-:S03]  /*04d0*/  IMAD R5, R5, R4, RZ ;  /* 0x0000000405057224 */ /* 0x000fc600078e02ff */
[----:B------:R-:W-:Y:S02]  /*04e0*/  IABS R10, R8 ;  /* 0x00000008000a7213 */ /* 0x000fe40000000000 */
[----:B------:R-:W-:Y:S02]  /*04f0*/  IMAD.HI.U32 R2, R3, R5, R2 ;  /* 0x0000000503027227 */ /* 0x000fe400078e0002 */
[----:B------:R-:W0:Y:S02]  /*0500*/  LDC R5, c[0x0][0x2ac] ;  /* 0x0000ab00ff057b82 */ /* 0x000e240000000800 */
[----:B------:R-:W-:-:S04]  /*0510*/  IMAD.MOV.U32 R3, RZ, RZ, R10 ;  /* 0x000000ffff037224 */ /* 0x000fc800078e000a */
[----:B------:R-:W-:-:S05]  /*0520*/  IMAD.HI.U32 R10, R2, R3, RZ ;  /* 0x00000003020a7227 */ /* 0x000fca00078e00ff */
[----:B------:R-:W-:-:S05]  /*0530*/  IADD3 R2, -R10, RZ, RZ ;  /* 0x000000ff0a027210 */ /* 0x000fca0007ffe1ff */
        /* <DEDUP_REMOVED lines=9> */
[----:B0-----:R-:W-:-:S04]  /*05d0*/  ISETP.GE.AND P0, PT, R5, 0x1, PT ;  /* 0x000000010500780c */ /* 0x001fc80003f06270 */
[----:B------:R-:W-:Y:S02]  /*05e0*/  @!P1 IADD3 R10, -R10, RZ, RZ ;  /* 0x000000ff0a0a9210 */ /* 0x000fe40007ffe1ff */
[----:B------:R-:W-:-:S07]  /*05f0*/  @!P2 LOP3.LUT R10, RZ, R0, RZ, 0x33, !PT ;  /* 0x00000000ff0aa212 */ /* 0x000fce00078e33ff */
[----:B------:R-:W-:Y:S05]  /*0600*/  @!P0 BRA `(.L_x_299) ;  /* 0x0000000800e08947 */ /* 0x000fea0003800000 */
[----:B------:R-:W-:Y:S01]  /*0610*/  IMAD.MOV R3, RZ, RZ, -R10 ;  /* 0x000000ffff037224 */ /* 0x000fe200078e0a0a */
[----:B------:R-:W-:Y:S01]  /*0620*/  ULDC UR5, c[0x0][0x2bc] ;  /* 0x0000af0000057ab9 */ /* 0x000fe20000000800 */
[----:B------:R-:W-:Y:S01]  /*0630*/  ULDC UR6, c[0x0][0x294] ;  /* 0x0000a50000067ab9 */ /* 0x000fe20000000800 */
[----:B------:R-:W-:Y:S01]  /*0640*/  IMAD R11, R8, R11, RZ ;  /* 0x0000000b080b7224 */ /* 0x000fe200078e02ff */
[----:B------:R-:W-:Y:S01]  /*0650*/  MOV R12, RZ ;  /* 0x000000ff000c7202 */ /* 0x000fe20000000f00 */
[----:B------:R-:W-:Y:S02]  /*0660*/  IMAD R0, R0, R3, R8 ;  /* 0x0000000300007224 */ /* 0x000fe400078e0208 */
[C---:B------:R-:W-:Y:S01]  /*0670*/  IMAD R7, R6.reuse, R7, RZ ;  /* 0x0000000706077224 */ /* 0x040fe200078e02ff */
[----:B------:R-:W-:Y:S01]  /*0680*/  IADD3 R6, R6, UR5, RZ ;  /* 0x0000000506067c10 */ /* 0x000fe2000fffe0ff */
[----:B------:R-:W-:Y:S02]  /*0690*/  IMAD R9, R0, R9, RZ ;  /* 0x0000000900097224 */ /* 0x000fe400078e02ff */
[----:B------:R-:W-:-:S02]  /*06a0*/  IMAD.MOV.U32 R8, RZ, RZ, RZ ;  /* 0x000000ffff087224 */ /* 0x000fc400078e00ff */
[----:B------:R-:W-:-:S07]  /*06b0*/  IMAD R5, R10, UR6, R9 ;  /* 0x000000060a057c24 */ /* 0x000fce000f8e0209 */
.L_x_310:
[----:B------:R-:W0:Y:S02]  /*06c0*/  LDC R0, c[0x0][0x2a8] ;  /* 0x0000aa00ff007b82 */ /* 0x000e240000000800 */
[----:B0-----:R-:W-:-:S13]  /*06d0*/  ISETP.GE.AND P0, PT, R0, 0x1, PT ;  /* 0x000000010000780c */ /* 0x001fda0003f06270 */
[----:B------:R-:W-:Y:S05]  /*06e0*/  @!P0 BRA `(.L_x_300) ;  /* 0x0000000800988947 */ /* 0x000fea0003800000 */
[----:B------:R-:W-:Y:S01]  /*06f0*/  ULDC UR6, c[0x0][0x2ac] ;  /* 0x0000ab0000067ab9 */ /* 0x000fe20000000800 */
[----:B------:R-:W-:Y:S01]  /*0700*/  IMAD.IADD R15, R9, 0x1, R8 ;  /* 0x00000001090f7824 */ /* 0x000fe200078e0208 */
[----:B------:R-:W-:Y:S01]  /*0710*/  IADD3 R17, R5, R8, RZ ;  /* 0x0000000805117210 */ /* 0x000fe20007ffe0ff */
[----:B------:R-:W-:Y:S01]  /*0720*/  IMAD R0, R0, UR6, RZ ;  /* 0x0000000600007c24 */ /* 0x000fe2000f8e02ff */
[----:B------:R-:W-:Y:S01]  /*0730*/  ULDC UR5, c[0x0][0x2a4] ;  /* 0x0000a90000057ab9 */ /* 0x000fe20000000800 */
[----:B------:R-:W-:Y:S01]  /*0740*/  ULDC UR6, c[0x0][0x294] ;  /* 0x0000a50000067ab9 */ /* 0x000fe20000000800 */
[----:B------:R-:W-:Y:S02]  /*0750*/  IMAD.MOV.U32 R4, RZ, RZ, RZ ;  /* 0x000000ffff047224 */ /* 0x000fe400078e00ff */
[----:B------:R-:W-:Y:S02]  /*0760*/  IMAD R3, R15, R0, RZ ;  /* 0x000000000f037224 */ /* 0x000fe400078e02ff */
[----:B------:R-:W-:-:S02]  /*0770*/  IMAD R2, R10, UR6, R15 ;  /* 0x000000060a027c24 */ /* 0x000fc4000f8e020f */
[----:B------:R-:W-:-:S07]  /*0780*/  IMAD R0, R17, UR5, R6 ;  /* 0x0000000511007c24 */ /* 0x000fce000f8e0206 */
.L_x_309:
[----:B------:R-:W0:Y:S01]  /*0790*/  LDC.64 R14, c[0x0][0x2a8] ;  /* 0x0000aa00ff0e7b82 */ /* 0x000e220000000a00 */
[----:B------:R-:W-:Y:S01]  /*07a0*/  ULDC UR5, c[0x0][0x2c4] ;  /* 0x0000b10000057ab9 */ /* 0x000fe20000000800 */
[----:B------:R-:W-:Y:S01]  /*07b0*/  ULDC UR15, c[0x0][0x2a4] ;  /* 0x0000a900000f7ab9 */ /* 0x000fe20000000800 */
[C---:B------:R-:W-:Y:S01]  /*07c0*/  IMAD R27, R4.reuse, UR5, R11 ;  /* 0x00000005041b7c24 */ /* 0x040fe2000f8e020b */
[----:B------:R-:W-:Y:S01]  /*07d0*/  MOV R21, R3 ;  /* 0x0000000300157202 */ /* 0x000fe20000000f00 */
[----:B------:R-:W-:Y:S02]  /*07e0*/  VIADD R4, R4, 0x1 ;  /* 0x0000000104047836 */ /* 0x000fe40000000000 */
[----:B------:R-:W-:Y:S01]  /*07f0*/  IMAD.MOV.U32 R18, RZ, RZ, RZ ;  /* 0x000000ffff127224 */ /* 0x000fe200078e00ff */
[----:B------:R-:W-:-:S05]  /*0800*/  IADD3 R19, R6, -R27, RZ ;  /* 0x8000001b06137210 */ /* 0x000fca0007ffe0ff */
[----:B------:R-:W-:Y:S01]  /*0810*/  IMAD R17, R2, UR15, R19 ;  /* 0x0000000f02117c24 */ /* 0x000fe2000f8e0213 */
[----:B0-----:R-:W-:Y:S02]  /*0820*/  IADD3 R14, R14, -0x1, RZ ;  /* 0xffffffff0e0e7810 */ /* 0x001fe40007ffe0ff */
[----:B------:R-:W-:Y:S02]  /*0830*/  ISETP.GE.AND P1, PT, R4, R15, PT ;  /* 0x0000000f0400720c */ /* 0x000fe40003f26270 */
[----:B------:R-:W-:-:S13]  /*0840*/  ISETP.GE.U32.AND P0, PT, R14, 0x3, PT ;  /* 0x000000030e00780c */ /* 0x000fda0003f06070 */
[----:B------:R-:W-:Y:S05]  /*0850*/  @!P0 BRA `(.L_x_301) ;  /* 0x0000000400388947 */ /* 0x000fea0003800000 */
[----:B------:R-:W0:Y:S01]  /*0860*/  LDC.64 R28, c[0x0][0x260] ;  /* 0x00009800ff1c7b82 */ /* 0x000e220000000a00 */
[----:B------:R-:W-:Y:S01]  /*0870*/  ULDC UR13, c[0x0][0x2c0] ;  /* 0x0000b000000d7ab9 */ /* 0x000fe20000000800 */
[----:B------:R-:W-:Y:S01]  /*0880*/  ULDC UR5, c[0x0][0x2b8] ;  /* 0x0000ae0000057ab9 */ /* 0x000fe20000000800 */
[----:B------:R-:W-:Y:S01]  /*0890*/  UIADD3 UR6, -UR13, URZ, URZ ;  /* 0x0000003f0d067290 */ /* 0x000fe2000fffe13f */
[----:B------:R-:W-:Y:S01]  /*08a0*/  IADD3 R24, R16, UR5, RZ ;  /* 0x0000000510187c10 */ /* 0x000fe2000fffe0ff */
[----:B------:R-:W-:Y:S01]  /*08b0*/  IMAD.IADD R27, R0, 0x1, -R27 ;  /* 0x00000001001b7824 */ /* 0x000fe200078e0a1b */
[----:B------:R-:W-:Y:S01]  /*08c0*/  ULDC UR14, c[0x0][0x2a0] ;  /* 0x0000a800000e7ab9 */ /* 0x000fe20000000800 */
[----:B------:R-:W-:Y:S01]  /*08d0*/  ULEA UR8, UR6, UR5, 0x1 ;  /* 0x0000000506087291 */ /* 0x000fe2000f8e083f */
[C-C-:B------:R-:W-:Y:S01]  /*08e0*/  IADD3 R20, R24.reuse, -UR13, -R7.reuse ;  /* 0x8000000d18147c10 */ /* 0x140fe2000fffe807 */
[----:B------:R-:W-:Y:S01]  /*08f0*/  UIMAD UR5, UR6, 0x3, UR5 ;  /* 0x00000003060578a4 */ /* 0x000fe2000f8e0205 */
[----:B------:R-:W-:Y:S01]  /*0900*/  IMAD.IADD R24, R24, 0x1, -R7 ;  /* 0x0000000118187824 */ /* 0x000fe200078e0a07 */
[----:B------:R-:W-:Y:S01]  /*0910*/  HFMA2.MMA R18, -RZ, RZ, 0, 0 ;  /* 0x00000000ff127435 */ /* 0x000fe200000001ff */
[----:B------:R-:W-:Y:S01]  /*0920*/  ISETP.GE.AND P2, PT, R19, UR15, PT ;  /* 0x0000000f13007c0c */ /* 0x000fe2000bf46270 */
[----:B------:R-:W-:Y:S01]  /*0930*/  IMAD R25, R27, UR14, R20 ;  /* 0x0000000e1b197c24 */ /* 0x000fe2000f8e0214 */
[----:B------:R-:W-:Y:S01]  /*0940*/  IADD3 R22, -R7, UR8, R16 ;  /* 0x0000000807167c10 */ /* 0x000fe2000fffe110 */
[----:B------:R-:W-:Y:S01]  /*0950*/  IMAD R21, R27, UR14, R24 ;  /* 0x0000000e1b157c24 */ /* 0x000fe2000f8e0218 */
[----:B------:R-:W-:-:S03]  /*0960*/  IADD3 R26, -R7, UR5, R16 ;  /* 0x00000005071a7c10 */ /* 0x000fc6000fffe110 */
[C---:B------:R-:W-:Y:S02]  /*0970*/  IMAD R23, R27.reuse, UR14, R22 ;  /* 0x0000000e1b177c24 */ /* 0x040fe4000f8e0216 */
[----:B------:R-:W-:Y:S02]  /*0980*/  IMAD R27, R27, UR14, R26 ;  /* 0x0000000e1b1b7c24 */ /* 0x000fe4000f8e021a */
[----:B0-----:R-:W-:-:S07]  /*0990*/  IMAD.WIDE R28, R3, 0x2, R28 ;  /* 0x00000002031c7825 */ /* 0x001fce00078e021c */
.L_x_302:
        /* <DEDUP_REMOVED lines=8> */
[----:B--2---:R-:W-:Y:S02]  /*0a20*/  @!P0 HADD2.F32 R14, -RZ, R14.H0_H0 ;  /* 0x2000000eff0e8230 */ /* 0x004fe40000004100 */
[----:B---3--:R-:W-:-:S05]  /*0a30*/  @!P0 HADD2.F32 R15, -RZ, R15.H0_H0 ;  /* 0x2000000fff0f8230 */ /* 0x008fca0000004100 */
        /* <DEDUP_REMOVED lines=30> */
[----:B--2---:R-:W-:Y:S02]  /*0c20*/  @!P0 HADD2.F32 R14, -RZ, R14.H0_H0 ;  /* 0x2000000eff0e8230 */ /* 0x004fe40000004100 */
[----:B---3--:R-:W-:-:S05]  /*0c30*/  @!P0 HADD2.F32 R15, -RZ, R15.H0_H0 ;  /* 0x2000000fff0f8230 */ /* 0x008fca0000004100 */
[----:B------:R-:W-:Y:S01]  /*0c40*/  @!P0 FFMA.FTZ R12, R15, R14, R12 ;  /* 0x0000000e0f0c8223 */ /* 0x000fe2000001000c */
[----:B------:R-:W-:Y:S02]  /*0c50*/  IADD3 R14, RZ, -UR5, RZ ;  /* 0x80000005ff0e7c10 */ /* 0x000fe4000fffe0ff */
[----:B------:R-:W-:Y:S02]  /*0c60*/  IADD3 R28, P0, R28, 0x8, RZ ;  /* 0x000000081c1c7810 */ /* 0x000fe40007f1e0ff */
[C---:B------:R-:W-:Y:S01]  /*0c70*/  LEA R20, R14.reuse, R20, 0x2 ;  /* 0x000000140e147211 */ /* 0x040fe200078e10ff */
[C---:B------:R-:W-:Y:S01]  /*0c80*/  IMAD R22, R14.reuse, 0x4, R22 ;  /* 0x000000040e167824 */ /* 0x040fe200078e0216 */
[C---:B------:R-:W-:Y:S01]  /*0c90*/  LEA R26, R14.reuse, R26, 0x2 ;  /* 0x0000001a0e1a7211 */ /* 0x040fe200078e10ff */
[C---:B------:R-:W-:Y:S01]  /*0ca0*/  IMAD R21, R14.reuse, 0x4, R21 ;  /* 0x000000040e157824 */ /* 0x040fe200078e0215 */
[C---:B------:R-:W-:Y:S01]  /*0cb0*/  LEA R25, R14.reuse, R25, 0x2 ;  /* 0x000000190e197211 */ /* 0x040fe200078e10ff */
[C---:B------:R-:W-:Y:S01]  /*0cc0*/  IMAD R23, R14.reuse, 0x4, R23 ;  /* 0x000000040e177824 */ /* 0x040fe200078e0217 */
[C---:B------:R-:W-:Y:S01]  /*0cd0*/  LEA R27, R14.reuse, R27, 0x2 ;  /* 0x0000001b0e1b7211 */ /* 0x040fe200078e10ff */
[----:B------:R-:W-:Y:S01]  /*0ce0*/  IMAD R24, R14, 0x4, R24 ;  /* 0x000000040e187824 */ /* 0x000fe200078e0218 */
[----:B------:R-:W-:Y:S01]  /*0cf0*/  IADD3 R14, R18, UR4, RZ ;  /* 0x00000004120e7c10 */ /* 0x000fe2000fffe0ff */
[----:B------:R-:W-:-:S03]  /*0d00*/  IMAD.X R29, RZ, RZ, R29, P0 ;  /* 0x000000ffff1d7224 */ /* 0x000fc600000e061d */
[----:B------:R-:W-:-:S13]  /*0d10*/  ISETP.NE.AND P0, PT, R14, RZ, PT ;  /* 0x000000ff0e00720c */ /* 0x000fda0003f05270 */
[----:B------:R-:W-:Y:S05]  /*0d20*/  @P0 BRA `(.L_x_302) ;  /* 0xfffffffc001c0947 */ /* 0x000fea000383ffff */
[----:B------:R-:W-:-:S07]  /*0d30*/  IMAD.IADD R21, R18, 0x1, R3 ;  /* 0x0000000112157824 */ /* 0x000fce00078e0203 */
.L_x_301:
        /* <DEDUP_REMOVED lines=24> */
.L_x_305:
[----:B------:R-:W-:Y:S05]  /*0ec0*/  BSYNC B0 ;  /* 0x0000000000007941 */ /* 0x000fea0003800000 */
.L_x_304:
        /* <DEDUP_REMOVED lines=19> */
.L_x_308:
[----:B------:R-:W-:Y:S05]  /*1000*/  BSYNC B1 ;  /* 0x0000000000017941 */ /* 0x000fea0003800000 */
.L_x_307:
        /* <DEDUP_REMOVED lines=16> */
.L_x_306:
[----:B------:R-:W-:Y:S05]  /*1110*/  BSYNC B0 ;  /* 0x0000000000007941 */ /* 0x000fea0003800000 */
.L_x_303:
[----:B------:R-:W-:Y:S02]  /*1120*/  ULDC UR5, c[0x0][0x2a8] ;  /* 0x0000aa0000057ab9 */ /* 0x000fe40000000800 */
[----:B------:R-:W-:Y:S01]  /*1130*/  IADD3 R3, R3, UR5, RZ ;  /* 0x0000000503037c10 */ /* 0x000fe2000fffe0ff */
[----:B------:R-:W-:Y:S06]  /*1140*/  @!P1 BRA `(.L_x_309) ;  /* 0xfffffff400909947 */ /* 0x000fec000383ffff */
.L_x_300:
[----:B------:R-:W-:Y:S01]  /*1150*/  VIADD R8, R8, 0x1 ;  /* 0x0000000108087836 */ /* 0x000fe20000000000 */
[----:B------:R-:W-:-:S04]  /*1160*/  ULDC UR5, c[0x0][0x290] ;  /* 0x0000a40000057ab9 */ /* 0x000fc80000000800 */
[----:B------:R-:W-:-:S13]  /*1170*/  ISETP.GE.AND P0, PT, R8, UR5, PT ;  /* 0x0000000508007c0c */ /* 0x000fda000bf06270 */
[----:B------:R-:W-:Y:S05]  /*1180*/  @!P0 BRA `(.L_x_310) ;  /* 0xfffffff4004c8947 */ /* 0x000fea000383ffff */
.L_x_299:
        /* <DEDUP_REMOVED lines=15> */
.L_x_312:
        /* <DEDUP_REMOVED lines=16> */
.L_x_1105:


//--------------------- .text._ZN2at6native51_GLOBAL__N__2c613397_18_DepthwiseConv2d_cu_9959487032conv_depthwise2d_backward_kernelILi1ELi0EN3c104HalfEiEEvNS_27GenericPackedTensorAccessorIKT1_Lm4ENS_16DefaultPtrTraitsEiEENS5_IS6_Lm4ES8_iEES9_T2_iiiiiiiiiiiiiii --------------------------
	.section	.text._ZN2at6native51_GLOBAL__N__2c613397_18_DepthwiseConv2d_cu_9959487032conv_depthwise2d_backward_kernelILi1ELi0EN3c104HalfEiEEvNS_27GenericPackedTensorAccessorIKT1_Lm4ENS_16DefaultPtrTraitsEiEENS5_IS6_Lm4ES8_iEES9_T2_iiiiiiiiiiiiiii,"ax",@progbits
	.align	128
.text._ZN2at6native51_GLOBAL__N__2c613397_18_DepthwiseConv2d_cu_9959487032conv_depthwise2d_backward_kernelILi1ELi0EN3c104HalfEiEEvNS_27GenericPackedTensorAccessorIKT1_Lm4ENS_16DefaultPtrTraitsEiEENS5_IS6_Lm4ES8_iEES9_T2_iiiiiiiiiiiiiii:
        .type           _ZN2at6native51_GLOBAL__N__2c613397_18_DepthwiseConv2d_cu_9959487032conv_depthwise2d_backward_kernelILi1ELi0EN3c104HalfEiEEvNS_27GenericPackedTensorAccessorIKT1_Lm4ENS_16DefaultPtrTraitsEiEENS5_IS6_Lm4ES8_iEES9_T2_iiiiiiiiiiiiiii,@function
        .size           _ZN2at6native51_GLOBAL__N__2c613397_18_DepthwiseConv2d_cu_9959487032conv_depthwise2d_backward_kernelILi1ELi0EN3c104HalfEiEEvNS_27GenericPackedTensorAccessorIKT1_Lm4ENS_16DefaultPtrTraitsEiEENS5_IS6_Lm4ES8_iEES9_T2_iiiiiiiiiiiiiii,(.L_x_1106 - _ZN2at6native51_GLOBAL__N__2c613397_18_DepthwiseConv2d_cu_9959487032conv_depthwise2d_backward_kernelILi1ELi0EN3c104HalfEiEEvNS_27GenericPackedTensorAccessorIKT1_Lm4ENS_16DefaultPtrTraitsEiEENS5_IS6_Lm4ES8_iEES9_T2_iiiiiiiiiiiiiii)
        .other          _ZN2at6native51_GLOBAL__N__2c613397_18_DepthwiseConv2d_cu_9959487032conv_depthwise2d_backward_kernelILi1ELi0EN3c104HalfEiEEvNS_27GenericPackedTensorAccessorIKT1_Lm4ENS_16DefaultPtrTraitsEiEENS5_IS6_Lm4ES8_iEES9_T2_iiiiiiiiiiiiiii,@"STO_CUDA_ENTRY STV_DEFAULT"
_ZN2at6native51_GLOBAL__N__2c613397_18_DepthwiseConv2d_cu_9959487032conv_depthwise2d_backward_kernelILi1ELi0EN3c104HalfEiEEvNS_27GenericPackedTensorAccessorIKT1_Lm4ENS_16DefaultPtrTraitsEiEENS5_IS6_Lm4ES8_iEES9_T2_iiiiiiiiiiiiiii:
        /* <DEDUP_REMOVED lines=18> */
.L_x_314:
        /* <DEDUP_REMOVED lines=10> */
.L_x_313:
[----:B------:R-:W-:Y:S01]  /*01c0*/  VIADD R4, R4, 0xffffffff ;  /* 0xffffffff04047836 */ /* 0x000fe20000000000 */
[----:B------:R-:W-:Y:S01]  /*01d0*/  ULDC UR9, c[0x0][0x294] ;  /* 0x0000a50000097ab9 */ /* 0x000fe20000000800 */
[----:B------:R-:W-:-:S03]  /*01e0*/  ULDC UR10, c[0x0][0x290] ;  /* 0x0000a400000a7ab9 */ /* 0x000fc60000000800 */
[----:B------:R-:W-:-:S13]  /*01f0*/  ISETP.GE.U32.AND P1, PT, R4, 0x3, PT ;  /* 0x000000030400780c */ /* 0x000fda0003f26070 */
.L_x_331:
[----:B------:R-:W0:Y:S01]  /*0200*/  LDC R7, c[0x0][0x298] ;  /* 0x0000a600ff077b82 */ /* 0x000e220000000800 */
[----:B------:R-:W-:Y:S01]  /*0210*/  IABS R10, R2 ;  /* 0x00000002000a7213 */ /* 0x000fe20000000000 */
[----:B------:R-:W-:-:S06]  /*0220*/  ULDC.64 UR4, c[0x0][0x2b8] ;  /* 0x0000ae0000047ab9 */ /* 0x000fcc0000000a00 */
        /* <DEDUP_REMOVED lines=9> */
[----:B------:R-:W-:Y:S02]  /*02c0*/  IMAD R13, R6, R11, RZ ;  /* 0x0000000b060d7224 */ /* 0x000fe400078e02ff */
[----:B------:R-:W-:Y:S02]  /*02d0*/  IMAD.MOV.U32 R6, RZ, RZ, R10 ;  /* 0x000000ffff067224 */ /* 0x000fe400078e000a */
[----:B------:R-:W-:Y:S01]  /*02e0*/  IMAD.HI.U32 R9, R9, R13, R8 ;  /* 0x0000000d09097227 */ /* 0x000fe200078e0008 */
[----:B------:R-:W0:Y:S05]  /*02f0*/  I2F.RP R10, R5 ;  /* 0x00000005000a7306 */ /* 0x000e2a0000209400 */
        /* <DEDUP_REMOVED lines=8> */
[----:B------:R-:W-:Y:S01]  /*0380*/  ISETP.GE.U32.AND P0, PT, R6, R11, PT ;  /* 0x0000000b0600720c */ /* 0x000fe20003f06070 */
[----:B------:R0:W1:Y:S01]  /*0390*/  F2I.FTZ.U32.TRUNC.NTZ R9, R8 ;  /* 0x0000000800097305 */ /* 0x000062000021f000 */
[----:B------:R-:W-:Y:S01]  /*03a0*/  LOP3.LUT R6, R2, R7, RZ, 0x3c, !PT ;  /* 0x0000000702067212 */ /* 0x000fe200078e3cff */
[----:B------:R-:W2:Y:S01]  /*03b0*/  LDC R11, c[0x0][0x28c] ;  /* 0x0000a300ff0b7b82 */ /* 0x000ea20000000800 */
[----:B------:R-:W-:Y:S02]  /*03c0*/  ISETP.NE.AND P2, PT, R7, RZ, PT ;  /* 0x000000ff0700720c */ /* 0x000fe40003f45270 */
[----:B------:R-:W-:Y:S01]  /*03d0*/  ISETP.GE.AND P3, PT, R6, RZ, PT ;  /* 0x000000ff0600720c */ /* 0x000fe20003f66270 */
[----:B0-----:R-:W-:-:S04]  /*03e0*/  IMAD.MOV.U32 R8, RZ, RZ, RZ ;  /* 0x000000ffff087224 */ /* 0x001fc800078e00ff */
[----:B------:R-:W0:Y:S02]  /*03f0*/  LDC R10, c[0x0][0x2b4] ;  /* 0x0000ad00ff0a7b82 */ /* 0x000e240000000800 */
[----:B------:R-:W-:Y:S01]  /*0400*/  @P0 IADD3 R13, R13, 0x1, RZ ;  /* 0x000000010d0d0810 */ /* 0x000fe20007ffe0ff */
[----:B-1----:R-:W-:-:S05]  /*0410*/  IMAD.MOV R6, RZ, RZ, -R9 ;  /* 0x000000ffff067224 */ /* 0x002fca00078e0a09 */
[----:B------:R-:W-:Y:S01]  /*0420*/  @!P3 IMAD.MOV R13, RZ, RZ, -R13 ;  /* 0x000000ffff0db224 */ /* 0x000fe200078e0a0d */
[----:B------:R-:W-:Y:S01]  /*0430*/  @!P2 LOP3.LUT R13, RZ, R7, RZ, 0x33, !PT ;  /* 0x00000007ff0da212 */ /* 0x000fe200078e33ff */
[----:B------:R-:W-:-:S03]  /*0440*/  IMAD R15, R6, R5, RZ ;  /* 0x00000005060f7224 */ /* 0x000fc600078e02ff */
[----:B------:R-:W-:Y:S01]  /*0450*/  IABS R6, R13 ;  /* 0x0000000d00067213 */ /* 0x000fe20000000000 */
[----:B------:R-:W-:Y:S01]  /*0460*/  IMAD.HI.U32 R8, R9, R15, R8 ;  /* 0x0000000f09087227 */ /* 0x000fe200078e0008 */
[----:B--2---:R-:W-:Y:S02]  /*0470*/  IABS R12, R11 ;  /* 0x0000000b000c7213 */ /* 0x004fe40000000000 */
[----:B------:R-:W-:Y:S02]  /*0480*/  MOV R15, R6 ;  /* 0x00000006000f7202 */ /* 0x000fe40000000f00 */
[----:B------:R-:W1:Y:S03]  /*0490*/  I2F.RP R9, R12 ;  /* 0x0000000c00097306 */ /* 0x000e660000209400 */
[----:B------:R-:W-:Y:S01]  /*04a0*/  IMAD.HI.U32 R14, R8, R15, RZ ;  /* 0x0000000f080e7227 */ /* 0x000fe200078e00ff */
[----:B0-----:R-:W-:-:S03]  /*04b0*/  IABS R6, R10 ;  /* 0x0000000a00067213 */ /* 0x001fc60000000000 */
[----:B------:R-:W-:Y:S01]  /*04c0*/  IMAD.MOV R8, RZ, RZ, -R14 ;  /* 0x000000ffff087224 */ /* 0x000fe200078e0a0e */
[----:B------:R-:W0:Y:S03]  /*04d0*/  I2F.RP R16, R6 ;  /* 0x0000000600107306 */ /* 0x000e260000209400 */
[----:B------:R-:W-:-:S05]  /*04e0*/  IMAD R8, R5, R8, R15 ;  /* 0x0000000805087224 */ /* 0x000fca00078e020f */
[----:B------:R-:W-:Y:S01]  /*04f0*/  ISETP.GT.U32.AND P2, PT, R5, R8, PT ;  /* 0x000000080500720c */ /* 0x000fe20003f44070 */
[----:B-1----:R-:W1:Y:S08]  /*0500*/  MUFU.RCP R9, R9 ;  /* 0x0000000900097308 */ /* 0x002e700000001000 */
[----:B0-----:R-:W0:Y:S04]  /*0510*/  MUFU.RCP R16, R16 ;  /* 0x0000001000107308 */ /* 0x001e280000001000 */
[----:B------:R-:W-:Y:S01]  /*0520*/  @!P2 IMAD.IADD R8, R8, 0x1, -R5 ;  /* 0x000000010808a824 */ /* 0x000fe200078e0a05 */
[----:B------:R-:W-:-:S02]  /*0530*/  @!P2 IADD3 R14, R14, 0x1, RZ ;  /* 0x000000010e0ea810 */ /* 0x000fc40007ffe0ff */
[----:B------:R-:W-:Y:S02]  /*0540*/  ISETP.NE.AND P2, PT, R4, RZ, PT ;  /* 0x000000ff0400720c */ /* 0x000fe40003f45270 */
[----:B------:R-:W-:Y:S01]  /*0550*/  ISETP.GE.U32.AND P0, PT, R8, R5, PT ;  /* 0x000000050800720c */ /* 0x000fe20003f06070 */
[----:B-1----:R-:W-:Y:S01]  /*0560*/  VIADD R15, R9, 0xffffffe ;  /* 0x0ffffffe090f7836 */ /* 0x002fe20000000000 */
[----:B------:R-:W-:-:S04]  /*0570*/  LOP3.LUT R5, R13, R4, RZ, 0x3c, !PT ;  /* 0x000000040d057212 */ /* 0x000fc800078e3cff */
[----:B------:R-:W-:Y:S02]  /*0580*/  ISETP.GE.AND P3, PT, R5, RZ, PT ;  /* 0x000000ff0500720c */ /* 0x000fe40003f66270 */
[----:B------:R-:W1:Y:S01]  /*0590*/  F2I.FTZ.U32.TRUNC.NTZ R5, R15 ;  /* 0x0000000f00057305 */ /* 0x000e62000021f000 */
[----:B0-----:R-:W-:-:S04]  /*05a0*/  VIADD R8, R16, 0xffffffe ;  /* 0x0ffffffe10087836 */ /* 0x001fc80000000000 */
[----:B------:R-:W-:-:S03]  /*05b0*/  @P0 VIADD R14, R14, 0x1 ;  /* 0x000000010e0e0836 */ /* 0x000fc60000000000 */
[----:B------:R0:W2:Y:S03]  /*05c0*/  F2I.FTZ.U32.TRUNC.NTZ R9, R8 ;  /* 0x0000000800097305 */ /* 0x0000a6000021f000 */
[----:B------:R-:W-:Y:S01]  /*05d0*/  @!P3 IMAD.MOV R14, RZ, RZ, -R14 ;  /* 0x000000ffff0eb224 */ /* 0x000fe200078e0a0e */
[----:B------:R-:W-:Y:S02]  /*05e0*/  @!P2 LOP3.LUT R14, RZ, R4, RZ, 0x33, !PT ;  /* 0x00000004ff0ea212 */ /* 0x000fe400078e33ff */
[----:B-1----:R-:W-:-:S03]  /*05f0*/  IADD3 R17, RZ, -R5, RZ ;  /* 0x80000005ff117210 */ /* 0x002fc60007ffe0ff */
[----:B------:R-:W-:Y:S02]  /*0600*/  IMAD.MOV R15, RZ, RZ, -R14 ;  /* 0x000000ffff0f7224 */ /* 0x000fe400078e0a0e */
[----:B0-----:R-:W-:Y:S02]  /*0610*/  IMAD.MOV.U32 R8, RZ, RZ, RZ ;  /* 0x000000ffff087224 */ /* 0x001fe400078e00ff */
[----:B------:R-:W-:Y:S01]  /*0620*/  IMAD R16, R4, R15, R13 ;  /* 0x0000000f04107224 */ /* 0x000fe200078e020d */
[----:B------:R-:W-:Y:S01]  /*0630*/  IABS R15, R14 ;  /* 0x0000000e000f7213 */ /* 0x000fe20000000000 */
[----:B--2---:R-:W-:Y:S01]  /*0640*/  IMAD.MOV R18, RZ, RZ, -R9 ;  /* 0x000000ffff127224 */ /* 0x004fe200078e0a09 */
[----:B------:R-:W-:Y:S01]  /*0650*/  IADD3 R13, -R13, RZ, RZ ;  /* 0x000000ff0d0d7210 */ /* 0x000fe20007ffe1ff */
[----:B------:R-:W-:Y:S02]  /*0660*/  IMAD R17, R17, R12, RZ ;  /* 0x0000000c11117224 */ /* 0x000fe400078e02ff */
[----:B------:R-:W-:-:S02]  /*0670*/  IMAD.MOV.U32 R4, RZ, RZ, RZ ;  /* 0x000000ffff047224 */ /* 0x000fc400078e00ff */
[----:B------:R-:W-:Y:S02]  /*0680*/  IMAD R13, R7, R13, R2 ;  /* 0x0000000d070d7224 */ /* 0x000fe400078e0202 */
[----:B------:R-:W-:Y:S01]  /*0690*/  IMAD.HI.U32 R5, R5, R17, R4 ;  /* 0x0000001105057227 */ /* 0x000fe200078e0004 */
[----:B------:R-:W-:-:S03]  /*06a0*/  MOV R17, R18 ;  /* 0x0000001200117202 */ /* 0x000fc60000000f00 */
[----:B------:R-:W-:Y:S02]  /*06b0*/  VIADD R4, R16, UR5 ;  /* 0x0000000510047c36 */ /* 0x000fe40008000000 */
[----:B------:R-:W-:Y:S02]  /*06c0*/  IMAD R17, R17, R6, RZ ;  /* 0x0000000611117224 */ /* 0x000fe400078e02ff */
[----:B------:R-:W-:Y:S01]  /*06d0*/  IMAD.HI.U32 R5, R5, R15, RZ ;  /* 0x0000000f05057227 */ /* 0x000fe200078e00ff */
[----:B------:R-:W-:Y:S02]  /*06e0*/  IABS R16, R4 ;  /* 0x0000000400107213 */ /* 0x000fe40000000000 */
[----:B------:R-:W-:Y:S01]  /*06f0*/  ISETP.GE.AND P5, PT, R4, RZ, PT ;  /* 0x000000ff0400720c */ /* 0x000fe20003fa6270 */
[----:B------:R-:W-:Y:S01]  /*0700*/  IMAD.HI.U32 R8, R9, R17, R8 ;  /* 0x0000001109087227 */ /* 0x000fe200078e0008 */
[----:B------:R-:W-:-:S03]  /*0710*/  IADD3 R9, -R5, RZ, RZ ;  /* 0x000000ff05097210 */ /* 0x000fc60007ffe1ff */
[----:B------:R-:W-:Y:S02]  /*0720*/  IMAD.MOV.U32 R17, RZ, RZ, R16 ;  /* 0x000000ffff117224 */ /* 0x000fe400078e0010 */
[----:B------:R-:W-:Y:S02]  /*0730*/  IMAD R9, R12, R9, R15 ;  /* 0x000000090c097224 */ /* 0x000fe400078e020f */
[----:B------:R-:W-:-:S03]  /*0740*/  IMAD.HI.U32 R8, R8, R17, RZ ;  /* 0x0000001108087227 */ /* 0x000fc600078e00ff */
[----:B------:R-:W-:Y:S01]  /*0750*/  ISETP.GT.U32.AND P2, PT, R12, R9, PT ;  /* 0x000000090c00720c */ /* 0x000fe20003f44070 */
[----:B------:R-:W-:-:S04]  /*0760*/  IMAD.MOV R8, RZ, RZ, -R8 ;  /* 0x000000ffff087224 */ /* 0x000fc800078e0a08 */
[----:B------:R-:W-:Y:S01]  /*0770*/  IMAD R15, R6, R8, R17 ;  /* 0x00000008060f7224 */ /* 0x000fe200078e0211 */
[----:B------:R-:W-:-:S04]  /*0780*/  LOP3.LUT R8, R14, R11, RZ, 0x3c, !PT ;  /* 0x0000000b0e087212 */ /* 0x000fc800078e3cff */
[----:B------:R-:W-:-:S03]  /*0790*/  ISETP.GT.U32.AND P3, PT, R6, R15, PT ;  /* 0x0000000f0600720c */ /* 0x000fc60003f64070 */
[----:B------:R-:W-:Y:S01]  /*07a0*/  @!P2 IMAD.IADD R9, R9, 0x1, -R12 ;  /* 0x000000010909a824 */ /* 0x000fe200078e0a0c */
[----:B------:R-:W-:Y:S02]  /*07b0*/  @!P2 IADD3 R5, R5, 0x1, RZ ;  /* 0x000000010505a810 */ /* 0x000fe40007ffe0ff */
[----:B------:R-:W-:Y:S02]  /*07c0*/  ISETP.NE.AND P2, PT, R11, RZ, PT ;  /* 0x000000ff0b00720c */ /* 0x000fe40003f45270 */
[----:B------:R-:W-:-:S05]  /*07d0*/  ISETP.GE.U32.AND P0, PT, R9, R12, PT ;  /* 0x0000000c0900720c */ /* 0x000fca0003f06070 */
[----:B------:R-:W-:Y:S01]  /*07e0*/  @!P3 IMAD.IADD R15, R15, 0x1, -R6 ;  /* 0x000000010f0fb824 */ /* 0x000fe200078e0a06 */
[----:B------:R-:W-:-:S04]  /*07f0*/  ISETP.GE.AND P3, PT, R8, RZ, PT ;  /* 0x000000ff0800720c */ /* 0x000fc80003f66270 */
[----:B------:R-:W-:-:S03]  /*0800*/  ISETP.GT.U32.AND P4, PT, R6, R15, PT ;  /* 0x0000000f0600720c */ /* 0x000fc60003f84070 */
[----:B------:R-:W-:Y:S01]  /*0810*/  @P0 VIADD R5, R5, 0x1 ;  /* 0x0000000105050836 */ /* 0x000fe20000000000 */
[----:B------:R-:W-:-:S05]  /*0820*/  ISETP.NE.AND P0, PT, R10, RZ, PT ;  /* 0x000000ff0a00720c */ /* 0x000fca0003f05270 */
[----:B------:R-:W-:Y:S01]  /*0830*/  @!P3 IMAD.MOV R5, RZ, RZ, -R5 ;  /* 0x000000ffff05b224 */ /* 0x000fe200078e0a05 */
[----:B------:R-:W-:-:S03]  /*0840*/  @!P2 LOP3.LUT R5, RZ, R11, RZ, 0x33, !PT ;  /* 0x0000000bff05a212 */ /* 0x000fc600078e33ff */
[----:B------:R-:W-:Y:S02]  /*0850*/  @!P4 IMAD.IADD R15, R15, 0x1, -R6 ;  /* 0x000000010f0fc824 */ /* 0x000fe400078e0a06 */
[----:B------:R-:W-:Y:S02]  /*0860*/  IMAD.MOV R8, RZ, RZ, -R5 ;  /* 0x000000ffff087224 */ /* 0x000fe400078e0a05 */
[----:B------:R-:W-:Y:S02]  /*0870*/  IMAD.MOV.U32 R6, RZ, RZ, R15 ;  /* 0x000000ffff067224 */ /* 0x000fe400078e000f */
[----:B------:R-:W-:Y:S01]  /*0880*/  IMAD R7, R11, R8, R14 ;  /* 0x000000080b077224 */ /* 0x000fe200078e020e */
[----:B------:R-:W-:Y:S01]  /*0890*/  IADD3 R8, R13, UR4, RZ ;  /* 0x000000040d087c10 */ /* 0x000fe2000fffe0ff */
[----:B------:R-:W-:Y:S01]  /*08a0*/  @!P5 IMAD.MOV R6, RZ, RZ, -R6 ;  /* 0x000000ffff06d224 */ /* 0x000fe200078e0a06 */
[----:B------:R-:W-:Y:S02]  /*08b0*/  @!P0 LOP3.LUT R6, RZ, R10, RZ, 0x33, !PT ;  /* 0x0000000aff068212 */ /* 0x000fe400078e33ff */
[----:B------:R-:W-:Y:S01]  /*08c0*/  CS2R R12, SRZ ;  /* 0x00000000000c7805 */ /* 0x000fe2000001ff00 */
        /* <DEDUP_REMOVED lines=8> */
[----:B------:R-:W-:-:S07]  /*0950*/  IMAD.U32 R11, RZ, RZ, UR4 ;  /* 0x00000004ff0b7e24 */ /* 0x000fce000f8e00ff */
.L_x_324:
        /* <DEDUP_REMOVED lines=52> */
[----:B------:R-:W-:Y:S02]  /*0ca0*/  @!P5 IMAD.IADD R26, R26, 0x1, -R21 ;  /* 0x000000011a1ad824 */ /* 0x000fe400078e0a15 */
[----:B------:R-:W-:Y:S01]  /*0cb0*/  @P6 IADD3 R16, R16, 0x1, RZ ;  /* 0x0000000110106810 */ /* 0x000fe20007ffe0ff */
[----:B------:R-:W-:Y:S01]  /*0cc0*/  @!P5 VIADD R22, R22, 0x1 ;  /* 0x000000011616d836 */ /* 0x000fe20000000000 */
[----:B------:R-:W-:Y:S02]  /*0cd0*/  ISETP.GE.AND P6, PT, R17, RZ, PT ;  /* 0x000000ff1100720c */ /* 0x000fe40003fc6270 */
[----:B------:R-:W-:Y:S02]  /*0ce0*/  ISETP.GE.U32.AND P4, PT, R26, R21, PT ;  /* 0x000000151a00720c */ /* 0x000fe40003f86070 */
[----:B------:R-:W-:Y:S02]  /*0cf0*/  ISETP.GE.AND P5, PT, R14, RZ, PT ;  /* 0x000000ff0e00720c */ /* 0x000fe40003fa6270 */
[----:B------:R-:W0:Y:S07]  /*0d00*/  LDC.64 R14, c[0x0][0x2a0] ;  /* 0x0000a800ff0e7b82 */ /* 0x000e2e0000000a00 */
[----:B------:R-:W-:-:S02]  /*0d10*/  @!P6 IMAD.MOV R16, RZ, RZ, -R16 ;  /* 0x000000ffff10e224 */ /* 0x000fc400078e0a10 */
[----:B------:R-:W-:Y:S01]  /*0d20*/  @P4 VIADD R22, R22, 0x1 ;  /* 0x0000000116164836 */ /* 0x000fe20000000000 */
[----:B------:R-:W-:Y:S02]  /*0d30*/  ISETP.NE.AND P4, PT, R19, RZ, PT ;  /* 0x000000ff1300720c */ /* 0x000fe40003f85270 */
[----:B------:R-:W-:Y:S02]  /*0d40*/  SEL R21, R18, R16, !P0 ;  /* 0x0000001012157207 */ /* 0x000fe40004000000 */
        /* <DEDUP_REMOVED lines=11> */
[----:B------:R-:W-:Y:S02]  /*0e00*/  IMAD R15, R15, R14, R21 ;  /* 0x0000000e0f0f7224 */ /* 0x000fe400078e0215 */
[----:B0-----:R-:W-:-:S06]  /*0e10*/  IMAD.WIDE R18, R23, 0x2, R18 ;  /* 0x0000000217127825 */ /* 0x001fcc00078e0212 */
[----:B------:R-:W2:Y:S01]  /*0e20*/  LDG.E.U16 R18, desc[UR6][R18.64] ;  /* 0x0000000612127981 */ /* 0x000ea2000c1e1500 */
[----:B-1----:R-:W-:-:S06]  /*0e30*/  IMAD.WIDE R16, R15, 0x2, R16 ;  /* 0x000000020f107825 */ /* 0x002fcc00078e0210 */
[----:B------:R-:W3:Y:S01]  /*0e40*/  LDG.E.U16 R16, desc[UR6][R16.64] ;  /* 0x0000000610107981 */ /* 0x000ee2000c1e1500 */
[----:B--2---:R-:W-:Y:S02]  /*0e50*/  HADD2.F32 R14, -RZ, R18.H0_H0 ;  /* 0x20000012ff0e7230 */ /* 0x004fe40000004100 */
[----:B---3--:R-:W-:-:S05]  /*0e60*/  HADD2.F32 R15, -RZ, R16.H0_H0 ;  /* 0x20000010ff0f7230 */ /* 0x008fca0000004100 */
[----:B------:R-:W-:-:S07]  /*0e70*/  FFMA.FTZ R13, R14, R15, R13 ;  /* 0x0000000f0e0d7223 */ /* 0x000fce000001000d */
.L_x_317:
[----:B------:R-:W-:Y:S05]  /*0e80*/  BSYNC B0 ;  /* 0x0000000000007941 */ /* 0x000fea0003800000 */
.L_x_316:
        /* <DEDUP_REMOVED lines=78> */
[----:B---3--:R-:W-:Y:S02]  /*1370*/  HADD2.F32 R14, -RZ, R18.H0_H0 ;  /* 0x20000012ff0e7230 */ /* 0x008fe40000004100 */
[----:B--2---:R-:W-:-:S05]  /*1380*/  HADD2.F32 R15, -RZ, R20.H0_H0 ;  /* 0x20000014ff0f7230 */ /* 0x004fca0000004100 */
[----:B------:R-:W-:-:S07]  /*1390*/  FFMA.FTZ R13, R14, R15, R13 ;  /* 0x0000000f0e0d7223 */ /* 0x000fce000001000d */
.L_x_319:
[----:B------:R-:W-:Y:S05]  /*13a0*/  BSYNC B0 ;  /* 0x0000000000007941 */ /* 0x000fea0003800000 */
.L_x_318:
        /* <DEDUP_REMOVED lines=80> */
.L_x_321:
[----:B------:R-:W-:Y:S05]  /*18b0*/  BSYNC B0 ;  /* 0x0000000000007941 */ /* 0x000fea0003800000 */
.L_x_320:
        /* <DEDUP_REMOVED lines=80> */
.L_x_323:
[----:B------:R-:W-:Y:S05]  /*1dc0*/  BSYNC B0 ;  /* 0x0000000000007941 */ /* 0x000fea0003800000 */
.L_x_322:
[----:B------:R-:W-:Y:S01]  /*1dd0*/  IADD3 R12, R12, 0x4, RZ ;  /* 0x000000040c0c7810 */ /* 0x000fe20007ffe0ff */
[----:B------:R-:W-:Y:S06]  /*1de0*/  @P3 BRA `(.L_x_324) ;  /* 0xffffffe800dc3947 */ /* 0x000fec000383ffff */
.L_x_315:
        /* <DEDUP_REMOVED lines=20> */
[----:B0-----:R-:W-:Y:S01]  /*1f30*/  MOV R6, RZ ;  /* 0x000000ff00067202 */ /* 0x001fe20000000f00 */
[----:B-1----:R-:W-:-:S04]  /*1f40*/  IMAD.MOV R21, RZ, RZ, -R7 ;  /* 0x000000ffff157224 */ /* 0x002fc800078e0a07 */
        /* <DEDUP_REMOVED lines=35> */
[----:B------:R-:W-:Y:S01]  /*2180*/  IMAD.HI.U32 R22, R25, R7, RZ ;  /* 0x0000000719167227 */ /* 0x000fe200078e00ff */
[----:B------:R-:W-:-:S03]  /*2190*/  ISETP.GE.AND P4, PT, R6, RZ, PT ;  /* 0x000000ff0600720c */ /* 0x000fc60003f86270 */
        /* <DEDUP_REMOVED lines=29> */
.L_x_327:
[----:B------:R-:W-:Y:S05]  /*2370*/  BSYNC B0 ;  /* 0x0000000000007941 */ /* 0x000fea0003800000 */
.L_x_326:
        /* <DEDUP_REMOVED lines=84> */
.L_x_330:
[----:B------:R-:W-:Y:S05]  /*28c0*/  BSYNC B1 ;  /* 0x0000000000017941 */ /* 0x000fea0003800000 */
.L_x_329:
        /* <DEDUP_REMOVED lines=23> */
[----:B------:R-:W-:-:S05]  /*2a40*/  SEL R6, R6, R19, !P0 ;  /* 0x0000001306067207 */ /* 0x000fca0004000000 */
        /* <DEDUP_REMOVED lines=19> */
[----:B0-----:R-:W-:-:S06]  /*2b80*/  IADD3 R6, R18, 0xffffffe, RZ ;  /* 0x0ffffffe12067810 */ /* 0x001fcc0007ffe0ff */
[----:B------:R0:W1:Y:S02]  /*2b90*/  F2I.FTZ.U32.TRUNC.NTZ R7, R6 ;  /* 0x0000000600077305 */ /* 0x000064000021f000 */
[----:B0-----:R-:W-:Y:S02]  /*2ba0*/  IMAD.MOV.U32 R6, RZ, RZ, RZ ;  /* 0x000000ffff067224 */ /* 0x001fe400078e00ff */
[----:B-1----:R-:W-:-:S04]  /*2bb0*/  IMAD.MOV R21, RZ, RZ, -R7 ;  /* 0x000000ffff157224 */ /* 0x002fc800078e0a07 */
[----:B------:R-:W-:-:S04]  /*2bc0*/  IMAD R21, R21, R14, RZ ;  /* 0x0000000e15157224 */ /* 0x000fc800078e02ff */
[----:B------:R-:W-:-:S04]  /*2bd0*/  IMAD.HI.U32 R21, R7, R21, R6 ;  /* 0x0000001507157227 */ /* 0x000fc800078e0006 */
[----:B------:R-:W-:-:S04]  /*2be0*/  IMAD.MOV.U32 R7, RZ, RZ, R20 ;  /* 0x000000ffff077224 */ /* 0x000fc800078e0014 */
[----:B------:R-:W-:-:S05]  /*2bf0*/  IMAD.HI.U32 R21, R21, R7, RZ ;  /* 0x0000000715157227 */ /* 0x000fca00078e00ff */
[----:B------:R-:W-:-:S05]  /*2c00*/  IADD3 R18, -R21, RZ, RZ ;  /* 0x000000ff15127210 */ /* 0x000fca0007ffe1ff */
[----:B------:R-:W-:-:S05]  /*2c10*/  IMAD R7, R14, R18, R7 ;  /* 0x000000120e077224 */ /* 0x000fca00078e0207 */
[----:B------:R-:W-:-:S13]  /*2c20*/  ISETP.GT.U32.AND P5, PT, R14, R7, PT ;  /* 0x000000070e00720c */ /* 0x000fda0003fa4070 */
[----:B------:R-:W-:Y:S01]  /*2c30*/  @!P5 IMAD.IADD R7, R7, 0x1, -R14 ;  /* 0x000000010707d824 */ /* 0x000fe200078e0a0e */
[----:B------:R-:W-:-:S04]  /*2c40*/  @!P5 IADD3 R21, R21, 0x1, RZ ;  /* 0x000000011515d810 */ /* 0x000fc80007ffe0ff */
        /* <DEDUP_REMOVED lines=12> */
[----:B------:R-:W-:Y:S01]  /*2d10*/  IADD3 R16, R16, 0x2, RZ ;  /* 0x0000000210107810 */ /* 0x000fe20007ffe0ff */
[----:B------:R-:W-:-:S04]  /*2d20*/  ULDC UR4, c[0x0][0x294] ;  /* 0x0000a50000047ab9 */ /* 0x000fc80000000800 */
[----:B------:R-:W-:Y:S02]  /*2d30*/  IMAD R4, R5, UR4, R16 ;  /* 0x0000000405047c24 */ /* 0x000fe4000f8e0210 */
[----:B------:R-:W1:Y:S01]  /*2d40*/  LDC.64 R10, c[0x0][0x210] ;  /* 0x00008400ff0a7b82 */ /* 0x000e620000000a00 */
[----:B------:R-:W-:Y:S02]  /*2d50*/  IMAD R17, R17, R16, RZ ;  /* 0x0000001011117224 */ /* 0x000fe400078e02ff */
        /* <DEDUP_REMOVED lines=9> */
.L_x_328:
[----:B------:R-:W-:Y:S05]  /*2df0*/  BSYNC B0 ;  /* 0x0000000000007941 */ /* 0x000fea0003800000 */
.L_x_325:
[----:B------:R-:W-:Y:S01]  /*2e00*/  SHF.R.S64 R4, RZ, 0x1f, R2 ;  /* 0x0000001fff047819 */ /* 0x000fe20000001002 */
[----:B------:R-:W-:Y:S01]  /*2e10*/  ULDC.64 UR4, c[0x0][0x238] ;  /* 0x00008e0000047ab9 */ /* 0x000fe20000000a00 */
[----:B------:R-:W-:Y:S02]  /*2e20*/  F2FP.F16.F32.PACK_AB R9, RZ, R9 ;  /* 0x00000009ff09723e */ /* 0x000fe400000000ff */
        /* <DEDUP_REMOVED lines=12> */
.L_x_332:
        /* <DEDUP_REMOVED lines=9> */
.L_x_1106:


//--------------------- .text._ZN2at6native51_GLOBAL__N__2c613397_18_DepthwiseConv2d_cu_9959487032conv_depthwise2d_backward_kernelILi1ELi2EN3c104HalfEiEEvNS_27GenericPackedTensorAccessorIKT1_Lm4ENS_16DefaultPtrTraitsEiEENS5_IS6_Lm4ES8_iEES9_T2_iiiiiiiiiiiiiii --------------------------
	.section	.text._ZN2at6native51_GLOBAL__N__2c613397_18_DepthwiseConv2d_cu_9959487032conv_depthwise2d_backward_kernelILi1ELi2EN3c104HalfEiEEvNS_27GenericPackedTensorAccessorIKT1_Lm4ENS_16DefaultPtrTraitsEiEENS5_IS6_Lm4ES8_iEES9_T2_iiiiiiiiiiiiiii,"ax",@progbits
	.align	128
.text._ZN2at6native51_GLOBAL__N__2c613397_18_DepthwiseConv2d_cu_9959487032conv_depthwise2d_backward_kernelILi1ELi2EN3c104HalfEiEEvNS_27GenericPackedTensorAccessorIKT1_Lm4ENS_16DefaultPtrTraitsEiEENS5_IS6_Lm4ES8_iEES9_T2_iiiiiiiiiiiiiii:
        .type           _ZN2at6native51_GLOBAL__N__2c613397_18_DepthwiseConv2d_cu_9959487032conv_depthwise2d_backward_kernelILi1ELi2EN3c104HalfEiEEvNS_27GenericPackedTensorAccessorIKT1_Lm4ENS_16DefaultPtrTraitsEiEENS5_IS6_Lm4ES8_iEES9_T2_iiiiiiiiiiiiiii,@function
        .size           _ZN2at6native51_GLOBAL__N__2c613397_18_DepthwiseConv2d_cu_9959487032conv_depthwise2d_backward_kernelILi1ELi2EN3c104HalfEiEEvNS_27GenericPackedTensorAccessorIKT1_Lm4ENS_16DefaultPtrTraitsEiEENS5_IS6_Lm4ES8_iEES9_T2_iiiiiiiiiiiiiii,(.L_x_1107 - _ZN2at6native51_GLOBAL__N__2c613397_18_DepthwiseConv2d_cu_9959487032conv_depthwise2d_backward_kernelILi1ELi2EN3c104HalfEiEEvNS_27GenericPackedTensorAccessorIKT1_Lm4ENS_16DefaultPtrTraitsEiEENS5_IS6_Lm4ES8_iEES9_T2_iiiiiiiiiiiiiii)
        .other          _ZN2at6native51_GLOBAL__N__2c613397_18_DepthwiseConv2d_cu_9959487032conv_depthwise2d_backward_kernelILi1ELi2EN3c104HalfEiEEvNS_27GenericPackedTensorAccessorIKT1_Lm4ENS_16DefaultPtrTraitsEiEENS5_IS6_Lm4ES8_iEES9_T2_iiiiiiiiiiiiiii,@"STO_CUDA_ENTRY STV_DEFAULT"
_ZN2at6native51_GLOBAL__N__2c613397_18_DepthwiseConv2d_cu_9959487032conv_depthwise2d_backward_kernelILi1ELi2EN3c104HalfEiEEvNS_27GenericPackedTensorAccessorIKT1_Lm4ENS_16DefaultPtrTraitsEiEENS5_IS6_Lm4ES8_iEES9_T2_iiiiiiiiiiiiiii:
        /* <DEDUP_REMOVED lines=18> */
.L_x_334:
        /* <DEDUP_REMOVED lines=10> */
.L_x_333:
[----:B------:R-:W-:Y:S01]  /*01c0*/  IADD3 R4, R4, -0x1, RZ ;  /* 0xffffffff04047810 */ /* 0x000fe20007ffe0ff */
[----:B------:R-:W-:-:S03]  /*01d0*/  ULDC UR9, c[0x0][0x290] ;  /* 0x0000a40000097ab9 */ /* 0x000fc60000000800 */
[----:B------:R-:W-:-:S13]  /*01e0*/  ISETP.GE.U32.AND P1, PT, R4, 0x3, PT ;  /* 0x000000030400780c */ /* 0x000fda0003f26070 */
.L_x_340:
[----:B------:R-:W0:Y:S01]  /*01f0*/  LDC R5, c[0x0][0x298] ;  /* 0x0000a600ff057b82 */ /* 0x000e220000000800 */
[----:B------:R-:W-:Y:S01]  /*0200*/  MOV R6, RZ ;  /* 0x000000ff00067202 */ /* 0x000fe20000000f00 */
[----:B------:R-:W-:Y:S01]  /*0210*/  ULDC.64 UR4, c[0x0][0x2b8] ;  /* 0x0000ae0000047ab9 */ /* 0x000fe20000000a00 */
[----:B------:R-:W-:Y:S01]  /*0220*/  IABS R11, R2 ;  /* 0x00000002000b7213 */ /* 0x000fe20000000000 */
        /* <DEDUP_REMOVED lines=21> */
[----:B------:R-:W-:Y:S02]  /*0380*/  ISETP.GE.U32.AND P0, PT, R7, R14, PT ;  /* 0x0000000e0700720c */ /* 0x000fe40003f06070 */
[----:B0-----:R-:W-:Y:S02]  /*0390*/  IADD3 R10, R12, 0xffffffe, RZ ;  /* 0x0ffffffe0c0a7810 */ /* 0x001fe40007ffe0ff */
[----:B------:R-:W-:Y:S02]  /*03a0*/  LOP3.LUT R7, R2, R5, RZ, 0x3c, !PT ;  /* 0x0000000502077212 */ /* 0x000fe400078e3cff */
[----:B------:R0:W2:Y:S01]  /*03b0*/  F2I.FTZ.U32.TRUNC.NTZ R11, R10 ;  /* 0x0000000a000b7305 */ /* 0x0000a2000021f000 */
[----:B------:R-:W-:-:S02]  /*03c0*/  ISETP.NE.AND P3, PT, R5, RZ, PT ;  /* 0x000000ff0500720c */ /* 0x000fc40003f65270 */
[----:B------:R-:W-:Y:S02]  /*03d0*/  ISETP.GE.AND P2, PT, R7, RZ, PT ;  /* 0x000000ff0700720c */ /* 0x000fe40003f46270 */
[----:B-1----:R-:W-:Y:S02]  /*03e0*/  IABS R7, R8 ;  /* 0x0000000800077213 */ /* 0x002fe40000000000 */
[----:B------:R-:W-:Y:S01]  /*03f0*/  @P0 VIADD R9, R9, 0x1 ;  /* 0x0000000109090836 */ /* 0x000fe20000000000 */
[----:B0-----:R-:W-:Y:S01]  /*0400*/  HFMA2.MMA R10, -RZ, RZ, 0, 0 ;  /* 0x00000000ff0a7435 */ /* 0x001fe200000001ff */
[----:B------:R-:W0:Y:S01]  /*0410*/  I2F.RP R14, R7 ;  /* 0x00000007000e7306 */ /* 0x000e220000209400 */
[----:B--2---:R-:W-:-:S06]  /*0420*/  IADD3 R13, RZ, -R11, RZ ;  /* 0x8000000bff0d7210 */ /* 0x004fcc0007ffe0ff */
[----:B------:R-:W-:Y:S02]  /*0430*/  @!P2 IADD3 R9, -R9, RZ, RZ ;  /* 0x000000ff0909a210 */ /* 0x000fe40007ffe1ff */
[----:B------:R-:W-:Y:S01]  /*0440*/  @!P3 LOP3.LUT R9, RZ, R5, RZ, 0x33, !PT ;  /* 0x00000005ff09b212 */ /* 0x000fe200078e33ff */
[----:B------:R-:W-:-:S03]  /*0450*/  IMAD R13, R13, R6, RZ ;  /* 0x000000060d0d7224 */ /* 0x000fc600078e02ff */
[----:B------:R-:W-:Y:S01]  /*0460*/  IABS R12, R9 ;  /* 0x00000009000c7213 */ /* 0x000fe20000000000 */
        /* <DEDUP_REMOVED lines=8> */
[-C--:B------:R-:W-:Y:S01]  /*04f0*/  @!P3 IADD3 R13, R13, -R6.reuse, RZ ;  /* 0x800000060d0db210 */ /* 0x080fe20007ffe0ff */
[----:B------:R-:W-:Y:S01]  /*0500*/  @!P3 VIADD R11, R11, 0x1 ;  /* 0x000000010b0bb836 */ /* 0x000fe20000000000 */
[----:B------:R-:W-:Y:S02]  /*0510*/  ISETP.NE.AND P3, PT, R4, RZ, PT ;  /* 0x000000ff0400720c */ /* 0x000fe40003f65270 */
[----:B------:R-:W-:Y:S02]  /*0520*/  ISETP.GE.U32.AND P0, PT, R13, R6, PT ;  /* 0x000000060d00720c */ /* 0x000fe40003f06070 */
[----:B------:R0:W1:Y:S01]  /*0530*/  F2I.FTZ.U32.TRUNC.NTZ R13, R12 ;  /* 0x0000000c000d7305 */ /* 0x000062000021f000 */
[----:B------:R-:W-:-:S04]  /*0540*/  LOP3.LUT R6, R9, R4, RZ, 0x3c, !PT ;  /* 0x0000000409067212 */ /* 0x000fc800078e3cff */
[----:B------:R-:W-:Y:S02]  /*0550*/  ISETP.GE.AND P2, PT, R6, RZ, PT ;  /* 0x000000ff0600720c */ /* 0x000fe40003f46270 */
[----:B0-----:R-:W-:-:S04]  /*0560*/  MOV R12, RZ ;  /* 0x000000ff000c7202 */ /* 0x001fc80000000f00 */
[----:B------:R-:W-:Y:S02]  /*0570*/  @P0 IADD3 R11, R11, 0x1, RZ ;  /* 0x000000010b0b0810 */ /* 0x000fe40007ffe0ff */
[----:B-1----:R-:W-:-:S05]  /*0580*/  IADD3 R6, RZ, -R13, RZ ;  /* 0x8000000dff067210 */ /* 0x002fca0007ffe0ff */
        /* <DEDUP_REMOVED lines=10> */
[-C--:B------:R-:W-:Y:S01]  /*0630*/  @!P2 IADD3 R6, R6, -R7.reuse, RZ ;  /* 0x800000070606a210 */ /* 0x080fe20007ffe0ff */
[----:B------:R-:W-:Y:S01]  /*0640*/  @!P2 VIADD R12, R12, 0x1 ;  /* 0x000000010c0ca836 */ /* 0x000fe20000000000 */
[----:B------:R-:W-:Y:S02]  /*0650*/  ISETP.NE.AND P2, PT, R8, RZ, PT ;  /* 0x000000ff0800720c */ /* 0x000fe40003f45270 */
[----:B------:R-:W-:Y:S01]  /*0660*/  ISETP.GE.U32.AND P0, PT, R6, R7, PT ;  /* 0x000000070600720c */ /* 0x000fe20003f06070 */
[----:B------:R-:W-:Y:S01]  /*0670*/  IMAD R6, R4, R10, R9 ;  /* 0x0000000a04067224 */ /* 0x000fe200078e0209 */
[----:B------:R-:W-:Y:S02]  /*0680*/  LOP3.LUT R7, R11, R8, RZ, 0x3c, !PT ;  /* 0x000000080b077212 */ /* 0x000fe400078e3cff */
[----:B------:R-:W-:Y:S02]  /*0690*/  IADD3 R9, -R9, RZ, RZ ;  /* 0x000000ff09097210 */ /* 0x000fe40007ffe1ff */
[----:B------:R-:W-:-:S02]  /*06a0*/  IADD3 R6, R6, UR5, RZ ;  /* 0x0000000506067c10 */ /* 0x000fc4000fffe0ff */
[----:B------:R-:W-:Y:S01]  /*06b0*/  ISETP.GE.AND P3, PT, R7, RZ, PT ;  /* 0x000000ff0700720c */ /* 0x000fe20003f66270 */
[----:B------:R-:W-:Y:S01]  /*06c0*/  IMAD R9, R5, R9, R2 ;  /* 0x0000000905097224 */ /* 0x000fe200078e0202 */
[----:B------:R-:W-:-:S03]  /*06d0*/  LEA.HI R4, R6, R6, RZ, 0x1 ;  /* 0x0000000606047211 */ /* 0x000fc600078f08ff */
[----:B------:R-:W-:Y:S02]  /*06e0*/  @P0 IADD3 R12, R12, 0x1, RZ ;  /* 0x000000010c0c0810 */ /* 0x000fe40007ffe0ff */
[----:B------:R-:W-:Y:S02]  /*06f0*/  SHF.R.S32.HI R4, RZ, 0x1, R4 ;  /* 0x00000001ff047819 */ /* 0x000fe40000011404 */
[----:B------:R-:W-:Y:S02]  /*0700*/  MOV R5, R12 ;  /* 0x0000000c00057202 */ /* 0x000fe40000000f00 */
[----:B------:R-:W-:Y:S02]  /*0710*/  IADD3 R9, R9, UR4, RZ ;  /* 0x0000000409097c10 */ /* 0x000fe4000fffe0ff */
[----:B------:R-:W-:Y:S02]  /*0720*/  ISETP.GE.AND P0, PT, R4, UR11, PT ;  /* 0x0000000b04007c0c */ /* 0x000fe4000bf06270 */
[----:B------:R-:W-:-:S02]  /*0730*/  @!P3 IADD3 R5, -R5, RZ, RZ ;  /* 0x000000ff0505b210 */ /* 0x000fc40007ffe1ff */
[C---:B------:R-:W-:Y:S02]  /*0740*/  LEA.HI R7, R9.reuse, R9, RZ, 0x1 ;  /* 0x0000000909077211 */ /* 0x040fe400078f08ff */
[C---:B------:R-:W-:Y:S02]  /*0750*/  ISETP.GT.AND P0, PT, R6.reuse, -0x2, !P0 ;  /* 0xfffffffe0600780c */ /* 0x040fe40004704270 */
[----:B------:R-:W-:Y:S02]  /*0760*/  @!P2 LOP3.LUT R5, RZ, R8, RZ, 0x33, !PT ;  /* 0x00000008ff05a212 */ /* 0x000fe400078e33ff */
[----:B------:R-:W-:Y:S02]  /*0770*/  SHF.R.S32.HI R7, RZ, 0x1, R7 ;  /* 0x00000001ff077819 */ /* 0x000fe40000011407 */
[----:B------:R-:W-:Y:S01]  /*0780*/  ISETP.GT.AND P0, PT, R9, -0x2, P0 ;  /* 0xfffffffe0900780c */ /* 0x000fe20000704270 */
[----:B------:R-:W-:Y:S01]  /*0790*/  IMAD.MOV R10, RZ, RZ, -R5 ;  /* 0x000000ffff0a7224 */ /* 0x000fe200078e0a05 */
[----:B------:R-:W-:Y:S01]  /*07a0*/  LOP3.LUT R6, R6, 0x1, R9, 0xc8, !PT ;  /* 0x0000000106067812 */ /* 0x000fe200078ec809 */
[----:B------:R-:W-:Y:S01]  /*07b0*/  HFMA2.MMA R9, -RZ, RZ, 0, 0 ;  /* 0x00000000ff097435 */ /* 0x000fe200000001ff */
[----:B------:R-:W-:Y:S01]  /*07c0*/  ISETP.LT.AND P0, PT, R7, UR10, P0 ;  /* 0x0000000a07007c0c */ /* 0x000fe20008701270 */
[----:B------:R-:W-:Y:S01]  /*07d0*/  IMAD R8, R8, R10, R11 ;  /* 0x0000000a08087224 */ /* 0x000fe200078e020b */
[----:B------:R-:W-:Y:S01]  /*07e0*/  MOV R11, RZ ;  /* 0x000000ff000b7202 */ /* 0x000fe20000000f00 */
[----:B------:R-:W-:Y:S10]  /*07f0*/  @!P1 BRA `(.L_x_335) ;  /* 0x0000000400389947 */ /* 0x000ff40003800000 */
        /* <DEDUP_REMOVED lines=9> */
.L_x_336:
        /* <DEDUP_REMOVED lines=34> */
[----:B-1----:R-:W-:Y:S01]  /*0ab0*/  @!P2 IMAD R15, R19, R18, R7 ;  /* 0x00000012130fa224 */ /* 0x002fe200078e0207 */
[----:B------:R-:W-:Y:S01]  /*0ac0*/  @!P2 IADD3 R23, R20, 0x3, RZ ;  /* 0x000000031417a810 */ /* 0x000fe20007ffe0ff */
[----:B------:R-:W-:Y:S01]  /*0ad0*/  @!P2 IMAD R25, R10, R25, RZ ;  /* 0x000000190a19a224 */ /* 0x000fe200078e02ff */
[----:B------:R-:W2:Y:S04]  /*0ae0*/  @!P2 LDG.E.U16 R26, desc[UR6][R26.64] ;  /* 0x000000061a1aa981 */ /* 0x000ea8000c1e1500 */
[----:B------:R-:W1:Y:S01]  /*0af0*/  @!P2 LDC.64 R18, c[0x0][0x210] ;  /* 0x00008400ff12ab82 */ /* 0x000e620000000a00 */
[----:B0-----:R-:W-:Y:S02]  /*0b00*/  @!P2 IMAD R24, R5, R24, R23 ;  /* 0x000000180518a224 */ /* 0x001fe400078e0217 */
        /* <DEDUP_REMOVED lines=14> */
[----:B------:R-:W-:Y:S01]  /*0bf0*/  ISETP.NE.AND P3, PT, R21, RZ, PT ;  /* 0x000000ff1500720c */ /* 0x000fe20003f65270 */
[----:B------:R-:W-:Y:S02]  /*0c00*/  VIADD R11, R11, 0x4 ;  /* 0x000000040b0b7836 */ /* 0x000fe40000000000 */
[----:B----4-:R-:W-:Y:S02]  /*0c10*/  @!P2 HADD2.F32 R22, -RZ, R22.H0_H0 ;  /* 0x20000016ff16a230 */ /* 0x010fe40000004100 */
[----:B--2---:R-:W-:-:S05]  /*0c20*/  @!P2 HADD2.F32 R16, -RZ, R16.H0_H0 ;  /* 0x20000010ff10a230 */ /* 0x004fca0000004100 */
[----:B------:R-:W-:Y:S01]  /*0c30*/  @!P2 FFMA.FTZ R9, R16, R22, R9 ;  /* 0x000000161009a223 */ /* 0x000fe20000010009 */
[----:B------:R-:W-:Y:S02]  /*0c40*/  @!P2 HADD2.F32 R14, -RZ, R14.H0_H0 ;  /* 0x2000000eff0ea230 */ /* 0x000fe40000004100 */
[----:B------:R-:W-:-:S05]  /*0c50*/  @!P2 HADD2.F32 R26, -RZ, R26.H0_H0 ;  /* 0x2000001aff1aa230 */ /* 0x000fca0000004100 */
[----:B------:R-:W-:Y:S01]  /*0c60*/  @!P2 FFMA.FTZ R9, R14, R26, R9 ;  /* 0x0000001a0e09a223 */ /* 0x000fe20000010009 */
[----:B-----5:R-:W-:Y:S02]  /*0c70*/  @!P2 HADD2.F32 R28, -RZ, R28.H0_H0 ;  /* 0x2000001cff1ca230 */ /* 0x020fe40000004100 */
[----:B---3--:R-:W-:-:S05]  /*0c80*/  @!P2 HADD2.F32 R15, -RZ, R18.H0_H0 ;  /* 0x20000012ff0fa230 */ /* 0x008fca0000004100 */
[----:B------:R-:W-:Y:S01]  /*0c90*/  @!P2 FFMA.FTZ R9, R28, R15, R9 ;  /* 0x0000000f1c09a223 */ /* 0x000fe20000010009 */
[----:B------:R-:W-:Y:S02]  /*0ca0*/  @!P2 HADD2.F32 R24, -RZ, R24.H0_H0 ;  /* 0x20000018ff18a230 */ /* 0x000fe40000004100 */
[----:B------:R-:W-:-:S05]  /*0cb0*/  @!P2 HADD2.F32 R12, -RZ, R12.H0_H0 ;  /* 0x2000000cff0ca230 */ /* 0x000fca0000004100 */
[----:B------:R-:W-:Y:S01]  /*0cc0*/  @!P2 FFMA.FTZ R9, R24, R12, R9 ;  /* 0x0000000c1809a223 */ /* 0x000fe20000010009 */
[----:B------:R-:W-:Y:S06]  /*0cd0*/  @P3 BRA `(.L_x_336) ;  /* 0xfffffff800ec3947 */ /* 0x000fec000383ffff */
.L_x_335:
        /* <DEDUP_REMOVED lines=18> */
[----:B------:R-:W-:Y:S02]  /*0e00*/  IMAD R15, R14, UR4, R7 ;  /* 0x000000040e0f7c24 */ /* 0x000fe4000f8e0207 */
[----:B0-----:R-:W-:-:S06]  /*0e10*/  IMAD.WIDE R10, R6, 0x2, R10 ;  /* 0x00000002060a7825 */ /* 0x001fcc00078e020a */
[----:B------:R-:W2:Y:S01]  /*0e20*/  LDG.E.U16 R10, desc[UR6][R10.64] ;  /* 0x000000060a0a7981 */ /* 0x000ea2000c1e1500 */
[----:B-1----:R-:W-:-:S06]  /*0e30*/  IMAD.WIDE R8, R15, 0x2, R8 ;  /* 0x000000020f087825 */ /* 0x002fcc00078e0208 */
[----:B------:R-:W3:Y:S01]  /*0e40*/  LDG.E.U16 R8, desc[UR6][R8.64] ;  /* 0x0000000608087981 */ /* 0x000ee2000c1e1500 */
[----:B--2---:R-:W-:Y:S02]  /*0e50*/  HADD2.F32 R15, -RZ, R10.H0_H0 ;  /* 0x2000000aff0f7230 */ /* 0x004fe40000004100 */
[----:B---3--:R-:W-:-:S05]  /*0e60*/  HADD2.F32 R14, -RZ, R8.H0_H0 ;  /* 0x20000008ff0e7230 */ /* 0x008fca0000004100 */
[----:B------:R-:W-:-:S07]  /*0e70*/  FFMA.FTZ R22, R15, R14, R22 ;  /* 0x0000000e0f167223 */ /* 0x000fce0000010016 */
.L_x_339:
[----:B------:R-:W-:Y:S05]  /*0e80*/  BSYNC B0 ;  /* 0x0000000000007941 */ /* 0x000fea0003800000 */
.L_x_338:
[----:B------:R-:W-:Y:S05]  /*0e90*/  @!P2 BRA `(.L_x_337) ;  /* 0x000000000084a947 */ /* 0x000fea0003800000 */
[----:B------:R-:W-:Y:S01]  /*0ea0*/  ISETP.EQ.OR P2, PT, R16, 0x2, !P0 ;  /* 0x000000021000780c */ /* 0x000fe20004742670 */
[----:B------:R-:W0:Y:S01]  /*0eb0*/  @P0 LDC R20, c[0x0][0x294] ;  /* 0x0000a500ff140b82 */ /* 0x000e220000000800 */
[----:B------:R-:W-:-:S07]  /*0ec0*/  @P0 IMAD R13, R13, R12, R6 ;  /* 0x0000000c0d0d0224 */ /* 0x000fce00078e0206 */
[----:B------:R-:W1:Y:S08]  /*0ed0*/  @P0 LDC.64 R8, c[0x0][0x2a0] ;  /* 0x0000a800ff080b82 */ /* 0x000e700000000a00 */
[----:B------:R-:W2:Y:S08]  /*0ee0*/  @!P2 LDC R25, c[0x0][0x294] ;  /* 0x0000a500ff19ab82 */ /* 0x000eb00000000800 */
[----:B------:R-:W3:Y:S01]  /*0ef0*/  @!P2 LDC.64 R10, c[0x0][0x2a0] ;  /* 0x0000a800ff0aab82 */ /* 0x000ee20000000a00 */
[----:B0-----:R-:W-:Y:S01]  /*0f00*/  @P0 IMAD R26, R5, R20, R24 ;  /* 0x00000014051a0224 */ /* 0x001fe200078e0218 */
[----:B------:R-:W-:-:S04]  /*0f10*/  @!P2 IADD3 R24, R24, 0x2, RZ ;  /* 0x000000021818a810 */ /* 0x000fc80007ffe0ff */
        /* <DEDUP_REMOVED lines=19> */
[----:B----4-:R-:W-:Y:S02]  /*1050*/  @P0 HADD2.F32 R5, -RZ, R14.H0_H0 ;  /* 0x2000000eff050230 */ /* 0x010fe40000004100 */
[----:B-----5:R-:W-:-:S05]  /*1060*/  @P0 HADD2.F32 R4, -RZ, R16.H0_H0 ;  /* 0x20000010ff040230 */ /* 0x020fca0000004100 */
[----:B------:R-:W-:Y:S01]  /*1070*/  @P0 FFMA.FTZ R22, R5, R4, R22 ;  /* 0x0000000405160223 */ /* 0x000fe20000010016 */
[----:B--2---:R-:W-:Y:S02]  /*1080*/  @!P2 HADD2.F32 R7, -RZ, R18.H0_H0 ;  /* 0x20000012ff07a230 */ /* 0x004fe40000004100 */
[----:B---3--:R-:W-:-:S05]  /*1090*/  @!P2 HADD2.F32 R6, -RZ, R20.H0_H0 ;  /* 0x20000014ff06a230 */ /* 0x008fca0000004100 */
[----:B------:R-:W-:-:S07]  /*10a0*/  @!P2 FFMA.FTZ R22, R7, R6, R22 ;  /* 0x000000060716a223 */ /* 0x000fce0000010016 */
.L_x_337:
        /* <DEDUP_REMOVED lines=15> */
.L_x_341:
        /* <DEDUP_REMOVED lines=14> */
.L_x_1107:


//--------------------- .text._ZN2at6native51_GLOBAL__N__2c613397_18_DepthwiseConv2d_cu_9959487032conv_depthwise2d_backward_kernelILi1ELi1EN3c104HalfEiEEvNS_27GenericPackedTensorAccessorIKT1_Lm4ENS_16DefaultPtrTraitsEiEENS5_IS6_Lm4ES8_iEES9_T2_iiiiiiiiiiiiiii --------------------------
	.section	.text._ZN2at6native51_GLOBAL__N__2c613397_18_DepthwiseConv2d_cu_9959487032conv_depthwise2d_backward_kernelILi1ELi1EN3c104HalfEiEEvNS_27GenericPackedTensorAccessorIKT1_Lm4ENS_16DefaultPtrTraitsEiEENS5_IS6_Lm4ES8_iEES9_T2_iiiiiiiiiiiiiii,"ax",@progbits
	.align	128
.text._ZN2at6native51_GLOBAL__N__2c613397_18_DepthwiseConv2d_cu_9959487032conv_depthwise2d_backward_kernelILi1ELi1EN3c104HalfEiEEvNS_27GenericPackedTensorAccessorIKT1_Lm4ENS_16DefaultPtrTraitsEiEENS5_IS6_Lm4ES8_iEES9_T2_iiiiiiiiiiiiiii:
        .type           _ZN2at6native51_GLOBAL__N__2c613397_18_DepthwiseConv2d_cu_9959487032conv_depthwise2d_backward_kernelILi1ELi1EN3c104HalfEiEEvNS_27GenericPackedTensorAccessorIKT1_Lm4ENS_16DefaultPtrTraitsEiEENS5_IS6_Lm4ES8_iEES9_T2_iiiiiiiiiiiiiii,@function
        .size           _ZN2at6native51_GLOBAL__N__2c613397_18_DepthwiseConv2d_cu_9959487032conv_depthwise2d_backward_kernelILi1ELi1EN3c104HalfEiEEvNS_27GenericPackedTensorAccessorIKT1_Lm4ENS_16DefaultPtrTraitsEiEENS5_IS6_Lm4ES8_iEES9_T2_iiiiiiiiiiiiiii,(.L_x_1108 - _ZN2at6native51_GLOBAL__N__2c613397_18_DepthwiseConv2d_cu_9959487032conv_depthwise2d_backward_kernelILi1ELi1EN3c104HalfEiEEvNS_27GenericPackedTensorAccessorIKT1_Lm4ENS_16DefaultPtrTraitsEiEENS5_IS6_Lm4ES8_iEES9_T2_iiiiiiiiiiiiiii)
        .other          _ZN2at6native51_GLOBAL__N__2c613397_18_DepthwiseConv2d_cu_9959487032conv_depthwise2d_backward_kernelILi1ELi1EN3c104HalfEiEEvNS_27GenericPackedTensorAccessorIKT1_Lm4ENS_16DefaultPtrTraitsEiEENS5_IS6_Lm4ES8_iEES9_T2_iiiiiiiiiiiiiii,@"STO_CUDA_ENTRY STV_DEFAULT"
_ZN2at6native51_GLOBAL__N__2c613397_18_DepthwiseConv2d_cu_9959487032conv_depthwise2d_backward_kernelILi1ELi1EN3c104HalfEiEEvNS_27GenericPackedTensorAccessorIKT1_Lm4ENS_16DefaultPtrTraitsEiEENS5_IS6_Lm4ES8_iEES9_T2_iiiiiiiiiiiiiii:
        /* <DEDUP_REMOVED lines=18> */
.L_x_343:
        /* <DEDUP_REMOVED lines=10> */
.L_x_342:
[----:B------:R-:W-:Y:S01]  /*01c0*/  IADD3 R4, R4, -0x1, RZ ;  /* 0xffffffff04047810 */ /* 0x000fe20007ffe0ff */
[----:B------:R-:W-:-:S03]  /*01d0*/  ULDC UR9, c[0x0][0x290] ;  /* 0x0000a40000097ab9 */ /* 0x000fc60000000800 */
[----:B------:R-:W-:-:S13]  /*01e0*/  ISETP.GE.U32.AND P1, PT, R4, 0x3, PT ;  /* 0x000000030400780c */ /* 0x000fda0003f26070 */
.L_x_349:
        /* <DEDUP_REMOVED lines=11> */
[----:B------:R-:W-:Y:S01]  /*02a0*/  IMAD R11, R6, R9, RZ ;  /* 0x00000009060b7224 */ /* 0x000fe200078e02ff */
[----:B------:R-:W-:-:S05]  /*02b0*/  MOV R6, RZ ;  /* 0x000000ff00067202 */ /* 0x000fca0000000f00 */
[----:B------:R-:W-:Y:S01]  /*02c0*/  IMAD.HI.U32 R8, R7, R11, R6 ;  /* 0x0000000b07087227 */ /* 0x000fe200078e0006 */
[----:B------:R-:W-:-:S04]  /*02d0*/  MOV R6, R12 ;  /* 0x0000000c00067202 */ /* 0x000fc80000000f00 */
[----:B------:R-:W0:Y:S01]  /*02e0*/  I2F.RP R12, R6 ;  /* 0x00000006000c7306 */ /* 0x000e220000209400 */
[----:B------:R-:W-:-:S04]  /*02f0*/  IMAD.HI.U32 R7, R8, R10, RZ ;  /* 0x0000000a08077227 */ /* 0x000fc800078e00ff */
[----:B------:R-:W-:-:S04]  /*0300*/  IMAD.MOV R8, RZ, RZ, -R7 ;  /* 0x000000ffff087224 */ /* 0x000fc800078e0a07 */
[----:B------:R-:W-:-:S05]  /*0310*/  IMAD R8, R9, R8, R10 ;  /* 0x0000000809087224 */ /* 0x000fca00078e020a */
[----:B------:R-:W-:Y:S01]  /*0320*/  ISETP.GT.U32.AND P3, PT, R9, R8, PT ;  /* 0x000000080900720c */ /* 0x000fe20003f64070 */
[----:B0-----:R-:W0:-:S12]  /*0330*/  MUFU.RCP R12, R12 ;  /* 0x0000000c000c7308 */ /* 0x001e180000001000 */
[-C--:B------:R-:W-:Y:S02]  /*0340*/  @!P3 IADD3 R8, R8, -R9.reuse, RZ ;  /* 0x800000090808b210 */ /* 0x080fe40007ffe0ff */
[----:B------:R-:W-:Y:S02]  /*0350*/  @!P3 IADD3 R7, R7, 0x1, RZ ;  /* 0x000000010707b810 */ /* 0x000fe40007ffe0ff */
[----:B------:R-:W-:Y:S02]  /*0360*/  ISETP.GE.U32.AND P0, PT, R8, R9, PT ;  /* 0x000000090800720c */ /* 0x000fe40003f06070 */
[----:B0-----:R-:W-:Y:S01]  /*0370*/  IADD3 R10, R12, 0xffffffe, RZ ;  /* 0x0ffffffe0c0a7810 */ /* 0x001fe20007ffe0ff */
[----:B------:R-:W0:Y:S01]  /*0380*/  LDC R8, c[0x0][0x28c] ;  /* 0x0000a300ff087b82 */ /* 0x000e220000000800 */
[----:B------:R-:W-:Y:S02]  /*0390*/  LOP3.LUT R9, R2, R5, RZ, 0x3c, !PT ;  /* 0x0000000502097212 */ /* 0x000fe400078e3cff */
[----:B------:R1:W2:Y:S01]  /*03a0*/  F2I.FTZ.U32.TRUNC.NTZ R11, R10 ;  /* 0x0000000a000b7305 */ /* 0x0002a2000021f000 */
[----:B------:R-:W-:-:S02]  /*03b0*/  ISETP.NE.AND P3, PT, R5, RZ, PT ;  /* 0x000000ff0500720c */ /* 0x000fc40003f65270 */
[----:B------:R-:W-:-:S04]  /*03c0*/  ISETP.GE.AND P2, PT, R9, RZ, PT ;  /* 0x000000ff0900720c */ /* 0x000fc80003f46270 */
[----:B------:R-:W-:Y:S01]  /*03d0*/  @P0 IADD3 R7, R7, 0x1, RZ ;  /* 0x0000000107070810 */ /* 0x000fe20007ffe0ff */
[----:B-1----:R-:W-:Y:S01]  /*03e0*/  HFMA2.MMA R10, -RZ, RZ, 0, 0 ;  /* 0x00000000ff0a7435 */ /* 0x002fe200000001ff */
[----:B--2---:R-:W-:-:S07]  /*03f0*/  IADD3 R13, RZ, -R11, RZ ;  /* 0x8000000bff0d7210 */ /* 0x004fce0007ffe0ff */
[----:B------:R-:W-:Y:S01]  /*0400*/  @!P2 IMAD.MOV R7, RZ, RZ, -R7 ;  /* 0x000000ffff07a224 */ /* 0x000fe200078e0a07 */
[----:B------:R-:W-:Y:S01]  /*0410*/  @!P3 LOP3.LUT R7, RZ, R5, RZ, 0x33, !PT ;  /* 0x00000005ff07b212 */ /* 0x000fe200078e33ff */
[----:B------:R-:W-:-:S03]  /*0420*/  IMAD R13, R13, R6, RZ ;  /* 0x000000060d0d7224 */ /* 0x000fc600078e02ff */
[----:B------:R-:W-:Y:S02]  /*0430*/  IABS R12, R7 ;  /* 0x00000007000c7213 */ /* 0x000fe40000000000 */
[----:B0-----:R-:W-:Y:S01]  /*0440*/  IABS R9, R8 ;  /* 0x0000000800097213 */ /* 0x001fe20000000000 */
[----:B------:R-:W-:Y:S01]  /*0450*/  IMAD.HI.U32 R10, R11, R13, R10 ;  /* 0x0000000d0b0a7227 */ /* 0x000fe200078e000a */
[----:B------:R-:W-:Y:S02]  /*0460*/  MOV R11, R12 ;  /* 0x0000000c000b7202 */ /* 0x000fe40000000f00 */
[----:B------:R-:W0:Y:S03]  /*0470*/  I2F.RP R12, R9 ;  /* 0x00000009000c7306 */ /* 0x000e260000209400 */
[----:B------:R-:W-:-:S05]  /*0480*/  IMAD.HI.U32 R13, R10, R11, RZ ;  /* 0x0000000b0a0d7227 */ /* 0x000fca00078e00ff */
[----:B------:R-:W-:-:S05]  /*0490*/  IADD3 R10, -R13, RZ, RZ ;  /* 0x000000ff0d0a7210 */ /* 0x000fca0007ffe1ff */
[C---:B------:R-:W-:Y:S01]  /*04a0*/  IMAD R11, R6.reuse, R10, R11 ;  /* 0x0000000a060b7224 */ /* 0x040fe200078e020b */
[----:B0-----:R-:W0:Y:S04]  /*04b0*/  MUFU.RCP R12, R12 ;  /* 0x0000000c000c7308 */ /* 0x001e280000001000 */
[----:B------:R-:W-:-:S13]  /*04c0*/  ISETP.GT.U32.AND P3, PT, R6, R11, PT ;  /* 0x0000000b0600720c */ /* 0x000fda0003f64070 */
[-C--:B------:R-:W-:Y:S02]  /*04d0*/  @!P3 IADD3 R11, R11, -R6.reuse, RZ ;  /* 0x800000060b0bb210 */ /* 0x080fe40007ffe0ff */
[----:B0-----:R-:W-:Y:S02]  /*04e0*/  IADD3 R10, R12, 0xffffffe, RZ ;  /* 0x0ffffffe0c0a7810 */ /* 0x001fe40007ffe0ff */
[----:B------:R-:W-:Y:S02]  /*04f0*/  ISETP.GE.U32.AND P0, PT, R11, R6, PT ;  /* 0x000000060b00720c */ /* 0x000fe40003f06070 */
[----:B------:R-:W-:Y:S01]  /*0500*/  LOP3.LUT R6, R7, R4, RZ, 0x3c, !PT ;  /* 0x0000000407067212 */ /* 0x000fe200078e3cff */
[----:B------:R0:W1:Y:S01]  /*0510*/  F2I.FTZ.U32.TRUNC.NTZ R11, R10 ;  /* 0x0000000a000b7305 */ /* 0x000062000021f000 */
[----:B------:R-:W-:Y:S02]  /*0520*/  @!P3 IADD3 R13, R13, 0x1, RZ ;  /* 0x000000010d0db810 */ /* 0x000fe40007ffe0ff */
[----:B------:R-:W-:-:S02]  /*0530*/  ISETP.GE.AND P2, PT, R6, RZ, PT ;  /* 0x000000ff0600720c */ /* 0x000fc40003f46270 */
[----:B------:R-:W-:Y:S01]  /*0540*/  ISETP.NE.AND P3, PT, R4, RZ, PT ;  /* 0x000000ff0400720c */ /* 0x000fe20003f65270 */
[----:B0-----:R-:W-:-:S04]  /*0550*/  HFMA2.MMA R10, -RZ, RZ, 0, 0 ;  /* 0x00000000ff0a7435 */ /* 0x001fc800000001ff */
        /* <DEDUP_REMOVED lines=13> */
[----:B------:R-:W-:Y:S02]  /*0630*/  ISETP.GE.AND P3, PT, R11, RZ, PT ;  /* 0x000000ff0b00720c */ /* 0x000fe40003f66270 */
[----:B------:R-:W-:-:S09]  /*0640*/  MOV R11, RZ ;  /* 0x000000ff000b7202 */ /* 0x000fd20000000f00 */
[-C--:B------:R-:W-:Y:S02]  /*0650*/  @!P2 IADD3 R10, R10, -R9.reuse, RZ ;  /* 0x800000090a0aa210 */ /* 0x080fe40007ffe0ff */
[----:B------:R-:W-:Y:S02]  /*0660*/  @!P2 IADD3 R6, R6, 0x1, RZ ;  /* 0x000000010606a810 */ /* 0x000fe40007ffe0ff */
[----:B------:R-:W-:Y:S01]  /*0670*/  ISETP.GE.U32.AND P0, PT, R10, R9, PT ;  /* 0x000000090a00720c */ /* 0x000fe20003f06070 */
[--C-:B------:R-:W-:Y:S01]  /*0680*/  IMAD.MOV R9, RZ, RZ, -R7.reuse ;  /* 0x000000ffff097224 */ /* 0x100fe200078e0a07 */
[----:B------:R-:W-:Y:S02]  /*0690*/  IADD3 R10, -R13, RZ, RZ ;  /* 0x000000ff0d0a7210 */ /* 0x000fe40007ffe1ff */
[----:B------:R-:W-:Y:S01]  /*06a0*/  ISETP.NE.AND P2, PT, R8, RZ, PT ;  /* 0x000000ff0800720c */ /* 0x000fe20003f45270 */
[----:B------:R-:W-:Y:S02]  /*06b0*/  IMAD R5, R5, R9, R2 ;  /* 0x0000000905057224 */ /* 0x000fe400078e0202 */
[----:B------:R-:W-:-:S03]  /*06c0*/  IMAD R4, R4, R10, R7 ;  /* 0x0000000a04047224 */ /* 0x000fc600078e0207 */
[----:B------:R-:W-:Y:S02]  /*06d0*/  IADD3 R5, R5, UR4, RZ ;  /* 0x0000000405057c10 */ /* 0x000fe4000fffe0ff */
[----:B------:R-:W-:Y:S01]  /*06e0*/  IADD3 R4, R4, UR5, RZ ;  /* 0x0000000504047c10 */ /* 0x000fe2000fffe0ff */
[----:B------:R-:W-:Y:S01]  /*06f0*/  ULDC.64 UR4, c[0x0][0x2a0] ;  /* 0x0000a80000047ab9 */ /* 0x000fe20000000a00 */
[----:B------:R-:W-:Y:S02]  /*0700*/  @P0 IADD3 R6, R6, 0x1, RZ ;  /* 0x0000000106060810 */ /* 0x000fe40007ffe0ff */
[----:B------:R-:W-:Y:S02]  /*0710*/  LOP3.LUT R7, R4, R5, RZ, 0xfc, !PT ;  /* 0x0000000504077212 */ /* 0x000fe400078efcff */
[----:B------:R-:W-:Y:S02]  /*0720*/  @!P3 IADD3 R6, -R6, RZ, RZ ;  /* 0x000000ff0606b210 */ /* 0x000fe40007ffe1ff */
[----:B------:R-:W-:Y:S01]  /*0730*/  ISETP.GT.AND P0, PT, R7, -0x1, PT ;  /* 0xffffffff0700780c */ /* 0x000fe20003f04270 */
[----:B------:R-:W-:Y:S01]  /*0740*/  HFMA2.MMA R7, -RZ, RZ, 0, 0 ;  /* 0x00000000ff077435 */ /* 0x000fe200000001ff */
[----:B------:R-:W-:-:S02]  /*0750*/  @!P2 LOP3.LUT R6, RZ, R8, RZ, 0x33, !PT ;  /* 0x00000008ff06a212 */ /* 0x000fc400078e33ff */
[----:B------:R-:W-:-:S03]  /*0760*/  ISETP.LT.AND P0, PT, R4, UR5, P0 ;  /* 0x0000000504007c0c */ /* 0x000fc60008701270 */
[----:B------:R-:W-:Y:S01]  /*0770*/  IMAD.MOV R9, RZ, RZ, -R6 ;  /* 0x000000ffff097224 */ /* 0x000fe200078e0a06 */
        /* <DEDUP_REMOVED lines=8> */
[----:B0-----:R-:W-:Y:S01]  /*0800*/  IMAD R9, R11, R10, RZ ;  /* 0x0000000a0b097224 */ /* 0x001fe200078e02ff */
[----:B------:R-:W-:-:S04]  /*0810*/  MOV R11, RZ ;  /* 0x000000ff000b7202 */ /* 0x000fc80000000f00 */
[----:B------:R-:W-:-:S07]  /*0820*/  MOV R10, UR4 ;  /* 0x00000004000a7c02 */ /* 0x000fce0008000f00 */
.L_x_345:
        /* <DEDUP_REMOVED lines=17> */
[----:B------:R0:W4:Y:S04]  /*0940*/  @P0 LDG.E.U16 R22, desc[UR6][R22.64] ;  /* 0x0000000616160981 */ /* 0x000128000c1e1500 */
[----:B------:R5:W4:Y:S01]  /*0950*/  @P0 LDG.E.U16 R20, desc[UR6][R24.64] ;  /* 0x0000000618140981 */ /* 0x000b22000c1e1500 */
[----:B-1----:R-:W-:Y:S01]  /*0960*/  @P0 IMAD R13, R26, R13, R4 ;  /* 0x0000000d1a0d0224 */ /* 0x002fe200078e0204 */
[----:B------:R-:W-:Y:S01]  /*0970*/  @P0 IADD3 R28, R21, 0x3, RZ ;  /* 0x00000003151c0810 */ /* 0x000fe20007ffe0ff */
[----:B------:R-:W1:Y:S02]  /*0980*/  @P0 LDC.64 R18, c[0x0][0x210] ;  /* 0x00008400ff120b82 */ /* 0x000e640000000a00 */
[----:B------:R-:W-:-:S06]  /*0990*/  @P0 IMAD R29, R13, R12, R5 ;  /* 0x0000000c0d1d0224 */ /* 0x000fcc00078e0205 */
[----:B0-----:R-:W0:Y:S01]  /*09a0*/  @P0 LDC R23, c[0x0][0x294] ;  /* 0x0000a500ff170b82 */ /* 0x001e220000000800 */
[----:B--2---:R-:W-:-:S07]  /*09b0*/  @P0 IMAD R27, R15, R14, R27 ;  /* 0x0000000e0f1b0224 */ /* 0x004fce00078e021b */
[----:B-----5:R-:W2:Y:S01]  /*09c0*/  @P0 LDC R25, c[0x0][0x294] ;  /* 0x0000a500ff190b82 */ /* 0x020ea20000000800 */
[----:B---3--:R-:W-:-:S04]  /*09d0*/  @P0 IMAD.WIDE R26, R27, 0x2, R16 ;  /* 0x000000021b1a0825 */ /* 0x008fc800078e0210 */
[----:B------:R-:W-:Y:S02]  /*09e0*/  @P0 VIADD R24, R21, 0x2 ;  /* 0x0000000215180836 */ /* 0x000fe40000000000 */
[----:B------:R-:W3:Y:S01]  /*09f0*/  @P0 LDG.E.U16 R26, desc[UR6][R26.64] ;  /* 0x000000061a1a0981 */ /* 0x000ee2000c1e1500 */
[----:B------:R-:W5:Y:S08]  /*0a00*/  @P0 LDC.64 R14, c[0x0][0x2a0] ;  /* 0x0000a800ff0e0b82 */ /* 0x000f700000000a00 */
[----:B------:R-:W1:Y:S08]  /*0a10*/  @P0 LDC.64 R12, c[0x0][0x2a0] ;  /* 0x0000a800ff0c0b82 */ /* 0x000e700000000a00 */
[----:B------:R-:W1:Y:S01]  /*0a20*/  @P0 LDC.64 R16, c[0x0][0x260] ;  /* 0x00009800ff100b82 */ /* 0x000e620000000a00 */
[----:B0-----:R-:W-:-:S02]  /*0a30*/  @P0 IMAD R23, R6, R23, R28 ;  /* 0x0000001706170224 */ /* 0x001fc400078e021c */
[----:B--2---:R-:W-:Y:S02]  /*0a40*/  @P0 IMAD R25, R6, R25, R24 ;  /* 0x0000001906190224 */ /* 0x004fe400078e0218 */
[--C-:B-----5:R-:W-:Y:S02]  /*0a50*/  @P0 IMAD R21, R23, R15, R4.reuse ;  /* 0x0000000f17150224 */ /* 0x120fe400078e0204 */
[----:B------:R-:W-:Y:S02]  /*0a60*/  @P0 IMAD R15, R9, R24, RZ ;  /* 0x00000018090f0224 */ /* 0x000fe400078e02ff */
[----:B-1----:R-:W-:Y:S02]  /*0a70*/  @P0 IMAD R13, R25, R13, R4 ;  /* 0x0000000d190d0224 */ /* 0x002fe400078e0204 */
[----:B------:R-:W0:Y:S01]  /*0a80*/  @P0 LDC.64 R24, c[0x0][0x210] ;  /* 0x00008400ff180b82 */ /* 0x000e220000000a00 */
[--C-:B------:R-:W-:Y:S02]  /*0a90*/  @P0 IMAD R21, R21, R14, R5.reuse ;  /* 0x0000000e15150224 */ /* 0x100fe400078e0205 */
[----:B------:R-:W-:-:S02]  /*0aa0*/  @P0 IMAD R23, R13, R12, R5 ;  /* 0x0000000c0d170224 */ /* 0x000fc400078e0205 */
[----:B------:R-:W-:-:S03]  /*0ab0*/  @P0 IMAD.WIDE R16, R15, 0x2, R16 ;  /* 0x000000020f100825 */ /* 0x000fc600078e0210 */
[----:B------:R-:W1:Y:S01]  /*0ac0*/  @P0 LDC.64 R14, c[0x0][0x260] ;  /* 0x00009800ff0e0b82 */ /* 0x000e620000000a00 */
[----:B------:R-:W-:Y:S02]  /*0ad0*/  @P0 IMAD.WIDE R18, R29, 0x2, R18 ;  /* 0x000000021d120825 */ /* 0x000fe400078e0212 */
[----:B------:R-:W2:Y:S05]  /*0ae0*/  @P0 LDG.E.U16 R16, desc[UR6][R16.64] ;  /* 0x0000000610100981 */ /* 0x000eaa000c1e1500 */
[----:B------:R-:W5:Y:S01]  /*0af0*/  @P0 LDC.64 R12, c[0x0][0x210] ;  /* 0x00008400ff0c0b82 */ /* 0x000f620000000a00 */
[----:B------:R0:W2:Y:S02]  /*0b00*/  @P0 LDG.E.U16 R18, desc[UR6][R18.64] ;  /* 0x0000000612120981 */ /* 0x0000a4000c1e1500 */
[----:B0-----:R-:W-:-:S04]  /*0b10*/  @P0 IMAD.WIDE R24, R23, 0x2, R24 ;  /* 0x0000000217180825 */ /* 0x001fc800078e0218 */
[----:B------:R-:W-:Y:S02]  /*0b20*/  @P0 IMAD R19, R9, R28, RZ ;  /* 0x0000001c09130224 */ /* 0x000fe400078e02ff */
[----:B------:R-:W2:Y:S02]  /*0b30*/  @P0 LDG.E.U16 R24, desc[UR6][R24.64] ;  /* 0x0000000618180981 */ /* 0x000ea4000c1e1500 */
[----:B-1----:R-:W-:-:S06]  /*0b40*/  @P0 IMAD.WIDE R14, R19, 0x2, R14 ;  /* 0x00000002130e0825 */ /* 0x002fcc00078e020e */
[----:B------:R-:W2:Y:S01]  /*0b50*/  @P0 LDG.E.U16 R14, desc[UR6][R14.64] ;  /* 0x000000060e0e0981 */ /* 0x000ea2000c1e1500 */
[----:B-----5:R-:W-:-:S06]  /*0b60*/  @P0 IMAD.WIDE R12, R21, 0x2, R12 ;  /* 0x00000002150c0825 */ /* 0x020fcc00078e020c */
[----:B------:R-:W5:Y:S01]  /*0b70*/  @P0 LDG.E.U16 R12, desc[UR6][R12.64] ;  /* 0x000000060c0c0981 */ /* 0x000f62000c1e1500 */
[----:B------:R-:W-:-:S04]  /*0b80*/  IADD3 R10, R10, -0x4, RZ ;  /* 0xfffffffc0a0a7810 */ /* 0x000fc80007ffe0ff */
[----:B------:R-:W-:Y:S02]  /*0b90*/  ISETP.NE.AND P2, PT, R10, RZ, PT ;  /* 0x000000ff0a00720c */ /* 0x000fe40003f45270 */
[----:B------:R-:W-:Y:S01]  /*0ba0*/  IADD3 R11, R11, 0x4, RZ ;  /* 0x000000040b0b7810 */ /* 0x000fe20007ffe0ff */
[----:B----4-:R-:W-:Y:S02]  /*0bb0*/  @P0 HADD2.F32 R22, -RZ, R22.H0_H0 ;  /* 0x20000016ff160230 */ /* 0x010fe40000004100 */
[----:B------:R-:W-:-:S05]  /*0bc0*/  @P0 HADD2.F32 R20, -RZ, R20.H0_H0 ;  /* 0x20000014ff140230 */ /* 0x000fca0000004100 */
[----:B------:R-:W-:Y:S01]  /*0bd0*/  @P0 FFMA.FTZ R7, R20, R22, R7 ;  /* 0x0000001614070223 */ /* 0x000fe20000010007 */
[----:B---3--:R-:W-:Y:S02]  /*0be0*/  @P0 HADD2.F32 R26, -RZ, R26.H0_H0 ;  /* 0x2000001aff1a0230 */ /* 0x008fe40000004100 */
[----:B--2---:R-:W-:Y:S02]  /*0bf0*/  @P0 HADD2.F32 R16, -RZ, R16.H0_H0 ;  /* 0x20000010ff100230 */ /* 0x004fe40000004100 */
[----:B------:R-:W-:-:S05]  /*0c00*/  @P0 HADD2.F32 R18, -RZ, R18.H0_H0 ;  /* 0x20000012ff120230 */ /* 0x000fca0000004100 */
[----:B------:R-:W-:Y:S01]  /*0c10*/  @P0 FFMA.FTZ R7, R26, R18, R7 ;  /* 0x000000121a070223 */ /* 0x000fe20000010007 */
[----:B------:R-:W-:-:S05]  /*0c20*/  @P0 HADD2.F32 R17, -RZ, R24.H0_H0 ;  /* 0x20000018ff110230 */ /* 0x000fca0000004100 */
[----:B------:R-:W-:Y:S01]  /*0c30*/  @P0 FFMA.FTZ R7, R16, R17, R7 ;  /* 0x0000001110070223 */ /* 0x000fe20000010007 */
[----:B------:R-:W-:Y:S02]  /*0c40*/  @P0 HADD2.F32 R14, -RZ, R14.H0_H0 ;  /* 0x2000000eff0e0230 */ /* 0x000fe40000004100 */
[----:B-----5:R-:W-:-:S05]  /*0c50*/  @P0 HADD2.F32 R12, -RZ, R12.H0_H0 ;  /* 0x2000000cff0c0230 */ /* 0x020fca0000004100 */
[----:B------:R-:W-:Y:S01]  /*0c60*/  @P0 FFMA.FTZ R7, R14, R12, R7 ;  /* 0x0000000c0e070223 */ /* 0x000fe20000010007 */
[----:B------:R-:W-:Y:S06]  /*0c70*/  @P2 BRA `(.L_x_345) ;  /* 0xfffffff800ec2947 */ /* 0x000fec000383ffff */
.L_x_344:
        /* <DEDUP_REMOVED lines=24> */
.L_x_348:
[----:B------:R-:W-:Y:S05]  /*0e00*/  BSYNC B0 ;  /* 0x0000000000007941 */ /* 0x000fea0003800000 */
.L_x_347:
        /* <DEDUP_REMOVED lines=34> */
.L_x_346:
[----:B------:R-:W-:Y:S01]  /*1030*/  SHF.R.S64 R4, RZ, 0x1f, R2 ;  /* 0x0000001fff047819 */ /* 0x000fe20000001002 */
[----:B------:R-:W-:Y:S01]  /*1040*/  ULDC.64 UR4, c[0x0][0x238] ;  /* 0x00008e0000047ab9 */ /* 0x000fe20000000a00 */
[----:B------:R-:W-:Y:S02]  /*1050*/  F2FP.F16.F32.PACK_AB R7, RZ, R7 ;  /* 0x00000007ff07723e */ /* 0x000fe400000000ff */
        /* <DEDUP_REMOVED lines=13> */
.L_x_350:
        /* <DEDUP_REMOVED lines=13> */
.L_x_1108:


//--------------------- .text._ZN2at6native51_GLOBAL__N__2c613397_18_DepthwiseConv2d_cu_9959487032conv_depthwise2d_backward_kernelILi3ELi0EN3c104HalfEiEEvNS_27GenericPackedTensorAccessorIKT1_Lm4ENS_16DefaultPtrTraitsEiEENS5_IS6_Lm4ES8_iEES9_T2_iiiiiiiiiiiiiii --------------------------
	.section	.text._ZN2at6native51_GLOBAL__N__2c613397_18_DepthwiseConv2d_cu_9959487032conv_depthwise2d_backward_kernelILi3ELi0EN3c104HalfEiEEvNS_27GenericPackedTensorAccessorIKT1_Lm4ENS_16DefaultPtrTraitsEiEENS5_IS6_Lm4ES8_iEES9_T2_iiiiiiiiiiiiiii,"ax",@progbits
	.align	128
.text._ZN2at6native51_GLOBAL__N__2c613397_18_DepthwiseConv2d_cu_9959487032conv_depthwise2d_backward_kernelILi3ELi0EN3c104HalfEiEEvNS_27GenericPackedTensorAccessorIKT1_Lm4ENS_16DefaultPtrTraitsEiEENS5_IS6_Lm4ES8_iEES9_T2_iiiiiiiiiiiiiii:
        .type           _ZN2at6native51_GLOBAL__N__2c613397_18_DepthwiseConv2d_cu_9959487032conv_depthwise2d_backward_kernelILi3ELi0EN3c104HalfEiEEvNS_27GenericPackedTensorAccessorIKT1_Lm4ENS_16DefaultPtrTraitsEiEENS5_IS6_Lm4ES8_iEES9_T2_iiiiiiiiiiiiiii,@function
        .size           _ZN2at6native51_GLOBAL__N__2c613397_18_DepthwiseConv2d_cu_9959487032conv_depthwise2d_backward_kernelILi3ELi0EN3c104HalfEiEEvNS_27GenericPackedTensorAccessorIKT1_Lm4ENS_16DefaultPtrTraitsEiEENS5_IS6_Lm4ES8_iEES9_T2_iiiiiiiiiiiiiii,(.L_x_1109 - _ZN2at6native51_GLOBAL__N__2c613397_18_DepthwiseConv2d_cu_9959487032conv_depthwise2d_backward_kernelILi3ELi0EN3c104HalfEiEEvNS_27GenericPackedTensorAccessorIKT1_Lm4ENS_16DefaultPtrTraitsEiEENS5_IS6_Lm4ES8_iEES9_T2_iiiiiiiiiiiiiii)
        .other          _ZN2at6native51_GLOBAL__N__2c613397_18_DepthwiseConv2d_cu_9959487032conv_depthwise2d_backward_kernelILi3ELi0EN3c104HalfEiEEvNS_27GenericPackedTensorAccessorIKT1_Lm4ENS_16DefaultPtrTraitsEiEENS5_IS6_Lm4ES8_iEES9_T2_iiiiiiiiiiiiiii,@"STO_CUDA_ENTRY STV_DEFAULT"
_ZN2at6native51_GLOBAL__N__2c613397_18_DepthwiseConv2d_cu_9959487032conv_depthwise2d_backward_kernelILi3ELi0EN3c104HalfEiEEvNS_27GenericPackedTensorAccessorIKT1_Lm4ENS_16DefaultPtrTraitsEiEENS5_IS6_Lm4ES8_iEES9_T2_iiiiiiiiiiiiiii:
        /* <DEDUP_REMOVED lines=18> */
.L_x_352:
        /* <DEDUP_REMOVED lines=10> */
.L_x_351:
        /* <DEDUP_REMOVED lines=8> */
.L_x_372:
        /* <DEDUP_REMOVED lines=118> */
.L_x_371:
        /* <DEDUP_REMOVED lines=83> */
.L_x_354:
[----:B------:R-:W-:Y:S05]  /*0ed0*/  BSYNC B0 ;  /* 0x0000000000007941 */ /* 0x000fea0003800000 */
.L_x_353:
        /* <DEDUP_REMOVED lines=77> */
.L_x_356:
[----:B------:R-:W-:Y:S05]  /*13b0*/  BSYNC B0 ;  /* 0x0000000000007941 */ /* 0x000fea0003800000 */
.L_x_355:
        /* <DEDUP_REMOVED lines=37> */
[----:B------:R-:W-:Y:S02]  /*1610*/  @!P5 IADD3 R17, -R17, RZ, RZ ;  /* 0x000000ff1111d210 */ /* 0x000fe40007ffe1ff */
[----:B0-----:R-:W-:Y:S02]  /*1620*/  IABS R22, R21 ;  /* 0x0000001500167213 */ /* 0x001fe40000000000 */
[----:B------:R-:W-:Y:S02]  /*1630*/  SEL R19, R19, R17, !P0 ;  /* 0x0000001113137207 */ /* 0x000fe40004000000 */
        /* <DEDUP_REMOVED lines=39> */
.L_x_358:
[----:B------:R-:W-:Y:S05]  /*18b0*/  BSYNC B0 ;  /* 0x0000000000007941 */ /* 0x000fea0003800000 */
.L_x_357:
        /* <DEDUP_REMOVED lines=14> */
[----:B------:R-:W-:-:S05]  /*19a0*/  IMAD.HI.U32 R24, R21, R25, RZ ;  /* 0x0000001915187227 */ /* 0x000fca00078e00ff */
[----:B------:R-:W-:-:S05]  /*19b0*/  IADD3 R13, -R24, RZ, RZ ;  /* 0x000000ff180d7210 */ /* 0x000fca0007ffe1ff */
[----:B------:R-:W-:Y:S01]  /*19c0*/  IMAD R25, R20, R13, R25 ;  /* 0x0000000d14197224 */ /* 0x000fe200078e0219 */
[----:B------:R-:W-:-:S04]  /*19d0*/  LOP3.LUT R13, RZ, R19, RZ, 0x33, !PT ;  /* 0x00000013ff0d7212 */ /* 0x000fc800078e33ff */
        /* <DEDUP_REMOVED lines=10> */
[----:B------:R-:W-:Y:S01]  /*1a80*/  IADD3 R23, R10, UR11, RZ ;  /* 0x0000000b0a177c10 */ /* 0x000fe2000fffe0ff */
        /* <DEDUP_REMOVED lines=22> */
[----:B------:R-:W-:Y:S02]  /*1bf0*/  @!P5 IADD3 R15, -R15, RZ, RZ ;  /* 0x000000ff0f0fd210 */ /* 0x000fe40007ffe1ff */
        /* <DEDUP_REMOVED lines=16> */
[----:B------:R-:W-:Y:S02]  /*1d00*/  @P4 IADD3 R16, R16, 0x1, RZ ;  /* 0x0000000110104810 */ /* 0x000fe40007ffe0ff */
        /* <DEDUP_REMOVED lines=20> */
.L_x_360:
[----:B------:R-:W-:Y:S05]  /*1e50*/  BSYNC B0 ;  /* 0x0000000000007941 */ /* 0x000fea0003800000 */
.L_x_359:
        /* <DEDUP_REMOVED lines=35> */
[----:B------:R-:W-:Y:S02]  /*2090*/  SEL R16, R15, R24, !P2 ;  /* 0x000000180f107207 */ /* 0x000fe40005000000 */
[----:B------:R-:W-:Y:S02]  /*20a0*/  MOV R27, R14 ;  /* 0x0000000e001b7202 */ /* 0x000fe40000000f00 */
[----:B------:R-:W-:-:S07]  /*20b0*/  LOP3.LUT R14, R7, R19, RZ, 0x3c, !PT ;  /* 0x00000013070e7212 */ /* 0x000fce00078e3cff */
        /* <DEDUP_REMOVED lines=24> */
.L_x_362:
[----:B------:R-:W-:Y:S05]  /*2240*/  BSYNC B0 ;  /* 0x0000000000007941 */ /* 0x000fea0003800000 */
.L_x_361:
        /* <DEDUP_REMOVED lines=10> */
[----:B0-----:R-:W-:-:S06]  /*22f0*/  IADD3 R15, R22, 0xffffffe, RZ ;  /* 0x0ffffffe160f7810 */ /* 0x001fcc0007ffe0ff */
        /* <DEDUP_REMOVED lines=50> */
.L_x_364:
[----:B------:R-:W-:Y:S05]  /*2620*/  BSYNC B0 ;  /* 0x0000000000007941 */ /* 0x000fea0003800000 */
.L_x_363:
[----:B------:R-:W-:Y:S01]  /*2630*/  IABS R25, R6 ;  /* 0x0000000600197213 */ /* 0x000fe20000000000 */
[----:B------:R-:W-:Y:S01]  /*2640*/  BSSY B0, `(.L_x_365) ;  /* 0x000004d000007945 */ /* 0x000fe20003800000 */
[----:B------:R-:W-:-:S03]  /*2650*/  ISETP.GE.AND P4, PT, R6, RZ, PT ;  /* 0x000000ff0600720c */ /* 0x000fc60003f86270 */
        /* <DEDUP_REMOVED lines=75> */
.L_x_366:
[----:B------:R-:W-:Y:S05]  /*2b10*/  BSYNC B0 ;  /* 0x0000000000007941 */ /* 0x000fea0003800000 */
.L_x_365:
        /* <DEDUP_REMOVED lines=13> */
[----:B------:R-:W-:-:S04]  /*2bf0*/  IMAD.HI.U32 R14, R15, R27, R14 ;  /* 0x0000001b0f0e7227 */ /* 0x000fc800078e000e */
[----:B------:R-:W-:-:S04]  /*2c00*/  IMAD.MOV.U32 R15, RZ, RZ, R26 ;  /* 0x000000ffff0f7224 */ /* 0x000fc800078e001a */
        /* <DEDUP_REMOVED lines=20> */
[----:B------:R-:W-:Y:S01]  /*2d50*/  @P4 VIADD R14, R14, 0x1 ;  /* 0x000000010e0e4836 */ /* 0x000fe20000000000 */
[----:B------:R-:W-:-:S03]  /*2d60*/  ISETP.GE.AND P4, PT, R17, RZ, PT ;  /* 0x000000ff1100720c */ /* 0x000fc60003f86270 */
[----:B------:R-:W-:Y:S01]  /*2d70*/  IMAD.MOV.U32 R17, RZ, RZ, R14 ;  /* 0x000000ffff117224 */ /* 0x000fe200078e000e */
[----:B------:R-:W-:-:S09]  /*2d80*/  LOP3.LUT R14, R6, R19, RZ, 0x3c, !PT ;  /* 0x00000013060e7212 */ /* 0x000fd200078e3cff */
[----:B------:R-:W-:Y:S02]  /*2d90*/  @!P4 IADD3 R17, -R17, RZ, RZ ;  /* 0x000000ff1111c210 */ /* 0x000fe40007ffe1ff */
[----:B------:R-:W-:Y:S02]  /*2da0*/  ISETP.GE.U32.AND P4, PT, R25, R20, PT ;  /* 0x000000141900720c */ /* 0x000fe40003f86070 */
[----:B------:R-:W-:-:S11]  /*2db0*/  SEL R27, R16, R17, !P5 ;  /* 0x00000011101b7207 */ /* 0x000fd60006800000 */
        /* <DEDUP_REMOVED lines=21> */
.L_x_368:
[----:B------:R-:W-:Y:S05]  /*2f10*/  BSYNC B0 ;  /* 0x0000000000007941 */ /* 0x000fea0003800000 */
.L_x_367:
        /* <DEDUP_REMOVED lines=17> */
[----:B------:R-:W-:Y:S01]  /*3030*/  IMAD.HI.U32 R16, R17, R14, RZ ;  /* 0x0000000e11107227 */ /* 0x000fe200078e00ff */
[----:B------:R-:W-:-:S03]  /*3040*/  LOP3.LUT R17, RZ, R22, RZ, 0x33, !PT ;  /* 0x00000016ff117212 */ /* 0x000fc600078e33ff */
        /* <DEDUP_REMOVED lines=16> */
[----:B------:R-:W-:Y:S01]  /*3150*/  LOP3.LUT R22, R27, R22, RZ, 0x3c, !PT ;  /* 0x000000161b167212 */ /* 0x000fe200078e3cff */
[----:B------:R-:W0:Y:S01]  /*3160*/  LDC.64 R14, c[0x0][0x2a0] ;  /* 0x0000a800ff0e7b82 */ /* 0x000e220000000a00 */
[----:B------:R-:W-:Y:S02]  /*3170*/  LOP3.LUT R19, R6, R19, RZ, 0x3c, !PT ;  /* 0x0000001306137212 */ /* 0x000fe400078e3cff */
[----:B------:R-:W-:-:S05]  /*3180*/  ISETP.GE.AND P4, PT, R22, RZ, PT ;  /* 0x000000ff1600720c */ /* 0x000fca0003f86270 */
        /* <DEDUP_REMOVED lines=23> */
.L_x_370:
[----:B------:R-:W-:Y:S05]  /*3300*/  BSYNC B0 ;  /* 0x0000000000007941 */ /* 0x000fea0003800000 */
.L_x_369:
        /* <DEDUP_REMOVED lines=8> */
[----:B------:R-:W-:Y:S01]  /*3390*/  F2FP.F16.F32.PACK_AB R4, RZ, R4 ;  /* 0x00000004ff04723e */ /* 0x000fe200000000ff */
        /* <DEDUP_REMOVED lines=11> */
.L_x_373:
        /* <DEDUP_REMOVED lines=11> */
.L_x_1109:


//--------------------- .text._ZN2at6native51_GLOBAL__N__2c613397_18_DepthwiseConv2d_cu_9959487032conv_depthwise2d_backward_kernelILi3ELi2EN3c104HalfEiEEvNS_27GenericPackedTensorAccessorIKT1_Lm4ENS_16DefaultPtrTraitsEiEENS5_IS6_Lm4ES8_iEES9_T2_iiiiiiiiiiiiiii --------------------------
	.section	.text._ZN2at6native51_GLOBAL__N__2c613397_18_DepthwiseConv2d_cu_9959487032conv_depthwise2d_backward_kernelILi3ELi2EN3c104HalfEiEEvNS_27GenericPackedTensorAccessorIKT1_Lm4ENS_16DefaultPtrTraitsEiEENS5_IS6_Lm4ES8_iEES9_T2_iiiiiiiiiiiiiii,"ax",@progbits
	.align	128
.text._ZN2at6native51_GLOBAL__N__2c613397_18_DepthwiseConv2d_cu_9959487032conv_depthwise2d_backward_kernelILi3ELi2EN3c104HalfEiEEvNS_27GenericPackedTensorAccessorIKT1_Lm4ENS_16DefaultPtrTraitsEiEENS5_IS6_Lm4ES8_iEES9_T2_iiiiiiiiiiiiiii:
        .type           _ZN2at6native51_GLOBAL__N__2c613397_18_DepthwiseConv2d_cu_9959487032conv_depthwise2d_backward_kernelILi3ELi2EN3c104HalfEiEEvNS_27GenericPackedTensorAccessorIKT1_Lm4ENS_16DefaultPtrTraitsEiEENS5_IS6_Lm4ES8_iEES9_T2_iiiiiiiiiiiiiii,@function
        .size           _ZN2at6native51_GLOBAL__N__2c613397_18_DepthwiseConv2d_cu_9959487032conv_depthwise2d_backward_kernelILi3ELi2EN3c104HalfEiEEvNS_27GenericPackedTensorAccessorIKT1_Lm4ENS_16DefaultPtrTraitsEiEENS5_IS6_Lm4ES8_iEES9_T2_iiiiiiiiiiiiiii,(.L_x_1110 - _ZN2at6native51_GLOBAL__N__2c613397_18_DepthwiseConv2d_cu_9959487032conv_depthwise2d_backward_kernelILi3ELi2EN3c104HalfEiEEvNS_27GenericPackedTensorAccessorIKT1_Lm4ENS_16DefaultPtrTraitsEiEENS5_IS6_Lm4ES8_iEES9_T2_iiiiiiiiiiiiiii)
        .other          _ZN2at6native51_GLOBAL__N__2c613397_18_DepthwiseConv2d_cu_9959487032conv_depthwise2d_backward_kernelILi3ELi2EN3c104HalfEiEEvNS_27GenericPackedTensorAccessorIKT1_Lm4ENS_16DefaultPtrTraitsEiEENS5_IS6_Lm4ES8_iEES9_T2_iiiiiiiiiiiiiii,@"STO_CUDA_ENTRY STV_DEFAULT"
_ZN2at6native51_GLOBAL__N__2c613397_18_DepthwiseConv2d_cu_9959487032conv_depthwise2d_backward_kernelILi3ELi2EN3c104HalfEiEEvNS_27GenericPackedTensorAccessorIKT1_Lm4ENS_16DefaultPtrTraitsEiEENS5_IS6_Lm4ES8_iEES9_T2_iiiiiiiiiiiiiii:
        /* <DEDUP_REMOVED lines=20> */
.L_x_375:
        /* <DEDUP_REMOVED lines=10> */
.L_x_374:
        /* <DEDUP_REMOVED lines=10> */
[----:B0-----:R-:W-:Y:S02]  /*0280*/  IADD3 R2, R4, 0xffffffe, RZ ;  /* 0x0ffffffe04027810 */ /* 0x001fe40007ffe0ff */
[----:B------:R-:W-:-:S04]  /*0290*/  LOP3.LUT R4, R0, R8, RZ, 0x3c, !PT ;  /* 0x0000000800047212 */ /* 0x000fc800078e3cff */
[----:B------:R0:W1:Y:S01]  /*02a0*/  F2I.FTZ.U32.TRUNC.NTZ R3, R2 ;  /* 0x0000000200037305 */ /* 0x000062000021f000 */
[----:B------:R-:W-:Y:S01]  /*02b0*/  ISETP.GE.AND P2, PT, R4, RZ, PT ;  /* 0x000000ff0400720c */ /* 0x000fe20003f46270 */
[----:B------:R-:W-:Y:S02]  /*02c0*/  IMAD.MOV.U32 R4, RZ, RZ, RZ ;  /* 0x000000ffff047224 */ /* 0x000fe400078e00ff */
[----:B0-----:R-:W-:Y:S02]  /*02d0*/  IMAD.MOV.U32 R2, RZ, RZ, RZ ;  /* 0x000000ffff027224 */ /* 0x001fe400078e00ff */
[----:B-1----:R-:W-:-:S04]  /*02e0*/  IMAD.MOV R6, RZ, RZ, -R3 ;  /* 0x000000ffff067224 */ /* 0x002fc800078e0a03 */
[----:B------:R-:W-:Y:S02]  /*02f0*/  IMAD R5, R6, R9, RZ ;  /* 0x0000000906057224 */ /* 0x000fe400078e02ff */
[----:B------:R-:W0:Y:S02]  /*0300*/  I2F.RP R6, R12 ;  /* 0x0000000c00067306 */ /* 0x000e240000209400 */
[----:B------:R-:W-:-:S06]  /*0310*/  IMAD.HI.U32 R3, R3, R5, R2 ;  /* 0x0000000503037227 */ /* 0x000fcc00078e0002 */
[----:B------:R-:W-:-:S05]  /*0320*/  IMAD.HI.U32 R3, R3, R10, RZ ;  /* 0x0000000a03037227 */ /* 0x000fca00078e00ff */
[----:B------:R-:W-:Y:S01]  /*0330*/  IADD3 R2, -R3, RZ, RZ ;  /* 0x000000ff03027210 */ /* 0x000fe20007ffe1ff */
[----:B0-----:R-:W0:Y:S04]  /*0340*/  MUFU.RCP R6, R6 ;  /* 0x0000000600067308 */ /* 0x001e280000001000 */
[----:B------:R-:W-:-:S05]  /*0350*/  IMAD R2, R9, R2, R10 ;  /* 0x0000000209027224 */ /* 0x000fca00078e020a */
[----:B------:R-:W-:Y:S01]  /*0360*/  ISETP.GT.U32.AND P1, PT, R9, R2, PT ;  /* 0x000000020900720c */ /* 0x000fe20003f24070 */
[----:B0-----:R-:W-:-:S12]  /*0370*/  VIADD R5, R6, 0xffffffe ;  /* 0x0ffffffe06057836 */ /* 0x001fd80000000000 */
[----:B------:R-:W-:Y:S01]  /*0380*/  @!P1 IMAD.IADD R2, R2, 0x1, -R9 ;  /* 0x0000000102029824 */ /* 0x000fe200078e0a09 */
[----:B------:R-:W-:Y:S01]  /*0390*/  @!P1 IADD3 R3, R3, 0x1, RZ ;  /* 0x0000000103039810 */ /* 0x000fe20007ffe0ff */
[----:B------:R-:W0:Y:S01]  /*03a0*/  F2I.FTZ.U32.TRUNC.NTZ R5, R5 ;  /* 0x0000000500057305 */ /* 0x000e22000021f000 */
[----:B------:R-:W-:Y:S02]  /*03b0*/  ISETP.NE.AND P1, PT, R8, RZ, PT ;  /* 0x000000ff0800720c */ /* 0x000fe40003f25270 */
[----:B------:R-:W-:Y:S02]  /*03c0*/  ISETP.GE.U32.AND P0, PT, R2, R9, PT ;  /* 0x000000090200720c */ /* 0x000fe40003f06070 */
[----:B------:R-:W1:Y:S11]  /*03d0*/  LDC R2, c[0x0][0x28c] ;  /* 0x0000a300ff027b82 */ /* 0x000e760000000800 */
[----:B------:R-:W-:-:S04]  /*03e0*/  @P0 VIADD R3, R3, 0x1 ;  /* 0x0000000103030836 */ /* 0x000fc80000000000 */
[----:B------:R-:W-:Y:S01]  /*03f0*/  IMAD.MOV.U32 R11, RZ, RZ, R3 ;  /* 0x000000ffff0b7224 */ /* 0x000fe200078e0003 */
[----:B0-----:R-:W-:-:S03]  /*0400*/  IADD3 R3, RZ, -R5, RZ ;  /* 0x80000005ff037210 */ /* 0x001fc60007ffe0ff */
[----:B------:R-:W-:Y:S01]  /*0410*/  @!P2 IMAD.MOV R11, RZ, RZ, -R11 ;  /* 0x000000ffff0ba224 */ /* 0x000fe200078e0a0b */
[----:B------:R-:W-:Y:S01]  /*0420*/  @!P1 LOP3.LUT R11, RZ, R8, RZ, 0x33, !PT ;  /* 0x00000008ff0b9212 */ /* 0x000fe200078e33ff */
[----:B------:R-:W-:-:S03]  /*0430*/  IMAD R3, R3, R12, RZ ;  /* 0x0000000c03037224 */ /* 0x000fc600078e02ff */
[----:B------:R-:W-:Y:S01]  /*0440*/  IABS R6, R11 ;  /* 0x0000000b00067213 */ /* 0x000fe20000000000 */
[----:B------:R-:W-:Y:S01]  /*0450*/  IMAD.HI.U32 R4, R5, R3, R4 ;  /* 0x0000000305047227 */ /* 0x000fe200078e0004 */
[----:B-1----:R-:W-:Y:S02]  /*0460*/  IABS R20, R2 ;  /* 0x0000000200147213 */ /* 0x002fe40000000000 */
[----:B------:R-:W-:Y:S01]  /*0470*/  MOV R3, R6 ;  /* 0x0000000600037202 */ /* 0x000fe20000000f00 */
[----:B------:R-:W-:Y:S01]  /*0480*/  IMAD R10, R11, R8, UR10 ;  /* 0x0000000a0b0a7e24 */ /* 0x000fe2000f8e0208 */
[----:B------:R-:W0:Y:S03]  /*0490*/  I2F.RP R6, R20 ;  /* 0x0000001400067306 */ /* 0x000e260000209400 */
[----:B------:R-:W-:-:S04]  /*04a0*/  IMAD.HI.U32 R4, R4, R3, RZ ;  /* 0x0000000304047227 */ /* 0x000fc800078e00ff */
[----:B------:R-:W-:-:S04]  /*04b0*/  IMAD.MOV R5, RZ, RZ, -R4 ;  /* 0x000000ffff057224 */ /* 0x000fc800078e0a04 */
[C---:B------:R-:W-:Y:S01]  /*04c0*/  IMAD R3, R12.reuse, R5, R3 ;  /* 0x000000050c037224 */ /* 0x040fe200078e0203 */
[----:B0-----:R-:W0:Y:S04]  /*04d0*/  MUFU.RCP R6, R6 ;  /* 0x0000000600067308 */ /* 0x001e280000001000 */
[----:B------:R-:W-:-:S13]  /*04e0*/  ISETP.GT.U32.AND P1, PT, R12, R3, PT ;  /* 0x000000030c00720c */ /* 0x000fda0003f24070 */
[----:B------:R-:W-:Y:S02]  /*04f0*/  @!P1 IMAD.IADD R3, R3, 0x1, -R12 ;  /* 0x0000000103039824 */ /* 0x000fe400078e0a0c */
[----:B------:R-:W-:Y:S01]  /*0500*/  @!P1 VIADD R4, R4, 0x1 ;  /* 0x0000000104049836 */ /* 0x000fe20000000000 */
[----:B0-----:R-:W-:Y:S02]  /*0510*/  IADD3 R5, R6, 0xffffffe, RZ ;  /* 0x0ffffffe06057810 */ /* 0x001fe40007ffe0ff */
[----:B------:R-:W-:Y:S02]  /*0520*/  ISETP.GE.U32.AND P0, PT, R3, R12, PT ;  /* 0x0000000c0300720c */ /* 0x000fe40003f06070 */
[----:B------:R-:W-:Y:S02]  /*0530*/  LOP3.LUT R3, R11, R16, RZ, 0x3c, !PT ;  /* 0x000000100b037212 */ /* 0x000fe400078e3cff */
[----:B------:R-:W0:Y:S01]  /*0540*/  F2I.FTZ.U32.TRUNC.NTZ R5, R5 ;  /* 0x0000000500057305 */ /* 0x000e22000021f000 */
[----:B------:R-:W-:-:S02]  /*0550*/  ISETP.NE.AND P1, PT, R16, RZ, PT ;  /* 0x000000ff1000720c */ /* 0x000fc40003f25270 */
[----:B------:R-:W-:Y:S02]  /*0560*/  ISETP.GE.AND P2, PT, R3, RZ, PT ;  /* 0x000000ff0300720c */ /* 0x000fe40003f46270 */
[----:B------:R-:W-:-:S04]  /*0570*/  IADD3 R3, R0, UR4, RZ ;  /* 0x0000000400037c10 */ /* 0x000fc8000fffe0ff */
[----:B------:R-:W-:Y:S01]  /*0580*/  @P0 VIADD R4, R4, 0x1 ;  /* 0x0000000104040836 */ /* 0x000fe20000000000 */
[----:B------:R-:W-:-:S04]  /*0590*/  IADD3 R13, R3, -UR10, -R10 ;  /* 0x8000000a030d7c10 */ /* 0x000fc8000fffe80a */
[----:B------:R-:W-:Y:S01]  /*05a0*/  MOV R21, R4 ;  /* 0x0000000400157202 */ /* 0x000fe20000000f00 */
[----:B0-----:R-:W-:Y:S02]  /*05b0*/  IMAD.MOV R9, RZ, RZ, -R5 ;  /* 0x000000ffff097224 */ /* 0x001fe400078e0a05 */
[----:B------:R-:W-:Y:S02]  /*05c0*/  IMAD.MOV.U32 R4, RZ, RZ, RZ ;  /* 0x000000ffff047224 */ /* 0x000fe400078e00ff */
[----:B------:R-:W-:Y:S01]  /*05d0*/  @!P2 IMAD.MOV R21, RZ, RZ, -R21 ;  /* 0x000000ffff15a224 */ /* 0x000fe200078e0a15 */
[----:B------:R-:W-:Y:S01]  /*05e0*/  @!P1 LOP3.LUT R21, RZ, R16, RZ, 0x33, !PT ;  /* 0x00000010ff159212 */ /* 0x000fe200078e33ff */
[----:B------:R-:W-:-:S03]  /*05f0*/  IMAD R9, R9, R20, RZ ;  /* 0x0000001409097224 */ /* 0x000fc600078e02ff */
[----:B------:R-:W-:Y:S01]  /*0600*/  IABS R15, R21 ;  /* 0x00000015000f7213 */ /* 0x000fe20000000000 */
[----:B------:R-:W-:Y:S01]  /*0610*/  IMAD.HI.U32 R4, R5, R9, R4 ;  /* 0x0000000905047227 */ /* 0x000fe200078e0004 */
[----:B------:R-:W-:-:S03]  /*0620*/  IADD3 R6, -R21, RZ, RZ ;  /* 0x000000ff15067210 */ /* 0x000fc60007ffe1ff */
[----:B------:R-:W-:Y:S01]  /*0630*/  VIADD R5, R11, UR5 ;  /* 0x000000050b057c36 */ /* 0x000fe20008000000 */
[----:B------:R-:W-:Y:S01]  /*0640*/  ULDC.64 UR4, c[0x0][0x2a0] ;  /* 0x0000a80000047ab9 */ /* 0x000fe20000000a00 */
[----:B------:R-:W-:-:S04]  /*0650*/  IMAD.HI.U32 R4, R4, R15, RZ ;  /* 0x0000000f04047227 */ /* 0x000fc800078e00ff */
[----:B------:R-:W-:Y:S01]  /*0660*/  IMAD.MOV R9, RZ, RZ, -R11 ;  /* 0x000000ffff097224 */ /* 0x000fe200078e0a0b */
[----:B------:R-:W-:Y:S01]  /*0670*/  IADD3 R11, R3, -R10, RZ ;  /* 0x8000000a030b7210 */ /* 0x000fe20007ffe0ff */
[----:B------:R-:W-:Y:S02]  /*0680*/  IMAD R6, R16, R6, R5 ;  /* 0x0000000610067224 */ /* 0x000fe400078e0205 */
[----:B------:R-:W-:Y:S01]  /*0690*/  IMAD.MOV R12, RZ, RZ, -R4 ;  /* 0x000000ffff0c7224 */ /* 0x000fe200078e0a04 */
[----:B------:R-:W-:Y:S01]  /*06a0*/  LEA.HI R10, R11, R11, RZ, 0x1 ;  /* 0x0000000b0b0a7211 */ /* 0x000fe200078f08ff */
[----:B------:R-:W-:Y:S01]  /*06b0*/  IMAD R9, R8, R9, R3 ;  /* 0x0000000908097224 */ /* 0x000fe200078e0203 */
[----:B------:R-:W-:Y:S01]  /*06c0*/  LEA.HI R8, R6, R6, RZ, 0x1 ;  /* 0x0000000606087211 */ /* 0x000fe200078f08ff */
[----:B------:R-:W-:Y:S01]  /*06d0*/  IMAD R16, R21, R16, UR11 ;  /* 0x0000000b15107e24 */ /* 0x000fe2000f8e0210 */
[----:B------:R-:W-:Y:S01]  /*06e0*/  LOP3.LUT P0, RZ, R11, 0x1, R6, 0xc8, !PT ;  /* 0x000000010bff7812 */ /* 0x000fe2000780c806 */
[----:B------:R-:W-:Y:S01]  /*06f0*/  IMAD R3, R20, R12, R15 ;  /* 0x0000000c14037224 */ /* 0x000fe200078e020f */
[----:B------:R-:W-:Y:S01]  /*0700*/  SHF.R.S32.HI R8, RZ, 0x1, R8 ;  /* 0x00000001ff087819 */ /* 0x000fe20000011408 */
[----:B------:R-:W-:Y:S01]  /*0710*/  IMAD.IADD R18, R5, 0x1, -R16 ;  /* 0x0000000105127824 */ /* 0x000fe200078e0a10 */
[----:B------:R-:W-:-:S02]  /*0720*/  LOP3.LUT P1, RZ, R9, 0x1, R6, 0xc8, !PT ;  /* 0x0000000109ff7812 */ /* 0x000fc4000782c806 */
[----:B------:R-:W-:Y:S02]  /*0730*/  ISETP.GT.U32.AND P5, PT, R20, R3, PT ;  /* 0x000000031400720c */ /* 0x000fe40003fa4070 */
[----:B------:R-:W-:Y:S02]  /*0740*/  ISETP.GE.AND P4, PT, R8, UR5, PT ;  /* 0x0000000508007c0c */ /* 0x000fe4000bf86270 */
[----:B------:R-:W-:Y:S02]  /*0750*/  LEA.HI R14, R18, R18, RZ, 0x1 ;  /* 0x00000012120e7211 */ /* 0x000fe400078f08ff */
[----:B------:R-:W-:Y:S02]  /*0760*/  LOP3.LUT P3, RZ, R13, 0x1, R6, 0xc8, !PT ;  /* 0x000000010dff7812 */ /* 0x000fe4000786c806 */
[----:B------:R-:W-:Y:S02]  /*0770*/  ISETP.GT.AND P4, PT, R6, -0x2, !P4 ;  /* 0xfffffffe0600780c */ /* 0x000fe40006784270 */
[----:B------:R-:W-:-:S02]  /*0780*/  LEA.HI R6, R9, R9, RZ, 0x1 ;  /* 0x0000000909067211 */ /* 0x000fc400078f08ff */
[----:B------:R-:W-:Y:S01]  /*0790*/  SHF.R.S32.HI R15, RZ, 0x1, R14 ;  /* 0x00000001ff0f7819 */ /* 0x000fe2000001140e */
[----:B------:R-:W-:Y:S01]  /*07a0*/  @!P5 VIADD R4, R4, 0x1 ;  /* 0x000000010404d836 */ /* 0x000fe20000000000 */
[----:B------:R-:W-:Y:S02]  /*07b0*/  SHF.R.S32.HI R6, RZ, 0x1, R6 ;  /* 0x00000001ff067819 */ /* 0x000fe40000011406 */
[----:B------:R-:W-:Y:S02]  /*07c0*/  ISETP.GT.AND P6, PT, R9, -0x2, P4 ;  /* 0xfffffffe0900780c */ /* 0x000fe400027c4270 */
[----:B------:R-:W-:Y:S02]  /*07d0*/  LEA.HI R12, R13, R13, RZ, 0x1 ;  /* 0x0000000d0d0c7211 */ /* 0x000fe400078f08ff */
[----:B------:R-:W-:Y:S02]  /*07e0*/  ISETP.GE.AND P2, PT, R15, UR5, PT ;  /* 0x000000050f007c0c */ /* 0x000fe4000bf46270 */
[----:B------:R-:W-:-:S02]  /*07f0*/  @!P5 IADD3 R3, R3, -R20, RZ ;  /* 0x800000140303d210 */ /* 0x000fc40007ffe0ff */
        /* <DEDUP_REMOVED lines=79> */
.L_x_376:
        /* <DEDUP_REMOVED lines=24> */
[----:B--2---:R-:W-:Y:S02]  /*0e70*/  @!P5 HADD2.F32 R23, -RZ, R28.H0_H0 ;  /* 0x2000001cff17d230 */ /* 0x004fe40000004100 */
[----:B------:R-:W-:Y:S02]  /*0e80*/  @!P4 HADD2.F32 R21, -RZ, R20.H0_H0 ;  /* 0x20000014ff15c230 */ /* 0x000fe40000004100 */
[----:B-----5:R-:W-:-:S02]  /*0e90*/  @!P4 HADD2.F32 R20, -RZ, R22.H0_H0 ;  /* 0x20000016ff14c230 */ /* 0x020fc40000004100 */
[----:B------:R-:W-:-:S03]  /*0ea0*/  @!P5 HADD2.F32 R22, -RZ, R24.H0_H0 ;  /* 0x20000018ff16d230 */ /* 0x000fc60000004100 */
[----:B------:R-:W-:Y:S02]  /*0eb0*/  @!P4 FFMA.FTZ R6, R21, R20, R6 ;  /* 0x000000141506c223 */ /* 0x000fe40000010006 */
[----:B------:R-:W2:Y:S02]  /*0ec0*/  @!P0 LDC.64 R20, c[0x0][0x260] ;  /* 0x00009800ff148b82 */ /* 0x000ea40000000a00 */
[----:B------:R-:W-:-:S06]  /*0ed0*/  @!P5 FFMA.FTZ R6, R23, R22, R6 ;  /* 0x000000161706d223 */ /* 0x000fcc0000010006 */
[----:B------:R-:W5:Y:S01]  /*0ee0*/  @!P0 LDC.64 R22, c[0x0][0x210] ;  /* 0x00008400ff168b82 */ /* 0x000f620000000a00 */
[----:B---3--:R-:W-:Y:S02]  /*0ef0*/  @!P6 HADD2.F32 R25, -RZ, R30.H0_H0 ;  /* 0x2000001eff19e230 */ /* 0x008fe40000004100 */
[----:B----4-:R-:W-:-:S05]  /*0f00*/  @!P6 HADD2.F32 R24, -RZ, R26.H0_H0 ;  /* 0x2000001aff18e230 */ /* 0x010fca0000004100 */
        /* <DEDUP_REMOVED lines=18> */
[----:B--2---:R-:W-:-:S02]  /*1030*/  @!P0 HADD2.F32 R27, -RZ, R26.H0_H0 ;  /* 0x2000001aff1b8230 */ /* 0x004fc40000004100 */
[----:B---3--:R-:W-:Y:S02]  /*1040*/  @!P0 HADD2.F32 R26, -RZ, R20.H0_H0 ;  /* 0x20000014ff1a8230 */ /* 0x008fe40000004100 */
[----:B-----5:R-:W-:Y:S01]  /*1050*/  @!P1 HADD2.F32 R33, -RZ, R28.H0_H0 ;  /* 0x2000001cff219230 */ /* 0x020fe20000004100 */
[----:B------:R-:W2:Y:S02]  /*1060*/  @!P3 LDC.64 R20, c[0x0][0x260] ;  /* 0x00009800ff14bb82 */ /* 0x000ea40000000a00 */
[----:B------:R-:W-:Y:S01]  /*1070*/  @!P0 FFMA.FTZ R6, R27, R26, R6 ;  /* 0x0000001a1b068223 */ /* 0x000fe20000010006 */
[----:B------:R-:W-:-:S05]  /*1080*/  @!P1 HADD2.F32 R28, -RZ, R22.H0_H0 ;  /* 0x20000016ff1c9230 */ /* 0x000fca0000004100 */
[----:B------:R-:W3:Y:S01]  /*1090*/  @!P3 LDC.64 R22, c[0x0][0x210] ;  /* 0x00008400ff16bb82 */ /* 0x000ee20000000a00 */
[----:B----4-:R-:W-:-:S07]  /*10a0*/  @!P2 HADD2.F32 R26, -RZ, R24.H0_H0 ;  /* 0x20000018ff1aa230 */ /* 0x010fce0000004100 */
[----:B------:R-:W4:Y:S01]  /*10b0*/  @!P4 LDC.64 R24, c[0x0][0x260] ;  /* 0x00009800ff18cb82 */ /* 0x000f220000000a00 */
[----:B------:R-:W-:Y:S02]  /*10c0*/  @!P2 HADD2.F32 R27, -RZ, R30.H0_H0 ;  /* 0x2000001eff1ba230 */ /* 0x000fe40000004100 */
        /* <DEDUP_REMOVED lines=17> */
[----:B------:R-:W-:-:S04]  /*11e0*/  IADD3 R18, R18, 0x1, RZ ;  /* 0x0000000112127810 */ /* 0x000fc80007ffe0ff */
        /* <DEDUP_REMOVED lines=11> */
[----:B---3--:R-:W-:Y:S02]  /*12a0*/  @!P3 HADD2.F32 R27, -RZ, R26.H0_H0 ;  /* 0x2000001aff1bb230 */ /* 0x008fe40000004100 */
[----:B-----5:R-:W-:-:S02]  /*12b0*/  @!P3 HADD2.F32 R26, -RZ, R20.H0_H0 ;  /* 0x20000014ff1ab230 */ /* 0x020fc40000004100 */
[----:B--2---:R-:W-:Y:S02]  /*12c0*/  @!P4 HADD2.F32 R21, -RZ, R28.H0_H0 ;  /* 0x2000001cff15c230 */ /* 0x004fe40000004100 */
[----:B------:R-:W-:Y:S02]  /*12d0*/  @!P4 HADD2.F32 R20, -RZ, R22.H0_H0 ;  /* 0x20000016ff14c230 */ /* 0x000fe40000004100 */
[----:B------:R-:W-:-:S04]  /*12e0*/  @!P3 FFMA.FTZ R6, R27, R26, R6 ;  /* 0x0000001a1b06b223 */ /* 0x000fc80000010006 */
[----:B------:R-:W-:Y:S01]  /*12f0*/  @!P4 FFMA.FTZ R6, R21, R20, R6 ;  /* 0x000000141506c223 */ /* 0x000fe20000010006 */
[----:B----4-:R-:W-:Y:S02]  /*1300*/  @!P5 HADD2.F32 R23, -RZ, R30.H0_H0 ;  /* 0x2000001eff17d230 */ /* 0x010fe40000004100 */
[----:B------:R-:W-:-:S05]  /*1310*/  @!P5 HADD2.F32 R22, -RZ, R24.H0_H0 ;  /* 0x20000018ff16d230 */ /* 0x000fca0000004100 */
[----:B------:R-:W-:Y:S01]  /*1320*/  @!P5 FFMA.FTZ R6, R23, R22, R6 ;  /* 0x000000161706d223 */ /* 0x000fe20000010006 */
[----:B------:R-:W-:Y:S06]  /*1330*/  @!P6 BRA `(.L_x_376) ;  /* 0xfffffff8006ce947 */ /* 0x000fec000383ffff */
[----:B------:R-:W-:Y:S01]  /*1340*/  ULDC UR4, c[0x0][0x0] ;  /* 0x0000000000047ab9 */ /* 0x000fe20000000800 */
        /* <DEDUP_REMOVED lines=17> */
.L_x_377:
        /* <DEDUP_REMOVED lines=10> */
.L_x_1110:


//--------------------- .text._ZN2at6native51_GLOBAL__N__2c613397_18_DepthwiseConv2d_cu_9959487032conv_depthwise2d_backward_kernelILi3ELi1EN3c104HalfEiEEvNS_27GenericPackedTensorAccessorIKT1_Lm4ENS_16DefaultPtrTraitsEiEENS5_IS6_Lm4ES8_iEES9_T2_iiiiiiiiiiiiiii --------------------------
	.section	.text._ZN2at6native51_GLOBAL__N__2c613397_18_DepthwiseConv2d_cu_9959487032conv_depthwise2d_backward_kernelILi3ELi1EN3c104HalfEiEEvNS_27GenericPackedTensorAccessorIKT1_Lm4ENS_16DefaultPtrTraitsEiEENS5_IS6_Lm4ES8_iEES9_T2_iiiiiiiiiiiiiii,"ax",@progbits
	.align	128
.text._ZN2at6native51_GLOBAL__N__2c613397_18_DepthwiseConv2d_cu_9959487032conv_depthwise2d_backward_kernelILi3ELi1EN3c104HalfEiEEvNS_27GenericPackedTensorAccessorIKT1_Lm4ENS_16DefaultPtrTraitsEiEENS5_IS6_Lm4ES8_iEES9_T2_iiiiiiiiiiiiiii:
        .type           _ZN2at6native51_GLOBAL__N__2c613397_18_DepthwiseConv2d_cu_9959487032conv_depthwise2d_backward_kernelILi3ELi1EN3c104HalfEiEEvNS_27GenericPackedTensorAccessorIKT1_Lm4ENS_16DefaultPtrTraitsEiEENS5_IS6_Lm4ES8_iEES9_T2_iiiiiiiiiiiiiii,@function
        .size           _ZN2at6native51_GLOBAL__N__2c613397_18_DepthwiseConv2d_cu_9959487032conv_depthwise2d_backward_kernelILi3ELi1EN3c104HalfEiEEvNS_27GenericPackedTensorAccessorIKT1_Lm4ENS_16DefaultPtrTraitsEiEENS5_IS6_Lm4ES8_iEES9_T2_iiiiiiiiiiiiiii,(.L_x_1111 - _ZN2at6native51_GLOBAL__N__2c613397_18_DepthwiseConv2d_cu_9959487032conv_depthwise2d_backward_kernelILi3ELi1EN3c104HalfEiEEvNS_27GenericPackedTensorAccessorIKT1_Lm4ENS_16DefaultPtrTraitsEiEENS5_IS6_Lm4ES8_iEES9_T2_iiiiiiiiiiiiiii)
        .other          _ZN2at6native51_GLOBAL__N__2c613397_18_DepthwiseConv2d_cu_9959487032conv_depthwise2d_backward_kernelILi3ELi1EN3c104HalfEiEEvNS_27GenericPackedTensorAccessorIKT1_Lm4ENS_16DefaultPtrTraitsEiEENS5_IS6_Lm4ES8_iEES9_T2_iiiiiiiiiiiiiii,@"STO_CUDA_ENTRY STV_DEFAULT"
_ZN2at6native51_GLOBAL__N__2c613397_18_DepthwiseConv2d_cu_9959487032conv_depthwise2d_backward_kernelILi3ELi1EN3c104HalfEiEEvNS_27GenericPackedTensorAccessorIKT1_Lm4ENS_16DefaultPtrTraitsEiEENS5_IS6_Lm4ES8_iEES9_T2_iiiiiiiiiiiiiii:
        /* <DEDUP_REMOVED lines=19> */
.L_x_379:
        /* <DEDUP_REMOVED lines=10> */
.L_x_378:
        /* <DEDUP_REMOVED lines=10> */
.L_x_381:
[----:B------:R-:W0:Y:S01]  /*0270*/  LDC R21, c[0x0][0x298] ;  /* 0x0000a600ff157b82 */ /* 0x000e220000000800 */
[----:B------:R-:W-:Y:S01]  /*0280*/  IMAD.MOV.U32 R4, RZ, RZ, RZ ;  /* 0x000000ffff047224 */ /* 0x000fe200078e00ff */
[----:B------:R-:W-:Y:S01]  /*0290*/  IABS R10, R0 ;  /* 0x00000000000a7213 */ /* 0x000fe20000000000 */
[----:B------:R-:W-:Y:S01]  /*02a0*/  ULDC.64 UR8, c[0x0][0x2b8] ;  /* 0x0000ae0000087ab9 */ /* 0x000fe20000000a00 */
[----:B------:R-:W-:Y:S01]  /*02b0*/  ULDC.64 UR10, c[0x0][0x2c0] ;  /* 0x0000b000000a7ab9 */ /* 0x000fe20000000a00 */
[----:B------:R-:W-:Y:S01]  /*02c0*/  ULDC.64 UR14, c[0x0][0x290] ;  /* 0x0000a400000e7ab9 */ /* 0x000fe20000000a00 */
[----:B------:R-:W-:Y:S01]  /*02d0*/  LOP3.LUT R2, R2, 0xfffffffe, RZ, 0xc0, !PT ;  /* 0xfffffffe02027812 */ /* 0x000fe200078ec0ff */
[----:B------:R-:W-:Y:S01]  /*02e0*/  ULDC UR7, c[0x0][0x29c] ;  /* 0x0000a70000077ab9 */ /* 0x000fe20000000800 */
[----:B------:R-:W1:Y:S01]  /*02f0*/  LDC R6, c[0x0][0x29c] ;  /* 0x0000a700ff067b82 */ /* 0x000e620000000800 */
[----:B------:R-:W-:Y:S01]  /*0300*/  HFMA2.MMA R20, -RZ, RZ, 0, 0 ;  /* 0x00000000ff147435 */ /* 0x000fe200000001ff */
[----:B------:R-:W-:Y:S01]  /*0310*/  IMAD.MOV.U32 R24, RZ, RZ, RZ ;  /* 0x000000ffff187224 */ /* 0x000fe200078e00ff */
        /* <DEDUP_REMOVED lines=9> */
[----:B------:R-:W-:Y:S01]  /*03b0*/  MOV R4, R8 ;  /* 0x0000000800047202 */ /* 0x000fe20000000f00 */
[----:B------:R-:W0:Y:S03]  /*03c0*/  LDC R9, c[0x0][0x28c] ;  /* 0x0000a300ff097b82 */ /* 0x000e260000000800 */
[----:B------:R-:W1:Y:S01]  /*03d0*/  I2F.RP R8, R4 ;  /* 0x0000000400087306 */ /* 0x000e620000209400 */
[----:B------:R-:W-:-:S04]  /*03e0*/  IMAD.HI.U32 R7, R7, R10, RZ ;  /* 0x0000000a07077227 */ /* 0x000fc800078e00ff */
[----:B------:R-:W-:-:S04]  /*03f0*/  IMAD.MOV R5, RZ, RZ, -R7 ;  /* 0x000000ffff057224 */ /* 0x000fc800078e0a07 */
[----:B------:R-:W-:-:S05]  /*0400*/  IMAD R5, R12, R5, R10 ;  /* 0x000000050c057224 */ /* 0x000fca00078e020a */
[----:B------:R-:W-:Y:S01]  /*0410*/  ISETP.GT.U32.AND P1, PT, R12, R5, PT ;  /* 0x000000050c00720c */ /* 0x000fe20003f24070 */
[----:B-1----:R-:W1:-:S12]  /*0420*/  MUFU.RCP R8, R8 ;  /* 0x0000000800087308 */ /* 0x002e580000001000 */
[-C--:B------:R-:W-:Y:S02]  /*0430*/  @!P1 IADD3 R5, R5, -R12.reuse, RZ ;  /* 0x8000000c05059210 */ /* 0x080fe40007ffe0ff */
[----:B------:R-:W-:Y:S02]  /*0440*/  @!P1 IADD3 R7, R7, 0x1, RZ ;  /* 0x0000000107079810 */ /* 0x000fe40007ffe0ff */
[----:B------:R-:W-:Y:S01]  /*0450*/  ISETP.GE.U32.AND P0, PT, R5, R12, PT ;  /* 0x0000000c0500720c */ /* 0x000fe20003f06070 */
[----:B-1----:R-:W-:Y:S01]  /*0460*/  VIADD R10, R8, 0xffffffe ;  /* 0x0ffffffe080a7836 */ /* 0x002fe20000000000 */
[----:B------:R-:W-:Y:S02]  /*0470*/  LOP3.LUT R5, R0, R21, RZ, 0x3c, !PT ;  /* 0x0000001500057212 */ /* 0x000fe400078e3cff */
[----:B------:R-:W-:Y:S01]  /*0480*/  ISETP.NE.AND P1, PT, R21, RZ, PT ;  /* 0x000000ff1500720c */ /* 0x000fe20003f25270 */
[----:B------:R1:W2:Y:S01]  /*0490*/  F2I.FTZ.U32.TRUNC.NTZ R11, R10 ;  /* 0x0000000a000b7305 */ /* 0x0002a2000021f000 */
[----:B------:R-:W-:-:S02]  /*04a0*/  ISETP.GE.AND P2, PT, R5, RZ, PT ;  /* 0x000000ff0500720c */ /* 0x000fc40003f46270 */
[----:B0-----:R-:W-:-:S05]  /*04b0*/  IABS R5, R9 ;  /* 0x0000000900057213 */ /* 0x001fca0000000000 */
[----:B------:R-:W-:Y:S01]  /*04c0*/  @P0 VIADD R7, R7, 0x1 ;  /* 0x0000000107070836 */ /* 0x000fe20000000000 */
[----:B-1----:R-:W-:Y:S01]  /*04d0*/  HFMA2.MMA R10, -RZ, RZ, 0, 0 ;  /* 0x00000000ff0a7435 */ /* 0x002fe200000001ff */
[----:B------:R-:W0:Y:S04]  /*04e0*/  I2F.RP R12, R5 ;  /* 0x00000005000c7306 */ /* 0x000e280000209400 */
[----:B------:R-:W-:Y:S01]  /*04f0*/  @!P2 IMAD.MOV R7, RZ, RZ, -R7 ;  /* 0x000000ffff07a224 */ /* 0x000fe200078e0a07 */
[----:B--2---:R-:W-:Y:S02]  /*0500*/  IADD3 R13, RZ, -R11, RZ ;  /* 0x8000000bff0d7210 */ /* 0x004fe40007ffe0ff */
[----:B------:R-:W-:-:S03]  /*0510*/  @!P1 LOP3.LUT R7, RZ, R21, RZ, 0x33, !PT ;  /* 0x00000015ff079212 */ /* 0x000fc600078e33ff */
[----:B------:R-:W-:Y:S01]  /*0520*/  IMAD R13, R13, R4, RZ ;  /* 0x000000040d0d7224 */ /* 0x000fe200078e02ff */
[----:B------:R-:W-:Y:S01]  /*0530*/  IABS R8, R7 ;  /* 0x0000000700087213 */ /* 0x000fe20000000000 */
[----:B------:R-:W-:Y:S02]  /*0540*/  IMAD.MOV R14, RZ, RZ, -R7 ;  /* 0x000000ffff0e7224 */ /* 0x000fe400078e0a07 */
[----:B------:R-:W-:Y:S01]  /*0550*/  IMAD.HI.U32 R10, R11, R13, R10 ;  /* 0x0000000d0b0a7227 */ /* 0x000fe200078e000a */
[----:B0-----:R-:W0:Y:S03]  /*0560*/  MUFU.RCP R12, R12 ;  /* 0x0000000c000c7308 */ /* 0x001e260000001000 */
[----:B------:R-:W-:Y:S02]  /*0570*/  IMAD.MOV.U32 R11, RZ, RZ, R8 ;  /* 0x000000ffff0b7224 */ /* 0x000fe400078e0008 */
[----:B------:R-:W-:-:S02]  /*0580*/  IMAD R22, R7, R21, UR10 ;  /* 0x0000000a07167e24 */ /* 0x000fc4000f8e0215 */
        /* <DEDUP_REMOVED lines=11> */
[----:B------:R-:W-:Y:S01]  /*0640*/  ISETP.GE.AND P2, PT, R4, RZ, PT ;  /* 0x000000ff0400720c */ /* 0x000fe20003f46270 */
[----:B0-----:R-:W-:-:S05]  /*0650*/  IMAD.MOV.U32 R10, RZ, RZ, RZ ;  /* 0x000000ffff0a7224 */ /* 0x001fca00078e00ff */
[----:B------:R-:W-:Y:S01]  /*0660*/  @P0 IADD3 R8, R8, 0x1, RZ ;  /* 0x0000000108080810 */ /* 0x000fe20007ffe0ff */
[----:B-1----:R-:W-:-:S06]  /*0670*/  IMAD.MOV R4, RZ, RZ, -R11 ;  /* 0x000000ffff047224 */ /* 0x002fcc00078e0a0b */
[----:B------:R-:W-:Y:S01]  /*0680*/  @!P2 IADD3 R8, -R8, RZ, RZ ;  /* 0x000000ff0808a210 */ /* 0x000fe20007ffe1ff */
[----:B------:R-:W-:Y:S01]  /*0690*/  IMAD R13, R4, R5, RZ ;  /* 0x00000005040d7224 */ /* 0x000fe200078e02ff */
[----:B------:R-:W-:-:S03]  /*06a0*/  @!P1 LOP3.LUT R8, RZ, R6, RZ, 0x33, !PT ;  /* 0x00000006ff089212 */ /* 0x000fc600078e33ff */
[----:B------:R-:W-:Y:S01]  /*06b0*/  IMAD.HI.U32 R10, R11, R13, R10 ;  /* 0x0000000d0b0a7227 */ /* 0x000fe200078e000a */
[----:B------:R-:W-:Y:S02]  /*06c0*/  IABS R4, R8 ;  /* 0x0000000800047213 */ /* 0x000fe40000000000 */
[----:B------:R-:W-:Y:S01]  /*06d0*/  IADD3 R17, -R8, RZ, RZ ;  /* 0x000000ff08117210 */ /* 0x000fe20007ffe1ff */
[----:B------:R-:W-:Y:S02]  /*06e0*/  VIADD R13, R0, UR8 ;  /* 0x00000008000d7c36 */ /* 0x000fe40008000000 */
[----:B------:R-:W-:-:S04]  /*06f0*/  IMAD.HI.U32 R10, R10, R4, RZ ;  /* 0x000000040a0a7227 */ /* 0x000fc800078e00ff */
[----:B------:R-:W-:Y:S01]  /*0700*/  IMAD R15, R21, R14, R13 ;  /* 0x0000000e150f7224 */ /* 0x000fe200078e020d */
[----:B------:R-:W-:-:S05]  /*0710*/  IADD3 R11, -R10, RZ, RZ ;  /* 0x000000ff0a0b7210 */ /* 0x000fca0007ffe1ff */
[----:B------:R-:W-:-:S05]  /*0720*/  IMAD R4, R5, R11, R4 ;  /* 0x0000000b05047224 */ /* 0x000fca00078e0204 */
        /* <DEDUP_REMOVED lines=8> */
[----:B------:R-:W-:-:S05]  /*07b0*/  @P0 VIADD R10, R10, 0x1 ;  /* 0x000000010a0a0836 */ /* 0x000fca0000000000 */
[----:B------:R-:W-:-:S05]  /*07c0*/  MOV R12, R10 ;  /* 0x0000000a000c7202 */ /* 0x000fca0000000f00 */
[----:B------:R-:W-:Y:S01]  /*07d0*/  @!P2 IMAD.MOV R12, RZ, RZ, -R12 ;  /* 0x000000ffff0ca224 */ /* 0x000fe200078e0a0c */
[----:B------:R-:W-:-:S04]  /*07e0*/  @!P1 LOP3.LUT R12, RZ, R9, RZ, 0x33, !PT ;  /* 0x00000009ff0c9212 */ /* 0x000fc800078e33ff */
[----:B------:R-:W-:-:S05]  /*07f0*/  IADD3 R10, -R12, RZ, RZ ;  /* 0x000000ff0c0a7210 */ /* 0x000fca0007ffe1ff */
[----:B------:R-:W-:Y:S01]  /*0800*/  IMAD R9, R9, R10, R8 ;  /* 0x0000000a09097224 */ /* 0x000fe200078e0208 */
[----:B------:R-:W-:-:S03]  /*0810*/  IADD3 R10, R7, UR9, RZ ;  /* 0x00000009070a7c10 */ /* 0x000fc6000fffe0ff */
[----:B------:R-:W-:Y:S02]  /*0820*/  IMAD R11, R9, UR14, RZ ;  /* 0x0000000e090b7c24 */ /* 0x000fe4000f8e02ff */
[----:B------:R-:W-:Y:S02]  /*0830*/  IMAD R14, R6, R17, R10 ;  /* 0x00000011060e7224 */ /* 0x000fe400078e020a */
[C-C-:B------:R-:W-:Y:S01]  /*0840*/  IMAD.IADD R17, R13.reuse, 0x1, -R22.reuse ;  /* 0x000000010d117824 */ /* 0x140fe200078e0a16 */
[----:B------:R-:W-:Y:S01]  /*0850*/  IADD3 R13, R13, -UR10, -R22 ;  /* 0x8000000a0d0d7c10 */ /* 0x000fe2000fffe816 */
[----:B------:R-:W-:Y:S01]  /*0860*/  IMAD R12, R12, UR15, R11 ;  /* 0x0000000f0c0c7c24 */ /* 0x000fe2000f8e020b */
[----:B------:R-:W-:Y:S01]  /*0870*/  LOP3.LUT R16, R15, R14, RZ, 0xfc, !PT ;  /* 0x0000000e0f107212 */ /* 0x000fe200078efcff */
[----:B------:R-:W-:Y:S01]  /*0880*/  IMAD R11, R8, R6, UR11 ;  /* 0x0000000b080b7e24 */ /* 0x000fe2000f8e0206 */
[----:B0-----:R-:W-:Y:S01]  /*0890*/  ISETP.GE.AND P1, PT, R14, R5, PT ;  /* 0x000000050e00720c */ /* 0x001fe20003f26270 */
[----:B------:R-:W-:Y:S01]  /*08a0*/  IMAD R9, R9, UR6, RZ ;  /* 0x0000000609097c24 */ /* 0x000fe2000f8e02ff */
[----:B------:R-:W-:-:S02]  /*08b0*/  LOP3.LUT R18, R17, R14, RZ, 0xfc, !PT ;  /* 0x0000000e11127212 */ /* 0x000fc400078efcff */
[----:B------:R-:W-:Y:S02]  /*08c0*/  LOP3.LUT R14, R13, R14, RZ, 0xfc, !PT ;  /* 0x0000000e0d0e7212 */ /* 0x000fe400078efcff */
[----:B------:R-:W-:Y:S02]  /*08d0*/  ISETP.GT.AND P5, PT, R16, -0x1, !P1 ;  /* 0xffffffff1000780c */ /* 0x000fe40004fa4270 */
[----:B------:R-:W-:Y:S02]  /*08e0*/  ISETP.GT.AND P4, PT, R18, -0x1, !P1 ;  /* 0xffffffff1200780c */ /* 0x000fe40004f84270 */
[----:B------:R-:W-:Y:S02]  /*08f0*/  ISETP.GT.AND P1, PT, R14, -0x1, !P1 ;  /* 0xffffffff0e00780c */ /* 0x000fe40004f24270 */
[----:B------:R-:W-:Y:S02]  /*0900*/  IADD3 R6, R10, -R11, RZ ;  /* 0x8000000b0a067210 */ /* 0x000fe40007ffe0ff */
[----:B------:R-:W-:-:S02]  /*0910*/  ISETP.LT.AND P5, PT, R15, R4, P5 ;  /* 0x000000040f00720c */ /* 0x000fc40002fa1270 */
[-C--:B------:R-:W-:Y:S02]  /*0920*/  LOP3.LUT R16, R15, R6.reuse, RZ, 0xfc, !PT ;  /* 0x000000060f107212 */ /* 0x080fe400078efcff */
[----:B------:R-:W-:Y:S02]  /*0930*/  ISETP.GE.AND P0, PT, R6, R5, PT ;  /* 0x000000050600720c */ /* 0x000fe40003f06270 */
[-C--:B------:R-:W-:Y:S02]  /*0940*/  LOP3.LUT R18, R17, R6.reuse, RZ, 0xfc, !PT ;  /* 0x0000000611127212 */ /* 0x080fe400078efcff */
[----:B------:R-:W-:Y:S02]  /*0950*/  LOP3.LUT R6, R13, R6, RZ, 0xfc, !PT ;  /* 0x000000060d067212 */ /* 0x000fe400078efcff */
[----:B------:R-:W-:Y:S02]  /*0960*/  @P1 LOP3.LUT R2, R2, 0x1, RZ, 0xfc, !PT ;  /* 0x0000000102021812 */ /* 0x000fe400078efcff */
[----:B------:R-:W-:-:S02]  /*0970*/  ISETP.GT.AND P3, PT, R16, -0x1, !P0 ;  /* 0xffffffff1000780c */ /* 0x000fc40004764270 */
[----:B------:R-:W-:Y:S02]  /*0980*/  ISETP.GT.AND P1, PT, R18, -0x1, !P0 ;  /* 0xffffffff1200780c */ /* 0x000fe40004724270 */
[----:B------:R-:W-:Y:S01]  /*0990*/  ISETP.GT.AND P0, PT, R6, -0x1, !P0 ;  /* 0xffffffff0600780c */ /* 0x000fe20004704270 */
[----:B------:R-:W-:Y:S01]  /*09a0*/  VIADD R6, R7, UR4 ;  /* 0x0000000407067c36 */ /* 0x000fe20008000000 */
[----:B------:R-:W-:Y:S02]  /*09b0*/  LOP3.LUT R2, R2, 0xfffffff7, RZ, 0xc0, !PT ;  /* 0xfffffff702027812 */ /* 0x000fe400078ec0ff */
[CC--:B------:R-:W-:Y:S01]  /*09c0*/  ISETP.LT.AND P4, PT, R17.reuse, R4.reuse, P4 ;  /* 0x000000041100720c */ /* 0x0c0fe20002781270 */
[-C--:B------:R-:W-:Y:S01]  /*09d0*/  IMAD R6, R12, R5.reuse, R6 ;  /* 0x000000050c067224 */ /* 0x080fe200078e0206 */
[----:B------:R-:W-:Y:S01]  /*09e0*/  IADD3 R14, R10, -UR11, -R11 ;  /* 0x8000000b0a0e7c10 */ /* 0x000fe2000fffe80b */
[----:B------:R-:W-:Y:S01]  /*09f0*/  IMAD R10, R12, R5, R10 ;  /* 0x000000050c0a7224 */ /* 0x000fe200078e020a */
[----:B------:R-:W-:-:S02]  /*0a00*/  ISETP.LT.AND P1, PT, R17, R4, P1 ;  /* 0x000000041100720c */ /* 0x000fc40000f21270 */
[----:B------:R-:W-:Y:S02]  /*0a10*/  ISETP.GE.AND P6, PT, R14, R5, PT ;  /* 0x000000050e00720c */ /* 0x000fe40003fc6270 */
[-C--:B------:R-:W-:Y:S02]  /*0a20*/  LOP3.LUT R18, R17, R14.reuse, RZ, 0xfc, !PT ;  /* 0x0000000e11127212 */ /* 0x080fe400078efcff */
[----:B------:R-:W-:Y:S02]  /*0a30*/  @P0 LOP3.LUT R2, R2, 0x8, RZ, 0xfc, !PT ;  /* 0x0000000802020812 */ /* 0x000fe400078efcff */
[----:B------:R-:W-:Y:S02]  /*0a40*/  LOP3.LUT R16, R15, R14, RZ, 0xfc, !PT ;  /* 0x0000000e0f107212 */ /* 0x000fe400078efcff */
[----:B------:R-:W-:Y:S02]  /*0a50*/  LOP3.LUT R2, R2, 0xfffffffb, RZ, 0xc0, !PT ;  /* 0xfffffffb02027812 */ /* 0x000fe400078ec0ff */
[----:B------:R-:W-:-:S02]  /*0a60*/  ISETP.GT.AND P0, PT, R18, -0x1, !P6 ;  /* 0xffffffff1200780c */ /* 0x000fc40007704270 */
[----:B------:R-:W-:Y:S02]  /*0a70*/  @P5 LOP3.LUT R2, R2, 0x4, RZ, 0xfc, !PT ;  /* 0x0000000402025812 */ /* 0x000fe400078efcff */
[----:B------:R-:W-:Y:S02]  /*0a80*/  LOP3.LUT R14, R13, R14, RZ, 0xfc, !PT ;  /* 0x0000000e0d0e7212 */ /* 0x000fe400078efcff */
[C---:B------:R-:W-:Y:S02]  /*0a90*/  LOP3.LUT P5, RZ, R2.reuse, 0x8, RZ, 0xc0, !PT ;  /* 0x0000000802ff7812 */ /* 0x040fe400078ac0ff */
[----:B------:R-:W-:Y:S02]  /*0aa0*/  LOP3.LUT R2, R2, 0xfffffffd, RZ, 0xc0, !PT ;  /* 0xfffffffd02027812 */ /* 0x000fe400078ec0ff */
[----:B------:R-:W-:Y:S02]  /*0ab0*/  ISETP.GT.AND P2, PT, R16, -0x1, !P6 ;  /* 0xffffffff1000780c */ /* 0x000fe40007744270 */
[----:B------:R-:W-:-:S02]  /*0ac0*/  @P4 LOP3.LUT R2, R2, 0x2, RZ, 0xfc, !PT ;  /* 0x0000000202024812 */ /* 0x000fc400078efcff */
[-C--:B------:R-:W-:Y:S02]  /*0ad0*/  ISETP.LT.AND P0, PT, R17, R4.reuse, P0 ;  /* 0x000000041100720c */ /* 0x080fe40000701270 */
[C---:B------:R-:W-:Y:S02]  /*0ae0*/  LOP3.LUT P4, RZ, R2.reuse, 0x1, RZ, 0xc0, !PT ;  /* 0x0000000102ff7812 */ /* 0x040fe4000788c0ff */
[----:B------:R-:W-:Y:S02]  /*0af0*/  LOP3.LUT R2, R2, 0xfffffffe, RZ, 0xc0, !PT ;  /* 0xfffffffe02027812 */ /* 0x000fe400078ec0ff */
[----:B------:R-:W-:Y:S02]  /*0b00*/  ISETP.LT.AND P4, PT, R13, R4, P4 ;  /* 0x000000040d00720c */ /* 0x000fe40002781270 */
[----:B------:R-:W-:Y:S02]  /*0b10*/  ISETP.GT.AND P6, PT, R14, -0x1, !P6 ;  /* 0xffffffff0e00780c */ /* 0x000fe400077c4270 */
[----:B------:R-:W-:-:S02]  /*0b20*/  IADD3 R17, -R8, RZ, RZ ;  /* 0x000000ff08117210 */ /* 0x000fc40007ffe1ff */
[CC--:B------:R-:W-:Y:S02]  /*0b30*/  ISETP.LT.AND P3, PT, R15.reuse, R4.reuse, P3 ;  /* 0x000000040f00720c */ /* 0x0c0fe40001f61270 */
[-C--:B------:R-:W-:Y:S01]  /*0b40*/  ISETP.LT.AND P2, PT, R15, R4.reuse, P2 ;  /* 0x000000040f00720c */ /* 0x080fe20001741270 */
[----:B------:R-:W-:Y:S01]  /*0b50*/  IMAD.IADD R15, R10, 0x1, -R11 ;  /* 0x000000010a0f7824 */ /* 0x000fe200078e0a0b */
[----:B------:R-:W-:Y:S01]  /*0b60*/  IADD3 R8, -R7, RZ, RZ ;  /* 0x000000ff07087210 */ /* 0x000fe20007ffe1ff */
[----:B------:R-:W-:Y:S02]  /*0b70*/  IMAD R5, R17, UR7, R6 ;  /* 0x0000000711057c24 */ /* 0x000fe4000f8e0206 */
[----:B------:R-:W-:Y:S01]  /*0b80*/  @P4 LOP3.LUT R2, R2, 0x1, RZ, 0xfc, !PT ;  /* 0x0000000102024812 */ /* 0x000fe200078efcff */
[-C--:B------:R-:W-:Y:S01]  /*0b90*/  IMAD R19, R15, R4.reuse, UR8 ;  /* 0x000000080f137e24 */ /* 0x080fe2000f8e0204 */
[-C--:B------:R-:W-:Y:S01]  /*0ba0*/  ISETP.LT.AND P4, PT, R13, R4.reuse, P5 ;  /* 0x000000040d00720c */ /* 0x080fe20002f81270 */
[-C--:B------:R-:W-:Y:S01]  /*0bb0*/  IMAD R11, R5, R4.reuse, UR5 ;  /* 0x00000005050b7e24 */ /* 0x080fe2000f8e0204 */
[----:B------:R-:W-:Y:S01]  /*0bc0*/  ISETP.LT.AND P5, PT, R13, R4, P6 ;  /* 0x000000040d00720c */ /* 0x000fe200037a1270 */
[----:B------:R-:W-:-:S02]  /*0bd0*/  IMAD R13, R17, UR7, R10 ;  /* 0x00000007110d7c24 */ /* 0x000fc4000f8e020a */
[-C--:B------:R-:W-:Y:S02]  /*0be0*/  IMAD R17, R15, R4.reuse, UR5 ;  /* 0x000000050f117e24 */ /* 0x080fe4000f8e0204 */
[CC--:B------:R-:W-:Y:S01]  /*0bf0*/  IMAD R23, R13.reuse, R4.reuse, UR5 ;  /* 0x000000050d177e24 */ /* 0x0c0fe2000f8e0204 */
[----:B------:R-:W0:Y:S01]  /*0c00*/  LDC.64 R14, c[0x0][0x2a0] ;  /* 0x0000a800ff0e7b82 */ /* 0x000e220000000a00 */
[-C--:B------:R-:W-:Y:S02]  /*0c10*/  IMAD R25, R13, R4.reuse, UR8 ;  /* 0x000000080d197e24 */ /* 0x080fe4000f8e0204 */
[----:B------:R-:W-:Y:S01]  /*0c20*/  IMAD R5, R5, R4, UR8 ;  /* 0x0000000805057e24 */ /* 0x000fe2000f8e0204 */
[-C--:B------:R-:W-:Y:S01]  /*0c30*/  IADD3 R6, R23, R0.reuse, RZ ;  /* 0x0000000017067210 */ /* 0x080fe20007ffe0ff */
[--C-:B------:R-:W-:Y:S01]  /*0c40*/  IMAD.IADD R4, R11, 0x1, R0.reuse ;  /* 0x000000010b047824 */ /* 0x100fe200078e0200 */
[-C--:B------:R-:W-:Y:S01]  /*0c50*/  IADD3 R25, R25, R0.reuse, RZ ;  /* 0x0000000019197210 */ /* 0x080fe20007ffe0ff */
[--C-:B------:R-:W-:Y:S01]  /*0c60*/  IMAD.IADD R10, R17, 0x1, R0.reuse ;  /* 0x00000001110a7824 */ /* 0x100fe200078e0200 */
[----:B------:R-:W1:Y:S01]  /*0c70*/  LDC.64 R12, c[0x0][0x2a8] ;  /* 0x0000aa00ff0c7b82 */ /* 0x000e620000000a00 */
[----:B------:R-:W-:Y:S01]  /*0c80*/  IADD3 R7, R5, R0, RZ ;  /* 0x0000000005077210 */ /* 0x000fe20007ffe0ff */
[----:B------:R-:W-:-:S02]  /*0c90*/  IMAD.IADD R19, R19, 0x1, R0 ;  /* 0x0000000113137824 */ /* 0x000fc400078e0200 */
[CC--:B------:R-:W-:Y:S02]  /*0ca0*/  IMAD R11, R21.reuse, R8.reuse, R6 ;  /* 0x00000008150b7224 */ /* 0x0c0fe400078e0206 */
[CC--:B------:R-:W-:Y:S02]  /*0cb0*/  IMAD R4, R21.reuse, R8.reuse, R4 ;  /* 0x0000000815047224 */ /* 0x0c0fe400078e0204 */
[CC--:B------:R-:W-:Y:S02]  /*0cc0*/  IMAD R10, R21.reuse, R8.reuse, R10 ;  /* 0x00000008150a7224 */ /* 0x0c0fe400078e020a */
[CC--:B------:R-:W-:Y:S02]  /*0cd0*/  IMAD R5, R21.reuse, R8.reuse, R7 ;  /* 0x0000000815057224 */ /* 0x0c0fe400078e0207 */
[CC--:B------:R-:W-:Y:S02]  /*0ce0*/  IMAD R6, R21.reuse, R8.reuse, R19 ;  /* 0x0000000815067224 */ /* 0x0c0fe400078e0213 */
[----:B------:R-:W-:Y:S01]  /*0cf0*/  IMAD R21, R21, R8, R25 ;  /* 0x0000000815157224 */ /* 0x000fe200078e0219 */
[----:B------:R-:W-:Y:S01]  /*0d00*/  IADD3 R8, -R22, R19, RZ ;  /* 0x0000001316087210 */ /* 0x000fe20007ffe1ff */
[----:B------:R-:W-:-:S02]  /*0d10*/  IMAD.IADD R7, R7, 0x1, -R22 ;  /* 0x0000000107077824 */ /* 0x000fc400078e0a16 */
[----:B------:R-:W-:-:S07]  /*0d20*/  IMAD.IADD R22, R25, 0x1, -R22 ;  /* 0x0000000119167824 */ /* 0x000fce00078e0a16 */
.L_x_380:
        /* <DEDUP_REMOVED lines=14> */
[----:B---3--:R-:W3:Y:S01]  /*0e10*/  @P6 LDC.64 R18, c[0x0][0x260] ;  /* 0x00009800ff126b82 */ /* 0x008ee20000000a00 */
[----:B-----5:R-:W-:-:S05]  /*0e20*/  @P0 IMAD.WIDE R32, R9, 0x2, R32 ;  /* 0x0000000209200825 */ /* 0x020fca00078e0220 */
[----:B------:R-:W5:Y:S02]  /*0e30*/  @P0 LDG.E.U16 R25, desc[UR12][R32.64] ;  /* 0x0000000c20190981 */ /* 0x000f64000c1e1500 */
[----:B----4-:R-:W4:Y:S01]  /*0e40*/  @P6 LDC.64 R16, c[0x0][0x210] ;  /* 0x00008400ff106b82 */ /* 0x010f220000000a00 */
[----:B0-----:R-:W-:-:S05]  /*0e50*/  @P0 IMAD.WIDE R30, R21, 0x2, R30 ;  /* 0x00000002151e0825 */ /* 0x001fca00078e021e */
[----:B------:R0:W5:Y:S01]  /*0e60*/  @P0 LDG.E.U16 R29, desc[UR12][R30.64] ;  /* 0x0000000c1e1d0981 */ /* 0x000162000c1e1500 */
        /* <DEDUP_REMOVED lines=13> */
[----:B-----5:R-:W-:Y:S02]  /*0f40*/  @P0 HADD2.F32 R25, -RZ, R25.H0_H0 ;  /* 0x20000019ff190230 */ /* 0x020fe40000004100 */
[----:B------:R-:W-:-:S05]  /*0f50*/  @P0 HADD2.F32 R29, -RZ, R29.H0_H0 ;  /* 0x2000001dff1d0230 */ /* 0x000fca0000004100 */
[----:B------:R-:W-:Y:S01]  /*0f60*/  @P0 FFMA.FTZ R20, R25, R29, R20 ;  /* 0x0000001d19140223 */ /* 0x000fe20000010014 */
[----:B------:R-:W-:Y:S01]  /*0f70*/  ISETP.NE.AND P0, PT, R28, RZ, PT ;  /* 0x000000ff1c00720c */ /* 0x000fe20003f05270 */
[----:B------:R-:W-:Y:S02]  /*0f80*/  @P6 HADD2.F32 R25, -RZ, R32.H0_H0 ;  /* 0x20000020ff196230 */ /* 0x000fe40000004100 */
[----:B------:R-:W-:Y:S02]  /*0f90*/  @P6 HADD2.F32 R28, -RZ, R33.H0_H0 ;  /* 0x20000021ff1c6230 */ /* 0x000fe40000004100 */
[----:B------:R-:W0:Y:S01]  /*0fa0*/  @P3 LDC.64 R32, c[0x0][0x210] ;  /* 0x00008400ff203b82 */ /* 0x000e220000000a00 */
[----:B------:R-:W-:Y:S02]  /*0fb0*/  @P5 HADD2.F32 R23, -RZ, R23.H0_H0 ;  /* 0x20000017ff175230 */ /* 0x000fe40000004100 */
[----:B------:R-:W-:-:S05]  /*0fc0*/  @P5 HADD2.F32 R27, -RZ, R27.H0_H0 ;  /* 0x2000001bff1b5230 */ /* 0x000fca0000004100 */
[----:B------:R-:W-:Y:S02]  /*0fd0*/  @P5 FFMA.FTZ R20, R23, R27, R20 ;  /* 0x0000001b17145223 */ /* 0x000fe40000010014 */
[----:B------:R-:W4:Y:S02]  /*0fe0*/  @P1 LDG.E.U16 R23, desc[UR12][R30.64+0x8] ;  /* 0x0000080c1e171981 */ /* 0x000f24000c1e1500 */
[----:B------:R-:W-:Y:S02]  /*0ff0*/  @P6 FFMA.FTZ R20, R25, R28, R20 ;  /* 0x0000001c19146223 */ /* 0x000fe40000010014 */
[----:B------:R-:W5:Y:S01]  /*1000*/  @P1 LDC.64 R28, c[0x0][0x210] ;  /* 0x00008400ff1c1b82 */ /* 0x000f620000000a00 */
[----:B------:R1:W2:Y:S01]  /*1010*/  @P3 LDG.E.U16 R25, desc[UR12][R34.64+0x6] ;  /* 0x0000060c22193981 */ /* 0x0002a2000c1e1500 */
[----:B0-----:R-:W-:Y:S01]  /*1020*/  @P3 IMAD.WIDE R32, R6, 0x2, R32 ;  /* 0x0000000206203825 */ /* 0x001fe200078e0220 */
[----:B------:R-:W-:-:S05]  /*1030*/  ISETP.NE.AND P5, PT, R26, RZ, PT ;  /* 0x000000ff1a00720c */ /* 0x000fca0003fa5270 */
[----:B-1----:R-:W0:Y:S01]  /*1040*/  @P2 LDC.64 R34, c[0x0][0x260] ;  /* 0x00009800ff222b82 */ /* 0x002e220000000a00 */
[----:B------:R1:W3:Y:S07]  /*1050*/  @P3 LDG.E.U16 R27, desc[UR12][R32.64] ;  /* 0x0000000c201b3981 */ /* 0x0002ee000c1e1500 */
[----:B------:R-:W0:Y:S01]  /*1060*/  @P0 LDC.64 R30, c[0x0][0x260] ;  /* 0x00009800ff1e0b82 */ /* 0x000e220000000a00 */
[----:B-----5:R-:W-:-:S07]  /*1070*/  @P1 IMAD.WIDE R28, R8, 0x2, R28 ;  /* 0x00000002081c1825 */ /* 0x020fce00078e021c */
[----:B-1----:R-:W1:Y:S01]  /*1080*/  @P2 LDC.64 R32, c[0x0][0x210] ;  /* 0x00008400ff202b82 */ /* 0x002e620000000a00 */
[----:B------:R5:W4:Y:S07]  /*1090*/  @P1 LDG.E.U16 R26, desc[UR12][R28.64] ;  /* 0x0000000c1c1a1981 */ /* 0x000b2e000c1e1500 */
[----:B-----5:R-:W5:Y:S01]  /*10a0*/  @P0 LDC.64 R28, c[0x0][0x210] ;  /* 0x00008400ff1c0b82 */ /* 0x020f620000000a00 */
[----:B0-----:R-:W-:-:S04]  /*10b0*/  @P2 IMAD.WIDE R34, R9, 0x2, R34 ;  /* 0x0000000209222825 */ /* 0x001fc800078e0222 */
[----:B------:R-:W-:-:S04]  /*10c0*/  @P0 IMAD.WIDE R30, R9, 0x2, R30 ;  /* 0x00000002091e0825 */ /* 0x000fc800078e021e */
[----:B-1----:R-:W-:-:S04]  /*10d0*/  @P2 IMAD.WIDE R32, R5, 0x2, R32 ;  /* 0x0000000205202825 */ /* 0x002fc800078e0220 */
[----:B-----5:R-:W-:-:S04]  /*10e0*/  @P0 IMAD.WIDE R28, R7, 0x2, R28 ;  /* 0x00000002071c0825 */ /* 0x020fc800078e021c */
[----:B--2---:R-:W-:Y:S02]  /*10f0*/  @P3 HADD2.F32 R25, -RZ, R25.H0_H0 ;  /* 0x20000019ff193230 */ /* 0x004fe40000004100 */
[----:B---3--:R-:W-:-:S05]  /*1100*/  @P3 HADD2.F32 R27, -RZ, R27.H0_H0 ;  /* 0x2000001bff1b3230 */ /* 0x008fca0000004100 */
[----:B------:R-:W-:Y:S01]  /*1110*/  @P3 FFMA.FTZ R20, R25, R27, R20 ;  /* 0x0000001b19143223 */ /* 0x000fe20000010014 */
[----:B------:R-:W-:Y:S02]  /*1120*/  @P4 HADD2.F32 R25, -RZ, R18.H0_H0 ;  /* 0x20000012ff194230 */ /* 0x000fe40000004100 */
[----:B------:R-:W-:Y:S01]  /*1130*/  @P4 HADD2.F32 R27, -RZ, R16.H0_H0 ;  /* 0x20000010ff1b4230 */ /* 0x000fe20000004100 */
[----:B------:R-:W0:Y:S08]  /*1140*/  @P5 LDC.64 R18, c[0x0][0x260] ;  /* 0x00009800ff125b82 */ /* 0x000e300000000a00 */
[----:B------:R-:W1:Y:S01]  /*1150*/  @P5 LDC.64 R16, c[0x0][0x210] ;  /* 0x00008400ff105b82 */ /* 0x000e620000000a00 */
[----:B----4-:R-:W-:-:S02]  /*1160*/  @P1 HADD2.F32 R23, -RZ, R23.H0_H0 ;  /* 0x20000017ff171230 */ /* 0x010fc40000004100 */
[----:B------:R-:W-:-:S05]  /*1170*/  @P1 HADD2.F32 R26, -RZ, R26.H0_H0 ;  /* 0x2000001aff1a1230 */ /* 0x000fca0000004100 */
[----:B------:R-:W-:Y:S02]  /*1180*/  @P1 FFMA.FTZ R20, R23, R26, R20 ;  /* 0x0000001a17141223 */ /* 0x000fe40000010014 */
[----:B------:R-:W2:Y:S02]  /*1190*/  @P0 LDG.E.U16 R23, desc[UR12][R30.64+0xe] ;  /* 0x00000e0c1e170981 */ /* 0x000ea4000c1e1500 */
[----:B------:R-:W-:Y:S02]  /*11a0*/  @P4 FFMA.FTZ R20, R25, R27, R20 ;  /* 0x0000001b19144223 */ /* 0x000fe40000010014 */
[----:B------:R-:W3:Y:S01]  /*11b0*/  @P2 LDG.E.U16 R25, desc[UR12][R34.64+0xc] ;  /* 0x00000c0c22192981 */ /* 0x000ee2000c1e1500 */
[----:B0-----:R-:W-:-:S03]  /*11c0*/  @P5 IMAD.WIDE R18, R9, 0x2, R18 ;  /* 0x0000000209125825 */ /* 0x001fc600078e0212 */
[----:B------:R-:W4:Y:S04]  /*11d0*/  @P2 LDG.E.U16 R27, desc[UR12][R32.64] ;  /* 0x0000000c201b2981 */ /* 0x000f28000c1e1500 */
[----:B------:R-:W5:Y:S01]  /*11e0*/  @P0 LDG.E.U16 R26, desc[UR12][R28.64] ;  /* 0x0000000c1c1a0981 */ /* 0x000f62000c1e1500 */
[----:B-1----:R-:W-:-:S03]  /*11f0*/  @P5 IMAD.WIDE R16, R4, 0x2, R16 ;  /* 0x0000000204105825 */ /* 0x002fc600078e0210 */
[----:B------:R-:W5:Y:S04]  /*1200*/  @P5 LDG.E.U16 R18, desc[UR12][R18.64+0x10] ;  /* 0x0000100c12125981 */ /* 0x000f68000c1e1500 */
[----:B------:R-:W5:Y:S01]  /*1210*/  @P5 LDG.E.U16 R16, desc[UR12][R16.64] ;  /* 0x0000000c10105981 */ /* 0x000f62000c1e1500 */
        /* <DEDUP_REMOVED lines=11> */
[----:B------:R-:W-:Y:S02]  /*12d0*/  IMAD R4, R15, R14, R4 ;  /* 0x0000000e0f047224 */ /* 0x000fe400078e0204 */
[----:B--2---:R-:W-:Y:S02]  /*12e0*/  @P0 HADD2.F32 R23, -RZ, R23.H0_H0 ;  /* 0x20000017ff170230 */ /* 0x004fe40000004100 */
[----:B---3--:R-:W-:-:S02]  /*12f0*/  @P2 HADD2.F32 R25, -RZ, R25.H0_H0 ;  /* 0x20000019ff192230 */ /* 0x008fc40000004100 */
[----:B----4-:R-:W-:Y:S02]  /*1300*/  @P2 HADD2.F32 R27, -RZ, R27.H0_H0 ;  /* 0x2000001bff1b2230 */ /* 0x010fe40000004100 */
[----:B-----5:R-:W-:-:S03]  /*1310*/  @P0 HADD2.F32 R26, -RZ, R26.H0_H0 ;  /* 0x2000001aff1a0230 */ /* 0x020fc60000004100 */
[----:B------:R-:W-:Y:S01]  /*1320*/  @P2 FFMA.FTZ R20, R25, R27, R20 ;  /* 0x0000001b19142223 */ /* 0x000fe20000010014 */
[----:B------:R-:W-:-:S03]  /*1330*/  @P5 HADD2.F32 R25, -RZ, R18.H0_H0 ;  /* 0x20000012ff195230 */ /* 0x000fc60000004100 */
[----:B------:R-:W-:Y:S01]  /*1340*/  @P0 FFMA.FTZ R20, R23, R26, R20 ;  /* 0x0000001a17140223 */ /* 0x000fe20000010014 */
[----:B------:R-:W-:-:S05]  /*1350*/  @P5 HADD2.F32 R27, -RZ, R16.H0_H0 ;  /* 0x20000010ff1b5230 */ /* 0x000fca0000004100 */
[----:B------:R-:W-:Y:S01]  /*1360*/  @P5 FFMA.FTZ R20, R25, R27, R20 ;  /* 0x0000001b19145223 */ /* 0x000fe20000010014 */
[----:B------:R-:W-:Y:S06]  /*1370*/  @!P6 BRA `(.L_x_380) ;  /* 0xfffffff8006ce947 */ /* 0x000fec000383ffff */
[----:B------:R-:W-:Y:S01]  /*1380*/  ULDC UR7, c[0x0][0x0] ;  /* 0x0000000000077ab9 */ /* 0x000fe20000000800 */
[----:B------:R-:W0:Y:S01]  /*1390*/  LDC R6, c[0x0][0xc] ;  /* 0x00000300ff067b82 */ /* 0x000e220000000800 */
[----:B------:R-:W-:Y:S01]  /*13a0*/  SHF.R.S64 R4, RZ, 0x1f, R0 ;  /* 0x0000001fff047819 */ /* 0x000fe20000001000 */
[----:B------:R-:W-:Y:S01]  /*13b0*/  ULDC.64 UR8, c[0x0][0x238] ;  /* 0x00008e0000087ab9 */ /* 0x000fe20000000a00 */
[----:B------:R-:W-:Y:S02]  /*13c0*/  F2FP.F16.F32.PACK_AB R20, RZ, R20 ;  /* 0x00000014ff14723e */ /* 0x000fe400000000ff */
        /* <DEDUP_REMOVED lines=13> */
.L_x_382:
        /* <DEDUP_REMOVED lines=14> */
.L_x_1111:


//--------------------- .text._ZN2at6native51_GLOBAL__N__2c613397_18_DepthwiseConv2d_cu_9959487032conv_depthwise2d_backward_kernelILi5ELi0EN3c104HalfEiEEvNS_27GenericPackedTensorAccessorIKT1_Lm4ENS_16DefaultPtrTraitsEiEENS5_IS6_Lm4ES8_iEES9_T2_iiiiiiiiiiiiiii --------------------------
	.section	.text._ZN2at6native51_GLOBAL__N__2c613397_18_DepthwiseConv2d_cu_9959487032conv_depthwise2d_backward_kernelILi5ELi0EN3c104HalfEiEEvNS_27GenericPackedTensorAccessorIKT1_Lm4ENS_16DefaultPtrTraitsEiEENS5_IS6_Lm4ES8_iEES9_T2_iiiiiiiiiiiiiii,"ax",@progbits
	.align	128
.text._ZN2at6native51_GLOBAL__N__2c613397_18_DepthwiseConv2d_cu_9959487032conv_depthwise2d_backward_kernelILi5ELi0EN3c104HalfEiEEvNS_27GenericPackedTensorAccessorIKT1_Lm4ENS_16DefaultPtrTraitsEiEENS5_IS6_Lm4ES8_iEES9_T2_iiiiiiiiiiiiiii:
        .type           _ZN2at6native51_GLOBAL__N__2c613397_18_DepthwiseConv2d_cu_9959487032conv_depthwise2d_backward_kernelILi5ELi0EN3c104HalfEiEEvNS_27GenericPackedTensorAccessorIKT1_Lm4ENS_16DefaultPtrTraitsEiEENS5_IS6_Lm4ES8_iEES9_T2_iiiiiiiiiiiiiii,@function
        .size           _ZN2at6native51_GLOBAL__N__2c613397_18_DepthwiseConv2d_cu_9959487032conv_depthwise2d_backward_kernelILi5ELi0EN3c104HalfEiEEvNS_27GenericPackedTensorAccessorIKT1_Lm4ENS_16DefaultPtrTraitsEiEENS5_IS6_Lm4ES8_iEES9_T2_iiiiiiiiiiiiiii,(.L_x_1112 - _ZN2at6native51_GLOBAL__N__2c613397_18_DepthwiseConv2d_cu_9959487032conv_depthwise2d_backward_kernelILi5ELi0EN3c104HalfEiEEvNS_27GenericPackedTensorAccessorIKT1_Lm4ENS_16DefaultPtrTraitsEiEENS5_IS6_Lm4ES8_iEES9_T2_iiiiiiiiiiiiiii)
        .other          _ZN2at6native51_GLOBAL__N__2c613397_18_DepthwiseConv2d_cu_9959487032conv_depthwise2d_backward_kernelILi5ELi0EN3c104HalfEiEEvNS_27GenericPackedTensorAccessorIKT1_Lm4ENS_16DefaultPtrTraitsEiEENS5_IS6_Lm4ES8_iEES9_T2_iiiiiiiiiiiiiii,@"STO_CUDA_ENTRY STV_DEFAULT"
_ZN2at6native51_GLOBAL__N__2c613397_18_DepthwiseConv2d_cu_9959487032conv_depthwise2d_backward_kernelILi5ELi0EN3c104HalfEiEEvNS_27GenericPackedTensorAccessorIKT1_Lm4ENS_16DefaultPtrTraitsEiEENS5_IS6_Lm4ES8_iEES9_T2_iiiiiiiiiiiiiii:
        /* <DEDUP_REMOVED lines=21> */
.L_x_384:
        /* <DEDUP_REMOVED lines=14> */
.L_x_383:
[----:B------:R-:W-:Y:S01]  /*0230*/  ULDC.64 UR6, c[0x0][0x2a8] ;  /* 0x0000aa0000067ab9 */ /* 0x000fe20000000a00 */
[----:B------:R-:W-:Y:S01]  /*0240*/  ULDC UR14, c[0x0][0x2c4] ;  /* 0x0000b100000e7ab9 */ /* 0x000fe20000000800 */
[----:B------:R-:W-:Y:S01]  /*0250*/  UIMAD UR4, UR7, UR6, URZ ;  /* 0x00000006070472a4 */ /* 0x000fe2000f8e023f */
[----:B------:R-:W-:-:S11]  /*0260*/  ULDC.64 UR12, c[0x0][0x2a0] ;  /* 0x0000a800000c7ab9 */ /* 0x000fd60000000a00 */
.L_x_397:
        /* <DEDUP_REMOVED lines=94> */
.L_x_396:
        /* <DEDUP_REMOVED lines=18> */
.L_x_395:
        /* <DEDUP_REMOVED lines=80> */
[----:B------:R-:W-:Y:S02]  /*0e70*/  IMAD R27, R26, R13, RZ ;  /* 0x0000000d1a1b7224 */ /* 0x000fe400078e02ff */
[----:B--2---:R-:W-:Y:S02]  /*0e80*/  @!P0 HADD2.F32 R26, -RZ, R21.H0_H0 ;  /* 0x20000015ff1a8230 */ /* 0x004fe40000004100 */
[----:B---3--:R-:W-:Y:S01]  /*0e90*/  @!P0 HADD2.F32 R28, -RZ, R16.H0_H0 ;  /* 0x20000010ff1c8230 */ /* 0x008fe20000004100 */
[----:B------:R-:W-:-:S04]  /*0ea0*/  MOV R16, RZ ;  /* 0x000000ff00107202 */ /* 0x000fc80000000f00 */
[----:B------:R-:W-:Y:S01]  /*0eb0*/  @!P0 FFMA.FTZ R6, R26, R28, R6 ;  /* 0x0000001c1a068223 */ /* 0x000fe20000010006 */
[----:B------:R-:W-:-:S07]  /*0ec0*/  IMAD.HI.U32 R21, R17, R27, R16 ;  /* 0x0000001b11157227 */ /* 0x000fce00078e0010 */
.L_x_386:
[----:B------:R-:W-:Y:S05]  /*0ed0*/  BSYNC B0 ;  /* 0x0000000000007941 */ /* 0x000fea0003800000 */
.L_x_385:
        /* <DEDUP_REMOVED lines=61> */
[----:B--2---:R-:W-:Y:S02]  /*12b0*/  @!P0 HADD2.F32 R26, -RZ, R21.H0_H0 ;  /* 0x20000015ff1a8230 */ /* 0x004fe40000004100 */
[----:B---3--:R-:W-:Y:S02]  /*12c0*/  @!P0 HADD2.F32 R28, -RZ, R16.H0_H0 ;  /* 0x20000010ff1c8230 */ /* 0x008fe40000004100 */
[----:B------:R-:W-:-:S03]  /*12d0*/  IMAD.MOV.U32 R16, RZ, RZ, RZ ;  /* 0x000000ffff107224 */ /* 0x000fc600078e00ff */
[----:B------:R-:W-:Y:S01]  /*12e0*/  @!P0 FFMA.FTZ R6, R26, R28, R6 ;  /* 0x0000001c1a068223 */ /* 0x000fe20000010006 */
[----:B------:R-:W-:-:S07]  /*12f0*/  IMAD.HI.U32 R21, R17, R27, R16 ;  /* 0x0000001b11157227 */ /* 0x000fce00078e0010 */
.L_x_388:
[----:B------:R-:W-:Y:S05]  /*1300*/  BSYNC B0 ;  /* 0x0000000000007941 */ /* 0x000fea0003800000 */
.L_x_387:
        /* <DEDUP_REMOVED lines=13> */
[----:B------:R-:W-:Y:S01]  /*13e0*/  IMAD.HI.U32 R16, R17, R28, R16 ;  /* 0x0000001c11107227 */ /* 0x000fe200078e0010 */
[----:B------:R-:W-:-:S05]  /*13f0*/  LOP3.LUT R28, RZ, R27, RZ, 0x33, !PT ;  /* 0x0000001bff1c7212 */ /* 0x000fca00078e33ff */
        /* <DEDUP_REMOVED lines=15> */
[----:B------:R-:W-:Y:S02]  /*14f0*/  LOP3.LUT R27, R3, R27, RZ, 0x3c, !PT ;  /* 0x0000001b031b7212 */ /* 0x000fe400078e3cff */
[----:B------:R-:W-:Y:S02]  /*1500*/  MOV R7, R13 ;  /* 0x0000000d00077202 */ /* 0x000fe40000000f00 */
[----:B------:R-:W-:Y:S02]  /*1510*/  ISETP.GE.AND P6, PT, R27, RZ, PT ;  /* 0x000000ff1b00720c */ /* 0x000fe40003fc6270 */
[----:B------:R-:W-:-:S05]  /*1520*/  LOP3.LUT R21, R10, R20, RZ, 0x3c, !PT ;  /* 0x000000140a157212 */ /* 0x000fca00078e3cff */
[----:B------:R-:W-:Y:S01]  /*1530*/  @P5 VIADD R16, R16, 0x1 ;  /* 0x0000000110105836 */ /* 0x000fe20000000000 */
[----:B------:R-:W-:-:S03]  /*1540*/  ISETP.GE.U32.AND P5, PT, R12, R7, PT ;  /* 0x000000070c00720c */ /* 0x000fc60003fa6070 */
[----:B------:R-:W-:Y:S02]  /*1550*/  IMAD.MOV.U32 R17, RZ, RZ, R16 ;  /* 0x000000ffff117224 */ /* 0x000fe400078e0010 */
[----:B------:R-:W-:Y:S02]  /*1560*/  VIADD R16, R11, 0x1 ;  /* 0x000000010b107836 */ /* 0x000fe40000000000 */
[----:B------:R-:W-:Y:S01]  /*1570*/  @!P6 IMAD.MOV R17, RZ, RZ, -R17 ;  /* 0x000000ffff11e224 */ /* 0x000fe200078e0a11 */
[----:B------:R-:W-:Y:S02]  /*1580*/  ISETP.GE.AND P6, PT, R21, RZ, PT ;  /* 0x000000ff1500720c */ /* 0x000fe40003fc6270 */
[----:B------:R-:W-:Y:S02]  /*1590*/  SEL R16, R16, R11, !P2 ;  /* 0x0000000b10107207 */ /* 0x000fe40005000000 */
[----:B------:R-:W-:Y:S02]  /*15a0*/  SEL R28, R28, R17, !P0 ;  /* 0x000000111c1c7207 */ /* 0x000fe40004000000 */
[----:B------:R-:W-:-:S07]  /*15b0*/  @P5 IADD3 R16, R16, 0x1, RZ ;  /* 0x0000000110105810 */ /* 0x000fce0007ffe0ff */
        /* <DEDUP_REMOVED lines=20> */
[----:B------:R-:W-:-:S04]  /*1700*/  HFMA2.MMA R16, -RZ, RZ, 0, 0 ;  /* 0x00000000ff107435 */ /* 0x000fc800000001ff */
[----:B------:R-:W-:-:S06]  /*1710*/  @!P0 FFMA.FTZ R6, R26, R28, R6 ;  /* 0x0000001c1a068223 */ /* 0x000fcc0000010006 */
[----:B------:R-:W-:-:S07]  /*1720*/  IMAD.HI.U32 R21, R17, R27, R16 ;  /* 0x0000001b11157227 */ /* 0x000fce00078e0010 */
.L_x_390:
[----:B------:R-:W-:Y:S05]  /*1730*/  BSYNC B0 ;  /* 0x0000000000007941 */ /* 0x000fea0003800000 */
.L_x_389:
        /* <DEDUP_REMOVED lines=66> */
.L_x_392:
[----:B------:R-:W-:Y:S05]  /*1b60*/  BSYNC B0 ;  /* 0x0000000000007941 */ /* 0x000fea0003800000 */
.L_x_391:
        /* <DEDUP_REMOVED lines=28> */
[----:B------:R-:W-:Y:S01]  /*1d30*/  IMAD.MOV.U32 R7, RZ, RZ, R13 ;  /* 0x000000ffff077224 */ /* 0x000fe200078e000d */
[----:B------:R-:W-:Y:S01]  /*1d40*/  ISETP.GE.U32.AND P4, PT, R17, R26, PT ;  /* 0x0000001a1100720c */ /* 0x000fe20003f86070 */
[----:B------:R-:W-:Y:S01]  /*1d50*/  @!P2 VIADD R11, R11, 0x1 ;  /* 0x000000010b0ba836 */ /* 0x000fe20000000000 */
[----:B------:R-:W-:Y:S02]  /*1d60*/  LOP3.LUT R27, R5, R27, RZ, 0x3c, !PT ;  /* 0x0000001b051b7212 */ /* 0x000fe400078e3cff */
[----:B------:R-:W-:Y:S02]  /*1d70*/  ISETP.GE.U32.AND P5, PT, R12, R7, PT ;  /* 0x000000070c00720c */ /* 0x000fe40003fa6070 */
[----:B------:R-:W-:Y:S02]  /*1d80*/  LOP3.LUT R20, R10, R20, RZ, 0x3c, !PT ;  /* 0x000000140a147212 */ /* 0x000fe400078e3cff */
[----:B------:R-:W-:Y:S02]  /*1d90*/  ISETP.GE.AND P2, PT, R27, RZ, PT ;  /* 0x000000ff1b00720c */ /* 0x000fe40003f46270 */
[----:B------:R-:W-:-:S02]  /*1da0*/  @!P6 IADD3 R16, R16, 0x1, RZ ;  /* 0x000000011010e810 */ /* 0x000fc40007ffe0ff */
[----:B------:R-:W-:-:S03]  /*1db0*/  ISETP.GE.AND P6, PT, R20, RZ, PT ;  /* 0x000000ff1400720c */ /* 0x000fc60003fc6270 */
[----:B------:R-:W-:Y:S02]  /*1dc0*/  @P4 VIADD R16, R16, 0x1 ;  /* 0x0000000110104836 */ /* 0x000fe40000000000 */
[----:B------:R-:W-:-:S04]  /*1dd0*/  @P5 VIADD R11, R11, 0x1 ;  /* 0x000000010b0b5836 */ /* 0x000fc80000000000 */
[----:B------:R-:W-:-:S04]  /*1de0*/  @!P2 IMAD.MOV R16, RZ, RZ, -R16 ;  /* 0x000000ffff10a224 */ /* 0x000fc800078e0a10 */
[----:B------:R-:W-:Y:S02]  /*1df0*/  @!P6 IADD3 R11, -R11, RZ, RZ ;  /* 0x000000ff0b0be210 */ /* 0x000fe40007ffe1ff */
        /* <DEDUP_REMOVED lines=16> */
[----:B0-----:R-:W-:-:S04]  /*1f00*/  IMAD.MOV R12, RZ, RZ, -R15 ;  /* 0x000000ffff0c7224 */ /* 0x001fc800078e0a0f */
[----:B------:R-:W-:Y:S02]  /*1f10*/  IMAD R21, R12, R13, RZ ;  /* 0x0000000d0c157224 */ /* 0x000fe400078e02ff */
[----:B--2---:R-:W-:Y:S02]  /*1f20*/  @!P0 HADD2.F32 R11, -RZ, R14.H0_H0 ;  /* 0x2000000eff0b8230 */ /* 0x004fe40000004100 */
[----:B------:R-:W-:-:S04]  /*1f30*/  IMAD.MOV.U32 R14, RZ, RZ, RZ ;  /* 0x000000ffff0e7224 */ /* 0x000fc800078e00ff */
[----:B------:R-:W-:-:S04]  /*1f40*/  IMAD.HI.U32 R21, R15, R21, R14 ;  /* 0x000000150f157227 */ /* 0x000fc800078e000e */
[----:B---3--:R-:W-:-:S05]  /*1f50*/  @!P0 HADD2.F32 R12, -RZ, R16.H0_H0 ;  /* 0x20000010ff0c8230 */ /* 0x008fca0000004100 */
[----:B------:R-:W-:-:S07]  /*1f60*/  @!P0 FFMA.FTZ R6, R11, R12, R6 ;  /* 0x0000000c0b068223 */ /* 0x000fce0000010006 */
.L_x_394:
[----:B------:R-:W-:Y:S05]  /*1f70*/  BSYNC B0 ;  /* 0x0000000000007941 */ /* 0x000fea0003800000 */
.L_x_393:
        /* <DEDUP_REMOVED lines=9> */
[----:B------:R-:W-:Y:S01]  /*2010*/  F2FP.F16.F32.PACK_AB R6, RZ, R6 ;  /* 0x00000006ff06723e */ /* 0x000fe200000000ff */
        /* <DEDUP_REMOVED lines=14> */
.L_x_398:
        /* <DEDUP_REMOVED lines=16> */
.L_x_1112:


//--------------------- .text._ZN2at6native51_GLOBAL__N__2c613397_18_DepthwiseConv2d_cu_9959487032conv_depthwise2d_backward_kernelILi5ELi2EN3c104HalfEiEEvNS_27GenericPackedTensorAccessorIKT1_Lm4ENS_16DefaultPtrTraitsEiEENS5_IS6_Lm4ES8_iEES9_T2_iiiiiiiiiiiiiii --------------------------
	.section	.text._ZN2at6native51_GLOBAL__N__2c613397_18_DepthwiseConv2d_cu_9959487032conv_depthwise2d_backward_kernelILi5ELi2EN3c104HalfEiEEvNS_27GenericPackedTensorAccessorIKT1_Lm4ENS_16DefaultPtrTraitsEiEENS5_IS6_Lm4ES8_iEES9_T2_iiiiiiiiiiiiiii,"ax",@progbits
	.align	128
.text._ZN2at6native51_GLOBAL__N__2c613397_18_DepthwiseConv2d_cu_9959487032conv_depthwise2d_backward_kernelILi5ELi2EN3c104HalfEiEEvNS_27GenericPackedTensorAccessorIKT1_Lm4ENS_16DefaultPtrTraitsEiEENS5_IS6_Lm4ES8_iEES9_T2_iiiiiiiiiiiiiii:
        .type           _ZN2at6native51_GLOBAL__N__2c613397_18_DepthwiseConv2d_cu_9959487032conv_depthwise2d_backward_kernelILi5ELi2EN3c104HalfEiEEvNS_27GenericPackedTensorAccessorIKT1_Lm4ENS_16DefaultPtrTraitsEiEENS5_IS6_Lm4ES8_iEES9_T2_iiiiiiiiiiiiiii,@function
        .size           _ZN2at6native51_GLOBAL__N__2c613397_18_DepthwiseConv2d_cu_9959487032conv_depthwise2d_backward_kernelILi5ELi2EN3c104HalfEiEEvNS_27GenericPackedTensorAccessorIKT1_Lm4ENS_16DefaultPtrTraitsEiEENS5_IS6_Lm4ES8_iEES9_T2_iiiiiiiiiiiiiii,(.L_x_1113 - _ZN2at6native51_GLOBAL__N__2c613397_18_DepthwiseConv2d_cu_9959487032conv_depthwise2d_backward_kernelILi5ELi2EN3c104HalfEiEEvNS_27GenericPackedTensorAccessorIKT1_Lm4ENS_16DefaultPtrTraitsEiEENS5_IS6_Lm4ES8_iEES9_T2_iiiiiiiiiiiiiii)
        .other          _ZN2at6native51_GLOBAL__N__2c613397_18_DepthwiseConv2d_cu_9959487032conv_depthwise2d_backward_kernelILi5ELi2EN3c104HalfEiEEvNS_27GenericPackedTensorAccessorIKT1_Lm4ENS_16DefaultPtrTraitsEiEENS5_IS6_Lm4ES8_iEES9_T2_iiiiiiiiiiiiiii,@"STO_CUDA_ENTRY STV_DEFAULT"
_ZN2at6native51_GLOBAL__N__2c613397_18_DepthwiseConv2d_cu_9959487032conv_depthwise2d_backward_kernelILi5ELi2EN3c104HalfEiEEvNS_27GenericPackedTensorAccessorIKT1_Lm4ENS_16DefaultPtrTraitsEiEENS5_IS6_Lm4ES8_iEES9_T2_iiiiiiiiiiiiiii:
        /* <DEDUP_REMOVED lines=20> */
.L_x_400:
        /* <DEDUP_REMOVED lines=10> */
.L_x_399:
        /* <DEDUP_REMOVED lines=25> */
[----:B0-----:R-:W-:-:S10]  /*0370*/  HFMA2.MMA R8, -RZ, RZ, 0, 0 ;  /* 0x00000000ff087435 */ /* 0x001fd400000001ff */
[-C--:B------:R-:W-:Y:S01]  /*0380*/  @!P1 IADD3 R7, R7, -R14.reuse, RZ ;  /* 0x8000000e07079210 */ /* 0x080fe20007ffe0ff */
[----:B------:R-:W-:Y:S01]  /*0390*/  @!P1 VIADD R6, R6, 0x1 ;  /* 0x0000000106069836 */ /* 0x000fe20000000000 */
[----:B------:R-:W-:Y:S02]  /*03a0*/  ISETP.NE.AND P1, PT, R5, RZ, PT ;  /* 0x000000ff0500720c */ /* 0x000fe40003f25270 */
[----:B------:R-:W-:Y:S01]  /*03b0*/  ISETP.GE.U32.AND P0, PT, R7, R14, PT ;  /* 0x0000000e0700720c */ /* 0x000fe20003f06070 */
[----:B-1----:R-:W-:Y:S01]  /*03c0*/  IMAD.MOV R13, RZ, RZ, -R9 ;  /* 0x000000ffff0d7224 */ /* 0x002fe200078e0a09 */
[C---:B------:R-:W-:Y:S01]  /*03d0*/  LOP3.LUT R7, R2.reuse, R5, RZ, 0x3c, !PT ;  /* 0x0000000502077212 */ /* 0x040fe200078e3cff */
[----:B------:R-:W-:Y:S02]  /*03e0*/  VIADD R14, R2, UR4 ;  /* 0x00000004020e7c36 */ /* 0x000fe40008000000 */
[----:B------:R-:W-:Y:S01]  /*03f0*/  IMAD R13, R13, R4, RZ ;  /* 0x000000040d0d7224 */ /* 0x000fe200078e02ff */
[----:B------:R-:W-:-:S02]  /*0400*/  ISETP.GE.AND P2, PT, R7, RZ, PT ;  /* 0x000000ff0700720c */ /* 0x000fc40003f46270 */
[----:B--2---:R-:W-:Y:S01]  /*0410*/  IABS R7, R11 ;  /* 0x0000000b00077213 */ /* 0x004fe20000000000 */
[----:B------:R-:W-:-:S03]  /*0420*/  IMAD.HI.U32 R8, R9, R13, R8 ;  /* 0x0000000d09087227 */ /* 0x000fc600078e0008 */
        /* <DEDUP_REMOVED lines=10> */
[----:B------:R-:W-:Y:S02]  /*04d0*/  IMAD R9, R4, R8, R9 ;  /* 0x0000000804097224 */ /* 0x000fe400078e0209 */
[----:B0-----:R-:W-:-:S03]  /*04e0*/  VIADD R8, R13, 0xffffffe ;  /* 0x0ffffffe0d087836 */ /* 0x001fc60000000000 */
        /* <DEDUP_REMOVED lines=9> */
[----:B------:R-:W-:Y:S01]  /*0580*/  @P0 IADD3 R12, R12, 0x1, RZ ;  /* 0x000000010c0c0810 */ /* 0x000fe20007ffe0ff */
[----:B-1----:R-:W-:-:S05]  /*0590*/  IMAD.MOV R4, RZ, RZ, -R9 ;  /* 0x000000ffff047224 */ /* 0x002fca00078e0a09 */
        /* <DEDUP_REMOVED lines=8> */
[----:B------:R-:W-:Y:S02]  /*0620*/  IMAD.MOV R8, RZ, RZ, -R4 ;  /* 0x000000ffff087224 */ /* 0x000fe400078e0a04 */
[----:B------:R-:W-:Y:S02]  /*0630*/  IMAD R10, R10, R17, R15 ;  /* 0x000000110a0a7224 */ /* 0x000fe400078e020f */
[----:B------:R-:W-:-:S05]  /*0640*/  IMAD R8, R7, R8, R9 ;  /* 0x0000000807087224 */ /* 0x000fca00078e0209 */
[----:B------:R-:W-:-:S13]  /*0650*/  ISETP.GT.U32.AND P1, PT, R7, R8, PT ;  /* 0x000000080700720c */ /* 0x000fda0003f24070 */
[-C--:B------:R-:W-:Y:S01]  /*0660*/  @!P1 IADD3 R8, R8, -R7.reuse, RZ ;  /* 0x8000000708089210 */ /* 0x080fe20007ffe0ff */
        /* <DEDUP_REMOVED lines=10> */
[----:B------:R-:W-:-:S03]  /*0710*/  @P0 VIADD R4, R4, 0x1 ;  /* 0x0000000104040836 */ /* 0x000fc60000000000 */
[C---:B------:R-:W-:Y:S01]  /*0720*/  IADD3 R7, R14.reuse, -R9, RZ ;  /* 0x800000090e077210 */ /* 0x040fe20007ffe0ff */
[----:B------:R-:W-:Y:S02]  /*0730*/  VIADD R13, R9, UR10 ;  /* 0x0000000a090d7c36 */ /* 0x000fe40008000000 */
[----:B------:R-:W-:Y:S01]  /*0740*/  @!P2 IMAD.MOV R4, RZ, RZ, -R4 ;  /* 0x000000ffff04a224 */ /* 0x000fe200078e0a04 */
[----:B------:R-:W-:Y:S01]  /*0750*/  @!P1 LOP3.LUT R4, RZ, R11, RZ, 0x33, !PT ;  /* 0x0000000bff049212 */ /* 0x000fe200078e33ff */
[C-C-:B------:R-:W-:Y:S01]  /*0760*/  IMAD.IADD R8, R14.reuse, 0x1, -R13.reuse ;  /* 0x000000010e087824 */ /* 0x140fe200078e0a0d */
[----:B------:R-:W-:-:S03]  /*0770*/  IADD3 R9, R14, -UR10, -R13 ;  /* 0x8000000a0e097c10 */ /* 0x000fc6000fffe80d */
[----:B------:R-:W-:-:S04]  /*0780*/  IMAD.MOV R16, RZ, RZ, -R4 ;  /* 0x000000ffff107224 */ /* 0x000fc800078e0a04 */
[----:B------:R-:W-:Y:S02]  /*0790*/  IMAD R11, R11, R16, R12 ;  /* 0x000000100b0b7224 */ /* 0x000fe400078e020c */
[----:B------:R-:W-:-:S07]  /*07a0*/  IMAD.MOV.U32 R12, RZ, RZ, RZ ;  /* 0x000000ffff0c7224 */ /* 0x000fce00078e00ff */
.L_x_402:
[----:B------:R-:W-:Y:S01]  /*07b0*/  ULDC.64 UR14, c[0x0][0x290] ;  /* 0x0000a400000e7ab9 */ /* 0x000fe20000000a00 */
[----:B------:R-:W-:Y:S01]  /*07c0*/  ULDC.64 UR4, c[0x0][0x2a8] ;  /* 0x0000aa0000047ab9 */ /* 0x000fe20000000a00 */
[----:B------:R-:W-:Y:S01]  /*07d0*/  IMAD R15, R11, UR14, R20 ;  /* 0x0000000e0b0f7c24 */ /* 0x000fe2000f8e0214 */
[----:B------:R-:W-:Y:S01]  /*07e0*/  UIMAD UR4, UR5, UR4, URZ ;  /* 0x00000004050472a4 */ /* 0x000fe2000f8e023f */
[----:B------:R-:W-:Y:S01]  /*07f0*/  VIADD R20, R20, 0x1 ;  /* 0x0000000114147836 */ /* 0x000fe20000000000 */
[----:B------:R-:W-:Y:S01]  /*0800*/  MOV R23, R10 ;  /* 0x0000000a00177202 */ /* 0x000fe20000000f00 */
[----:B------:R-:W-:Y:S01]  /*0810*/  IMAD R13, R4, UR15, R15 ;  /* 0x0000000f040d7c24 */ /* 0x000fe2000f8e020f */
[----:B------:R-:W-:Y:S01]  /*0820*/  LOP3.LUT R22, R5, 0x1, RZ, 0xc0, !PT ;  /* 0x0000000105167812 */ /* 0x000fe200078ec0ff */
[----:B------:R-:W-:Y:S01]  /*0830*/  IMAD.MOV.U32 R21, RZ, RZ, RZ ;  /* 0x000000ffff157224 */ /* 0x000fe200078e00ff */
[----:B------:R-:W-:Y:S01]  /*0840*/  ISETP.GE.AND P4, PT, R20, UR14, PT ;  /* 0x0000000e14007c0c */ /* 0x000fe2000bf86270 */
[----:B------:R-:W-:-:S12]  /*0850*/  IMAD R24, R15, UR4, RZ ;  /* 0x000000040f187c24 */ /* 0x000fd8000f8e02ff */
.L_x_401:
        /* <DEDUP_REMOVED lines=34> */
[----:B--2---:R-:W-:Y:S02]  /*0a80*/  @!P3 HADD2.F32 R28, -RZ, R14.H0_H0 ;  /* 0x2000000eff1cb230 */ /* 0x004fe40000004100 */
[----:B---3--:R-:W-:-:S05]  /*0a90*/  @!P3 HADD2.F32 R27, -RZ, R27.H0_H0 ;  /* 0x2000001bff1bb230 */ /* 0x008fca0000004100 */
[----:B------:R-:W-:Y:S01]  /*0aa0*/  @!P3 FFMA.FTZ R12, R27, R28, R12 ;  /* 0x0000001c1b0cb223 */ /* 0x000fe2000001000c */
[C---:B------:R-:W-:Y:S02]  /*0ab0*/  LEA.HI R27, R7.reuse, R7, RZ, 0x1 ;  /* 0x00000007071b7211 */ /* 0x040fe400078f08ff */
[----:B------:R-:W-:Y:S02]  /*0ac0*/  LOP3.LUT R14, R7, 0x1, RZ, 0xc0, !PT ;  /* 0x00000001070e7812 */ /* 0x000fe400078ec0ff */
[----:B------:R-:W-:Y:S02]  /*0ad0*/  SHF.R.S32.HI R15, RZ, 0x1, R27 ;  /* 0x00000001ff0f7819 */ /* 0x000fe4000001141b */
[----:B------:R-:W-:Y:S02]  /*0ae0*/  ISETP.EQ.U32.OR P3, PT, R14, 0x1, !P0 ;  /* 0x000000010e00780c */ /* 0x000fe40004762470 */
[----:B------:R-:W-:-:S04]  /*0af0*/  ISETP.GE.OR P5, PT, R15, UR12, P5 ;  /* 0x0000000c0f007c0c */ /* 0x000fc8000afa6670 */
[----:B------:R-:W-:Y:S01]  /*0b00*/  PLOP3.LUT P3, PT, P3, P5, PT, 0xa8, 0x0 ;  /* 0x000000000000781c */ /* 0x000fe20001f6b570 */
[----:B----4-:R-:W-:Y:S02]  /*0b10*/  @!P2 HADD2.F32 R25, -RZ, R25.H0_H0 ;  /* 0x20000019ff19a230 */ /* 0x010fe40000004100 */
[----:B-----5:R-:W-:Y:S01]  /*0b20*/  @!P2 HADD2.F32 R18, -RZ, R18.H0_H0 ;  /* 0x20000012ff12a230 */ /* 0x020fe20000004100 */
[C---:B------:R-:W-:Y:S02]  /*0b30*/  LEA.HI R14, R8.reuse, R8, RZ, 0x1 ;  /* 0x00000008080e7211 */ /* 0x040fe400078f08ff */
[----:B------:R-:W-:-:S07]  /*0b40*/  ISETP.LT.OR P5, PT, R8, -0x1, !P1 ;  /* 0xffffffff0800780c */ /* 0x000fce0004fa1670 */
[----:B------:R-:W2:Y:S01]  /*0b50*/  @!P3 LDG.E.U16 R29, desc[UR6][R16.64+0x4] ;  /* 0x00000406101db981 */ /* 0x000ea2000c1e1500 */
[----:B------:R-:W-:Y:S02]  /*0b60*/  @!P2 FFMA.FTZ R12, R25, R18, R12 ;  /* 0x00000012190ca223 */ /* 0x000fe4000001000c */
[----:B------:R-:W0:Y:S01]  /*0b70*/  @!P3 LDC.64 R18, c[0x0][0x210] ;  /* 0x00008400ff12bb82 */ /* 0x000e220000000a00 */
[----:B------:R-:W-:Y:S02]  /*0b80*/  SHF.R.S32.HI R25, RZ, 0x1, R14 ;  /* 0x00000001ff197819 */ /* 0x000fe4000001140e */
        /* <DEDUP_REMOVED lines=27> */
[----:B--2---:R-:W-:Y:S02]  /*0d40*/  @!P3 HADD2.F32 R29, -RZ, R29.H0_H0 ;  /* 0x2000001dff1db230 */ /* 0x004fe40000004100 */
[----:B---3--:R-:W-:Y:S02]  /*0d50*/  @!P2 HADD2.F32 R19, -RZ, R28.H0_H0 ;  /* 0x2000001cff13a230 */ /* 0x008fe40000004100 */
[----:B----4-:R-:W-:-:S05]  /*0d60*/  @!P3 HADD2.F32 R25, -RZ, R18.H0_H0 ;  /* 0x20000012ff19b230 */ /* 0x010fca0000004100 */
[----:B------:R-:W-:Y:S01]  /*0d70*/  @!P3 FFMA.FTZ R12, R29, R25, R12 ;  /* 0x000000191d0cb223 */ /* 0x000fe2000001000c */
[----:B-----5:R-:W-:-:S05]  /*0d80*/  @!P2 HADD2.F32 R14, -RZ, R14.H0_H0 ;  /* 0x2000000eff0ea230 */ /* 0x020fca0000004100 */
[----:B------:R-:W-:Y:S01]  /*0d90*/  @!P2 FFMA.FTZ R12, R19, R14, R12 ;  /* 0x0000000e130ca223 */ /* 0x000fe2000001000c */
[----:B------:R-:W-:Y:S02]  /*0da0*/  @!P0 HADD2.F32 R15, -RZ, R15.H0_H0 ;  /* 0x2000000fff0f8230 */ /* 0x000fe40000004100 */
[----:B------:R-:W-:-:S05]  /*0db0*/  @!P0 HADD2.F32 R16, -RZ, R26.H0_H0 ;  /* 0x2000001aff108230 */ /* 0x000fca0000004100 */
[----:B------:R-:W-:Y:S01]  /*0dc0*/  @!P0 FFMA.FTZ R12, R15, R16, R12 ;  /* 0x000000100f0c8223 */ /* 0x000fe2000001000c */
[----:B------:R-:W-:Y:S06]  /*0dd0*/  @P1 BRA `(.L_x_401) ;  /* 0xfffffff800a01947 */ /* 0x000fec000383ffff */
[----:B------:R-:W-:Y:S05]  /*0de0*/  @!P4 BRA `(.L_x_402) ;  /* 0xfffffff80070c947 */ /* 0x000fea000383ffff */
        /* <DEDUP_REMOVED lines=17> */
.L_x_403:
        /* <DEDUP_REMOVED lines=16> */
.L_x_1113:


//--------------------- .text._ZN2at6native51_GLOBAL__N__2c613397_18_DepthwiseConv2d_cu_9959487032conv_depthwise2d_backward_kernelILi5ELi1EN3c104HalfEiEEvNS_27GenericPackedTensorAccessorIKT1_Lm4ENS_16DefaultPtrTraitsEiEENS5_IS6_Lm4ES8_iEES9_T2_iiiiiiiiiiiiiii --------------------------
	.section	.text._ZN2at6native51_GLOBAL__N__2c613397_18_DepthwiseConv2d_cu_9959487032conv_depthwise2d_backward_kernelILi5ELi1EN3c104HalfEiEEvNS_27GenericPackedTensorAccessorIKT1_Lm4ENS_16DefaultPtrTraitsEiEENS5_IS6_Lm4ES8_iEES9_T2_iiiiiiiiiiiiiii,"ax",@progbits
	.align	128
.text._ZN2at6native51_GLOBAL__N__2c613397_18_DepthwiseConv2d_cu_9959487032conv_depthwise2d_backward_kernelILi5ELi1EN3c104HalfEiEEvNS_27GenericPackedTensorAccessorIKT1_Lm4ENS_16DefaultPtrTraitsEiEENS5_IS6_Lm4ES8_iEES9_T2_iiiiiiiiiiiiiii:
        .type           _ZN2at6native51_GLOBAL__N__2c613397_18_DepthwiseConv2d_cu_9959487032conv_depthwise2d_backward_kernelILi5ELi1EN3c104HalfEiEEvNS_27GenericPackedTensorAccessorIKT1_Lm4ENS_16DefaultPtrTraitsEiEENS5_IS6_Lm4ES8_iEES9_T2_iiiiiiiiiiiiiii,@function
        .size           _ZN2at6native51_GLOBAL__N__2c613397_18_DepthwiseConv2d_cu_9959487032conv_depthwise2d_backward_kernelILi5ELi1EN3c104HalfEiEEvNS_27GenericPackedTensorAccessorIKT1_Lm4ENS_16DefaultPtrTraitsEiEENS5_IS6_Lm4ES8_iEES9_T2_iiiiiiiiiiiiiii,(.L_x_1114 - _ZN2at6native51_GLOBAL__N__2c613397_18_DepthwiseConv2d_cu_9959487032conv_depthwise2d_backward_kernelILi5ELi1EN3c104HalfEiEEvNS_27GenericPackedTensorAccessorIKT1_Lm4ENS_16DefaultPtrTraitsEiEENS5_IS6_Lm4ES8_iEES9_T2_iiiiiiiiiiiiiii)
        .other          _ZN2at6native51_GLOBAL__N__2c613397_18_DepthwiseConv2d_cu_9959487032conv_depthwise2d_backward_kernelILi5ELi1EN3c104HalfEiEEvNS_27GenericPackedTensorAccessorIKT1_Lm4ENS_16DefaultPtrTraitsEiEENS5_IS6_Lm4ES8_iEES9_T2_iiiiiiiiiiiiiii,@"STO_CUDA_ENTRY STV_DEFAULT"
_ZN2at6native51_GLOBAL__N__2c613397_18_DepthwiseConv2d_cu_9959487032conv_depthwise2d_backward_kernelILi5ELi1EN3c104HalfEiEEvNS_27GenericPackedTensorAccessorIKT1_Lm4ENS_16DefaultPtrTraitsEiEENS5_IS6_Lm4ES8_iEES9_T2_iiiiiiiiiiiiiii:
        /* <DEDUP_REMOVED lines=20> */
.L_x_405:
        /* <DEDUP_REMOVED lines=10> */
.L_x_404:
        /* <DEDUP_REMOVED lines=25> */
[-C--:B------:R-:W-:Y:S01]  /*0370*/  @!P1 IADD3 R6, R6, -R11.reuse, RZ ;  /* 0x8000000b06069210 */ /* 0x080fe20007ffe0ff */
[----:B0-----:R-:W-:Y:S01]  /*0380*/  VIADD R12, R9, 0xffffffe ;  /* 0x0ffffffe090c7836 */ /* 0x001fe20000000000 */
[----:B------:R-:W-:Y:S02]  /*0390*/  @!P1 IADD3 R7, R7, 0x1, RZ ;  /* 0x0000000107079810 */ /* 0x000fe40007ffe0ff */
[----:B------:R-:W-:Y:S01]  /*03a0*/  ISETP.GE.U32.AND P0, PT, R6, R11, PT ;  /* 0x0000000b0600720c */ /* 0x000fe20003f06070 */
[----:B------:R0:W1:Y:S01]  /*03b0*/  F2I.FTZ.U32.TRUNC.NTZ R13, R12 ;  /* 0x0000000c000d7305 */ /* 0x000062000021f000 */
[----:B------:R-:W2:Y:S01]  /*03c0*/  LDC R6, c[0x0][0x28c] ;  /* 0x0000a300ff067b82 */ /* 0x000ea20000000800 */
[----:B------:R-:W-:Y:S02]  /*03d0*/  ISETP.NE.AND P1, PT, R5, RZ, PT ;  /* 0x000000ff0500720c */ /* 0x000fe40003f25270 */
[----:B0-----:R-:W-:-:S08]  /*03e0*/  MOV R12, RZ ;  /* 0x000000ff000c7202 */ /* 0x001fd00000000f00 */
[----:B------:R-:W-:Y:S01]  /*03f0*/  @P0 VIADD R7, R7, 0x1 ;  /* 0x0000000107070836 */ /* 0x000fe20000000000 */
[----:B-1----:R-:W-:-:S03]  /*0400*/  IADD3 R9, RZ, -R13, RZ ;  /* 0x8000000dff097210 */ /* 0x002fc60007ffe0ff */
[----:B------:R-:W-:Y:S01]  /*0410*/  @!P2 IMAD.MOV R7, RZ, RZ, -R7 ;  /* 0x000000ffff07a224 */ /* 0x000fe200078e0a07 */
[----:B------:R-:W-:Y:S01]  /*0420*/  @!P1 LOP3.LUT R7, RZ, R5, RZ, 0x33, !PT ;  /* 0x00000005ff079212 */ /* 0x000fe200078e33ff */
[----:B------:R-:W-:-:S03]  /*0430*/  IMAD R9, R9, R4, RZ ;  /* 0x0000000409097224 */ /* 0x000fc600078e02ff */
[----:B------:R-:W-:Y:S01]  /*0440*/  IABS R11, R7 ;  /* 0x00000007000b7213 */ /* 0x000fe20000000000 */
[----:B------:R-:W-:Y:S02]  /*0450*/  VIADD R15, R7, UR5 ;  /* 0x00000005070f7c36 */ /* 0x000fe40008000000 */
[----:B------:R-:W-:Y:S01]  /*0460*/  IMAD.HI.U32 R12, R13, R9, R12 ;  /* 0x000000090d0c7227 */ /* 0x000fe200078e000c */
[----:B--2---:R-:W-:-:S04]  /*0470*/  IABS R8, R6 ;  /* 0x0000000600087213 */ /* 0x004fc80000000000 */
        /* <DEDUP_REMOVED lines=10> */
[----:B------:R-:W-:Y:S01]  /*0520*/  LOP3.LUT R4, R7, R10, RZ, 0x3c, !PT ;  /* 0x0000000a07047212 */ /* 0x000fe200078e3cff */
[----:B------:R-:W-:Y:S01]  /*0530*/  VIADD R14, R2, UR4 ;  /* 0x00000004020e7c36 */ /* 0x000fe20008000000 */
[----:B------:R-:W-:Y:S01]  /*0540*/  ISETP.NE.AND P1, PT, R10, RZ, PT ;  /* 0x000000ff0a00720c */ /* 0x000fe20003f25270 */
[----:B------:R0:W1:Y:S01]  /*0550*/  F2I.FTZ.U32.TRUNC.NTZ R13, R12 ;  /* 0x0000000c000d7305 */ /* 0x000062000021f000 */
[----:B------:R-:W-:Y:S01]  /*0560*/  ISETP.GE.AND P2, PT, R4, RZ, PT ;  /* 0x000000ff0400720c */ /* 0x000fe20003f46270 */
[----:B------:R-:W-:-:S06]  /*0570*/  ULDC.64 UR4, c[0x0][0x290] ;  /* 0x0000a40000047ab9 */ /* 0x000fcc0000000a00 */
[----:B------:R-:W-:Y:S01]  /*0580*/  @P0 VIADD R9, R9, 0x1 ;  /* 0x0000000109090836 */ /* 0x000fe20000000000 */
[----:B0-----:R-:W-:-:S05]  /*0590*/  HFMA2.MMA R12, -RZ, RZ, 0, 0 ;  /* 0x00000000ff0c7435 */ /* 0x001fca00000001ff */
[----:B------:R-:W-:Y:S01]  /*05a0*/  @!P2 IMAD.MOV R9, RZ, RZ, -R9 ;  /* 0x000000ffff09a224 */ /* 0x000fe200078e0a09 */
[----:B-1----:R-:W-:Y:S02]  /*05b0*/  IADD3 R11, RZ, -R13, RZ ;  /* 0x8000000dff0b7210 */ /* 0x002fe40007ffe0ff */
[----:B------:R-:W-:-:S03]  /*05c0*/  @!P1 LOP3.LUT R9, RZ, R10, RZ, 0x33, !PT ;  /* 0x0000000aff099212 */ /* 0x000fc600078e33ff */
[----:B------:R-:W-:Y:S01]  /*05d0*/  IMAD R11, R11, R8, RZ ;  /* 0x000000080b0b7224 */ /* 0x000fe200078e02ff */
[----:B------:R-:W-:Y:S02]  /*05e0*/  IABS R4, R9 ;  /* 0x0000000900047213 */ /* 0x000fe40000000000 */
[----:B------:R-:W-:Y:S01]  /*05f0*/  IADD3 R16, -R9, RZ, RZ ;  /* 0x000000ff09107210 */ /* 0x000fe20007ffe1ff */
[----:B------:R-:W-:-:S04]  /*0600*/  IMAD.HI.U32 R12, R13, R11, R12 ;  /* 0x0000000b0d0c7227 */ /* 0x000fc800078e000c */
        /* <DEDUP_REMOVED lines=10> */
[----:B------:R-:W-:Y:S01]  /*06b0*/  @!P1 IMAD.IADD R11, R11, 0x1, -R8 ;  /* 0x000000010b0b9824 */ /* 0x000fe200078e0a08 */
[----:B------:R-:W-:Y:S02]  /*06c0*/  @!P1 IADD3 R12, R12, 0x1, RZ ;  /* 0x000000010c0c9810 */ /* 0x000fe40007ffe0ff */
[----:B------:R-:W-:Y:S02]  /*06d0*/  ISETP.NE.AND P1, PT, R6, RZ, PT ;  /* 0x000000ff0600720c */ /* 0x000fe40003f25270 */
[----:B------:R-:W-:Y:S01]  /*06e0*/  ISETP.GE.U32.AND P0, PT, R11, R8, PT ;  /* 0x000000080b00720c */ /* 0x000fe20003f06070 */
[----:B------:R-:W-:-:S05]  /*06f0*/  IMAD R11, R7, R5, UR10 ;  /* 0x0000000a070b7e24 */ /* 0x000fca000f8e0205 */
[----:B------:R-:W-:Y:S02]  /*0700*/  IADD3 R13, R11, UR10, RZ ;  /* 0x0000000a0b0d7c10 */ /* 0x000fe4000fffe0ff */
[----:B------:R-:W-:-:S03]  /*0710*/  IADD3 R5, R14, -R11, RZ ;  /* 0x8000000b0e057210 */ /* 0x000fc60007ffe0ff */
[----:B------:R-:W-:Y:S02]  /*0720*/  VIADD R11, R13, UR10 ;  /* 0x0000000a0d0b7c36 */ /* 0x000fe40008000000 */
[----:B------:R-:W-:-:S05]  /*0730*/  @P0 VIADD R12, R12, 0x1 ;  /* 0x000000010c0c0836 */ /* 0x000fca0000000000 */
[----:B------:R-:W-:Y:S02]  /*0740*/  @!P2 IADD3 R12, -R12, RZ, RZ ;  /* 0x000000ff0c0ca210 */ /* 0x000fe40007ffe1ff */
        /* <DEDUP_REMOVED lines=9> */
.L_x_407:
        /* <DEDUP_REMOVED lines=17> */
.L_x_406:
        /* <DEDUP_REMOVED lines=15> */
[----:B--2---:R-:W-:Y:S02]  /*09e0*/  @!P2 HADD2.F32 R17, -RZ, R16.H0_H0 ;  /* 0x20000010ff11a230 */ /* 0x004fe40000004100 */
[----:B---3--:R-:W-:-:S05]  /*09f0*/  @!P2 HADD2.F32 R16, -RZ, R28.H0_H0 ;  /* 0x2000001cff10a230 */ /* 0x008fca0000004100 */
[----:B------:R-:W-:Y:S02]  /*0a00*/  @!P2 FFMA.FTZ R12, R17, R16, R12 ;  /* 0x00000010110ca223 */ /* 0x000fe4000001000c */
[----:B------:R-:W0:Y:S02]  /*0a10*/  @!P1 LDC.64 R16, c[0x0][0x210] ;  /* 0x00008400ff109b82 */ /* 0x000e240000000a00 */
[----:B0-----:R-:W-:-:S06]  /*0a20*/  @!P1 IMAD.WIDE R16, R13, 0x2, R16 ;  /* 0x000000020d109825 */ /* 0x001fcc00078e0210 */
[----:B------:R-:W2:Y:S01]  /*0a30*/  @!P1 LDG.E.U16 R16, desc[UR6][R16.64] ;  /* 0x0000000610109981 */ /* 0x000ea2000c1e1500 */
[----:B------:R-:W-:-:S04]  /*0a40*/  LOP3.LUT R26, R6, R27, RZ, 0xfc, !PT ;  /* 0x0000001b061a7212 */ /* 0x000fc800078efcff */
[----:B------:R-:W-:-:S04]  /*0a50*/  ISETP.LT.OR P2, PT, R26, RZ, P0 ;  /* 0x000000ff1a00720c */ /* 0x000fc80000741670 */
[----:B------:R-:W-:Y:S01]  /*0a60*/  ISETP.GE.OR P2, PT, R6, UR14, P2 ;  /* 0x0000000e06007c0c */ /* 0x000fe20009746670 */
[----:B----4-:R-:W-:Y:S02]  /*0a70*/  @!P1 HADD2.F32 R29, -RZ, R24.H0_H0 ;  /* 0x20000018ff1d9230 */ /* 0x010fe40000004100 */
[----:B--2---:R-:W-:-:S10]  /*0a80*/  @!P1 HADD2.F32 R24, -RZ, R16.H0_H0 ;  /* 0x20000010ff189230 */ /* 0x004fd40000004100 */
        /* <DEDUP_REMOVED lines=13> */
[----:B--2---:R-:W-:-:S02]  /*0b60*/  @!P2 HADD2.F32 R17, -RZ, R16.H0_H0 ;  /* 0x20000010ff11a230 */ /* 0x004fc40000004100 */
[----:B---3--:R-:W-:Y:S02]  /*0b70*/  @!P2 HADD2.F32 R16, -RZ, R28.H0_H0 ;  /* 0x2000001cff10a230 */ /* 0x008fe40000004100 */
[----:B------:R-:W0:Y:S03]  /*0b80*/  @!P0 LDC.64 R28, c[0x0][0x210] ;  /* 0x00008400ff1c8b82 */ /* 0x000e260000000a00 */
[----:B------:R-:W-:-:S05]  /*0b90*/  @!P2 FFMA.FTZ R12, R17, R16, R12 ;  /* 0x00000010110ca223 */ /* 0x000fca000001000c */
[----:B------:R-:W1:Y:S02]  /*0ba0*/  @!P1 LDC.64 R16, c[0x0][0x210] ;  /* 0x00008400ff109b82 */ /* 0x000e640000000a00 */
[----:B-1----:R-:W-:-:S06]  /*0bb0*/  @!P1 IMAD.WIDE R16, R21, 0x2, R16 ;  /* 0x0000000215109825 */ /* 0x002fcc00078e0210 */
[----:B------:R-:W2:Y:S01]  /*0bc0*/  @!P1 LDG.E.U16 R16, desc[UR6][R16.64] ;  /* 0x0000000610109981 */ /* 0x000ea2000c1e1500 */
[----:B0-----:R-:W-:-:S06]  /*0bd0*/  @!P0 IMAD.WIDE R28, R19, 0x2, R28 ;  /* 0x00000002131c8825 */ /* 0x001fcc00078e021c */
[----:B------:R-:W3:Y:S01]  /*0be0*/  @!P0 LDG.E.U16 R28, desc[UR6][R28.64] ;  /* 0x000000061c1c8981 */ /* 0x000ee2000c1e1500 */
[----:B----4-:R-:W-:Y:S02]  /*0bf0*/  @!P1 HADD2.F32 R24, -RZ, R24.H0_H0 ;  /* 0x20000018ff189230 */ /* 0x010fe40000004100 */
[----:B------:R-:W-:Y:S02]  /*0c00*/  VIADD R20, R20, 0x5 ;  /* 0x0000000514147836 */ /* 0x000fe40000000000 */
[----:B------:R-:W-:Y:S02]  /*0c10*/  VIADD R27, R27, -UR12 ;  /* 0x8000000c1b1b7c36 */ /* 0x000fe40008000000 */
[----:B--2---:R-:W-:-:S05]  /*0c20*/  @!P1 HADD2.F32 R17, -RZ, R16.H0_H0 ;  /* 0x20000010ff119230 */ /* 0x004fca0000004100 */
[----:B------:R-:W-:Y:S01]  /*0c30*/  @!P1 FFMA.FTZ R12, R24, R17, R12 ;  /* 0x00000011180c9223 */ /* 0x000fe2000001000c */
[----:B------:R-:W-:Y:S01]  /*0c40*/  ISETP.NE.AND P1, PT, R20, 0x19, PT ;  /* 0x000000191400780c */ /* 0x000fe20003f25270 */
[----:B-----5:R-:W-:Y:S01]  /*0c50*/  @!P0 HADD2.F32 R17, -RZ, R26.H0_H0 ;  /* 0x2000001aff118230 */ /* 0x020fe20000004100 */
[----:B------:R-:W-:Y:S01]  /*0c60*/  IADD3 R24, RZ, -UR12, RZ ;  /* 0x8000000cff187c10 */ /* 0x000fe2000fffe0ff */
[----:B---3--:R-:W-:-:S04]  /*0c70*/  @!P0 HADD2.F32 R14, -RZ, R28.H0_H0 ;  /* 0x2000001cff0e8230 */ /* 0x008fc80000004100 */
[C---:B------:R-:W-:Y:S02]  /*0c80*/  IMAD R22, R24.reuse, UR14, R22 ;  /* 0x0000000e18167c24 */ /* 0x040fe4000f8e0216 */
[----:B------:R-:W-:Y:S01]  /*0c90*/  @!P0 FFMA.FTZ R12, R17, R14, R12 ;  /* 0x0000000e110c8223 */ /* 0x000fe2000001000c */
[C---:B------:R-:W-:Y:S02]  /*0ca0*/  IMAD R13, R24.reuse, UR14, R13 ;  /* 0x0000000e180d7c24 */ /* 0x040fe4000f8e020d */
[C---:B------:R-:W-:Y:S02]  /*0cb0*/  IMAD R23, R24.reuse, UR14, R23 ;  /* 0x0000000e18177c24 */ /* 0x040fe4000f8e0217 */
[C---:B------:R-:W-:Y:S02]  /*0cc0*/  IMAD R21, R24.reuse, UR14, R21 ;  /* 0x0000000e18157c24 */ /* 0x040fe4000f8e0215 */
[----:B------:R-:W-:Y:S01]  /*0cd0*/  IMAD R19, R24, UR14, R19 ;  /* 0x0000000e18137c24 */ /* 0x000fe2000f8e0213 */
        /* <DEDUP_REMOVED lines=19> */
.L_x_408:
        /* <DEDUP_REMOVED lines=15> */
.L_x_1114:


//--------------------- .text._ZN2at6native51_GLOBAL__N__2c613397_18_DepthwiseConv2d_cu_9959487032conv_depthwise2d_backward_kernelILi0ELi0EfiEEvNS_27GenericPackedTensorAccessorIKT1_Lm4ENS_16DefaultPtrTraitsEiEENS3_IS4_Lm4ES6_iEES7_T2_iiiiiiiiiiiiiii --------------------------
	.section	.text._ZN2at6native51_GLOBAL__N__2c613397_18_DepthwiseConv2d_cu_9959487032conv_depthwise2d_backward_kernelILi0ELi0EfiEEvNS_27GenericPackedTensorAccessorIKT1_Lm4ENS_16DefaultPtrTraitsEiEENS3_IS4_Lm4ES6_iEES7_T2_iiiiiiiiiiiiiii,"ax",@progbits
	.align	128
.text._ZN2at6native51_GLOBAL__N__2c613397_18_DepthwiseConv2d_cu_9959487032conv_depthwise2d_backward_kernelILi0ELi0EfiEEvNS_27GenericPackedTensorAccessorIKT1_Lm4ENS_16DefaultPtrTraitsEiEENS3_IS4_Lm4ES6_iEES7_T2_iiiiiiiiiiiiiii:
        .type           _ZN2at6native51_GLOBAL__N__2c613397_18_DepthwiseConv2d_cu_9959487032conv_depthwise2d_backward_kernelILi0ELi0EfiEEvNS_27GenericPackedTensorAccessorIKT1_Lm4ENS_16DefaultPtrTraitsEiEENS3_IS4_Lm4ES6_iEES7_T2_iiiiiiiiiiiiiii,@function
        .size           _ZN2at6native51_GLOBAL__N__2c613397_18_DepthwiseConv2d_cu_9959487032conv_depthwise2d_backward_kernelILi0ELi0EfiEEvNS_27GenericPackedTensorAccessorIKT1_Lm4ENS_16DefaultPtrTraitsEiEENS3_IS4_Lm4ES6_iEES7_T2_iiiiiiiiiiiiiii,(.L_x_1115 - _ZN2at6native51_GLOBAL__N__2c613397_18_DepthwiseConv2d_cu_9959487032conv_depthwise2d_backward_kernelILi0ELi0EfiEEvNS_27GenericPackedTensorAccessorIKT1_Lm4ENS_16DefaultPtrTraitsEiEENS3_IS4_Lm4ES6_iEES7_T2_iiiiiiiiiiiiiii)
        .other          _ZN2at6native51_GLOBAL__N__2c613397_18_DepthwiseConv2d_cu_9959487032conv_depthwise2d_backward_kernelILi0ELi0EfiEEvNS_27GenericPackedTensorAccessorIKT1_Lm4ENS_16DefaultPtrTraitsEiEENS3_IS4_Lm4ES6_iEES7_T2_iiiiiiiiiiiiiii,@"STO_CUDA_ENTRY STV_DEFAULT"
_ZN2at6native51_GLOBAL__N__2c613397_18_DepthwiseConv2d_cu_9959487032conv_depthwise2d_backward_kernelILi0ELi0EfiEEvNS_27GenericPackedTensorAccessorIKT1_Lm4ENS_16DefaultPtrTraitsEiEENS3_IS4_Lm4ES6_iEES7_T2_iiiiiiiiiiiiiii:
        /* <DEDUP_REMOVED lines=15> */
.L_x_429:
        /* <DEDUP_REMOVED lines=14> */
[----:B------:R-:W-:Y:S01]  /*01d0*/  ISETP.GE.AND P2, PT, R2, RZ, PT ;  /* 0x000000ff0200720c */ /* 0x000fe20003f46270 */
[----:B------:R-:W0:Y:S02]  /*01e0*/  LDC R6, c[0x0][0x2ac] ;  /* 0x0000ab00ff067b82 */ /* 0x000e240000000800 */
[----:B------:R-:W-:-:S05]  /*01f0*/  IMAD.HI.U32 R0, R3, R5, RZ ;  /* 0x0000000503007227 */ /* 0x000fca00078e00ff */
[----:B------:R-:W-:-:S05]  /*0200*/  IADD3 R3, -R0, RZ, RZ ;  /* 0x000000ff00037210 */ /* 0x000fca0007ffe1ff */
        /* <DEDUP_REMOVED lines=8> */
[----:B0-----:R-:W-:-:S03]  /*0290*/  ISETP.GE.AND P0, PT, R6, 0x1, PT ;  /* 0x000000010600780c */ /* 0x001fc60003f06270 */
[----:B------:R-:W-:Y:S01]  /*02a0*/  @!P2 IMAD.MOV R0, RZ, RZ, -R0 ;  /* 0x000000ffff00a224 */ /* 0x000fe200078e0a00 */
[----:B-1----:R-:W-:Y:S02]  /*02b0*/  ISETP.LT.OR P0, PT, R5, 0x1, !P0 ;  /* 0x000000010500780c */ /* 0x002fe40004701670 */
[----:B------:R-:W-:-:S11]  /*02c0*/  @!P1 LOP3.LUT R0, RZ, R9, RZ, 0x33, !PT ;  /* 0x00000009ff009212 */ /* 0x000fd600078e33ff */
        /* <DEDUP_REMOVED lines=29> */
[----:B------:R-:W0:Y:S11]  /*04a0*/  F2I.FTZ.U32.TRUNC.NTZ R3, R6 ;  /* 0x0000000600037305 */ /* 0x000e36000021f000 */
        /* <DEDUP_REMOVED lines=8> */
[----:B------:R-:W-:-:S02]  /*0530*/  IMAD R7, R4, R7, RZ ;  /* 0x0000000704077224 */ /* 0x000fc400078e02ff */
[----:B------:R-:W-:Y:S01]  /*0540*/  IMAD.HI.U32 R2, R3, R5, R2 ;  /* 0x0000000503027227 */ /* 0x000fe200078e0002 */
[----:B------:R-:W-:-:S03]  /*0550*/  MOV R3, R6 ;  /* 0x0000000600037202 */ /* 0x000fc60000000f00 */
[----:B------:R-:W-:Y:S02]  /*0560*/  IMAD.MOV.U32 R5, RZ, RZ, RZ ;  /* 0x000000ffff057224 */ /* 0x000fe400078e00ff */
[----:B------:R-:W-:-:S04]  /*0570*/  IMAD.HI.U32 R10, R2, R3, RZ ;  /* 0x00000003020a7227 */ /* 0x000fc800078e00ff */
[----:B------:R-:W-:-:S04]  /*0580*/  IMAD.MOV R2, RZ, RZ, -R10 ;  /* 0x000000ffff027224 */ /* 0x000fc800078e0a0a */
        /* <DEDUP_REMOVED lines=15> */
.L_x_428:
        /* <DEDUP_REMOVED lines=8> */
[----:B------:R-:W-:Y:S02]  /*0700*/  IMAD R6, R10, UR15, R15 ;  /* 0x0000000f0a067c24 */ /* 0x000fe4000f8e020f */
[----:B------:R-:W-:Y:S02]  /*0710*/  IMAD R2, R2, UR5, RZ ;  /* 0x0000000502027c24 */ /* 0x000fe4000f8e02ff */
[----:B------:R-:W-:Y:S02]  /*0720*/  IMAD.MOV.U32 R4, RZ, RZ, RZ ;  /* 0x000000ffff047224 */ /* 0x000fe400078e00ff */
[----:B------:R-:W-:-:S07]  /*0730*/  IMAD R2, R15, R2, RZ ;  /* 0x000000020f027224 */ /* 0x000fce00078e02ff */
.L_x_427:
        /* <DEDUP_REMOVED lines=15> */
[----:B------:R-:W-:-:S04]  /*0830*/  IMAD.HI.U32 R15, R15, R19, R14 ;  /* 0x000000130f0f7227 */ /* 0x000fc800078e000e */
[----:B------:R-:W-:Y:S02]  /*0840*/  IMAD.MOV.U32 R19, RZ, RZ, RZ ;  /* 0x000000ffff137224 */ /* 0x000fe400078e00ff */
[----:B------:R-:W-:-:S04]  /*0850*/  IMAD.HI.U32 R15, R15, R18, RZ ;  /* 0x000000120f0f7227 */ /* 0x000fc800078e00ff */
[----:B------:R-:W-:-:S04]  /*0860*/  IMAD.MOV R15, RZ, RZ, -R15 ;  /* 0x000000ffff0f7224 */ /* 0x000fc800078e0a0f */
        /* <DEDUP_REMOVED lines=8> */
[----:B------:R-:W-:Y:S02]  /*08f0*/  @!P2 IADD3 R18, R18, -R16, RZ ;  /* 0x800000101212a210 */ /* 0x000fe40007ffe0ff */
[----:B------:R-:W-:Y:S01]  /*0900*/  ISETP.GE.AND P2, PT, R4, R15, PT ;  /* 0x0000000f0400720c */ /* 0x000fe20003f46270 */
[----:B------:R-:W-:Y:S02]  /*0910*/  IMAD.MOV.U32 R15, RZ, RZ, R2 ;  /* 0x000000ffff0f7224 */ /* 0x000fe400078e0002 */
[----:B------:R-:W-:Y:S01]  /*0920*/  @!P3 IMAD.MOV R18, RZ, RZ, -R18 ;  /* 0x000000ffff12b224 */ /* 0x000fe200078e0a12 */
[----:B------:R-:W-:Y:S01]  /*0930*/  @!P0 LOP3.LUT R18, RZ, R20, RZ, 0x33, !PT ;  /* 0x00000014ff128212 */ /* 0x000fe200078e33ff */
[----:B------:R-:W-:Y:S08]  /*0940*/  @!P4 BRA `(.L_x_411) ;  /* 0x000000140004c947 */ /* 0x000ff00003800000 */
[----:B------:R-:W0:Y:S01]  /*0950*/  LDC.64 R14, c[0x0][0x260] ;  /* 0x00009800ff0e7b82 */ /* 0x000e220000000a00 */
[----:B------:R-:W-:Y:S01]  /*0960*/  ULDC UR13, c[0x0][0x2c0] ;  /* 0x0000b000000d7ab9 */ /* 0x000fe20000000800 */
[----:B------:R-:W-:Y:S01]  /*0970*/  ULDC UR5, c[0x0][0x2b8] ;  /* 0x0000ae0000057ab9 */ /* 0x000fe20000000800 */
[----:B------:R-:W-:Y:S01]  /*0980*/  UIADD3 UR6, -UR13, URZ, URZ ;  /* 0x0000003f0d067290 */ /* 0x000fe2000fffe13f */
[----:B------:R-:W-:Y:S01]  /*0990*/  IADD3 R16, R12, UR5, RZ ;  /* 0x000000050c107c10 */ /* 0x000fe2000fffe0ff */
[----:B------:R-:W-:Y:S01]  /*09a0*/  IMAD.MOV.U32 R19, RZ, RZ, RZ ;  /* 0x000000ffff137224 */ /* 0x000fe200078e00ff */
[----:B------:R-:W-:Y:S01]  /*09b0*/  ISETP.NE.AND P3, PT, R18, RZ, PT ;  /* 0x000000ff1200720c */ /* 0x000fe20003f65270 */
[----:B------:R-:W-:Y:S01]  /*09c0*/  UIMAD UR8, UR6, 0x3, UR5 ;  /* 0x00000003060878a4 */ /* 0x000fe2000f8e0205 */
[C-C-:B------:R-:W-:Y:S01]  /*09d0*/  IADD3 R21, R16.reuse, -UR13, -R9.reuse ;  /* 0x8000000d10157c10 */ /* 0x140fe2000fffe809 */
[----:B------:R-:W-:Y:S01]  /*09e0*/  ULEA UR5, UR6, UR5, 0x1 ;  /* 0x0000000506057291 */ /* 0x000fe2000f8e083f */
[----:B------:R-:W-:-:S03]  /*09f0*/  IMAD.IADD R20, R16, 0x1, -R9 ;  /* 0x0000000110147824 */ /* 0x000fc600078e0a09 */
[C-C-:B------:R-:W-:Y:S02]  /*0a00*/  IADD3 R22, -R9.reuse, UR8, R12.reuse ;  /* 0x0000000809167c10 */ /* 0x140fe4000fffe10c */
[----:B------:R-:W-:Y:S01]  /*0a10*/  IADD3 R23, -R9, UR5, R12 ;  /* 0x0000000509177c10 */ /* 0x000fe2000fffe10c */
[----:B0-----:R-:W-:-:S07]  /*0a20*/  IMAD.WIDE R14, R2, 0x4, R14 ;  /* 0x00000004020e7825 */ /* 0x001fce00078e020e */
.L_x_420:
        /* <DEDUP_REMOVED lines=68> */
[----:B------:R-:W2:Y:S02]  /*0e70*/  LDG.E R16, desc[UR10][R14.64] ;  /* 0x0000000a0e107981 */ /* 0x000ea4000c1e1900 */
[----:B0-----:R-:W-:-:S06]  /*0e80*/  IMAD.WIDE R24, R17, 0x4, R24 ;  /* 0x0000000411187825 */ /* 0x001fcc00078e0218 */
[----:B------:R-:W2:Y:S02]  /*0e90*/  LDG.E R24, desc[UR10][R24.64] ;  /* 0x0000000a18187981 */ /* 0x000ea4000c1e1900 */
[----:B--2---:R-:W-:-:S07]  /*0ea0*/  FFMA.FTZ R11, R24, R16, R11 ;  /* 0x00000010180b7223 */ /* 0x004fce000001000b */
.L_x_413:
[----:B------:R-:W-:Y:S05]  /*0eb0*/  BSYNC B0 ;  /* 0x0000000000007941 */ /* 0x000fea0003800000 */
.L_x_412:
        /* <DEDUP_REMOVED lines=73> */
.L_x_415:
[----:B------:R-:W-:Y:S05]  /*1350*/  BSYNC B0 ;  /* 0x0000000000007941 */ /* 0x000fea0003800000 */
.L_x_414:
        /* <DEDUP_REMOVED lines=73> */
.L_x_417:
[----:B------:R-:W-:Y:S05]  /*17f0*/  BSYNC B0 ;  /* 0x0000000000007941 */ /* 0x000fea0003800000 */
.L_x_416:
        /* <DEDUP_REMOVED lines=33> */
[----:B------:R-:W-:-:S06]  /*1a10*/  @P5 IADD3 R16, R16, 0x1, RZ ;  /* 0x0000000110105810 */ /* 0x000fcc0007ffe0ff */
        /* <DEDUP_REMOVED lines=38> */
.L_x_419:
[----:B------:R-:W-:Y:S05]  /*1c80*/  BSYNC B0 ;  /* 0x0000000000007941 */ /* 0x000fea0003800000 */
.L_x_418:
[----:B------:R-:W-:Y:S01]  /*1c90*/  VIADD R19, R19, 0x4 ;  /* 0x0000000413137836 */ /* 0x000fe20000000000 */
[----:B------:R-:W-:Y:S01]  /*1ca0*/  ULDC UR5, c[0x0][0x2c0] ;  /* 0x0000b00000057ab9 */ /* 0x000fe20000000800 */
[----:B------:R-:W-:Y:S01]  /*1cb0*/  IADD3 R14, P4, R14, 0x10, RZ ;  /* 0x000000100e0e7810 */ /* 0x000fe20007f9e0ff */
[----:B------:R-:W-:Y:S02]  /*1cc0*/  IMAD R16, RZ, RZ, -UR5 ;  /* 0x80000005ff107e24 */ /* 0x000fe4000f8e02ff */
[----:B------:R-:W-:Y:S02]  /*1cd0*/  IADD3 R17, R19, UR4, RZ ;  /* 0x0000000413117c10 */ /* 0x000fe4000fffe0ff */
[----:B------:R-:W-:Y:S01]  /*1ce0*/  IMAD.X R15, RZ, RZ, R15, P4 ;  /* 0x000000ffff0f7224 */ /* 0x000fe200020e060f */
[C---:B------:R-:W-:Y:S01]  /*1cf0*/  LEA R22, R16.reuse, R22, 0x2 ;  /* 0x0000001610167211 */ /* 0x040fe200078e10ff */
[C---:B------:R-:W-:Y:S01]  /*1d00*/  IMAD R21, R16.reuse, 0x4, R21 ;  /* 0x0000000410157824 */ /* 0x040fe200078e0215 */
[----:B------:R-:W-:Y:S01]  /*1d10*/  ISETP.NE.AND P0, PT, R17, RZ, PT ;  /* 0x000000ff1100720c */ /* 0x000fe20003f05270 */
[----:B------:R-:W-:-:S02]  /*1d20*/  IMAD R23, R16, 0x4, R23 ;  /* 0x0000000410177824 */ /* 0x000fc400078e0217 */
[----:B------:R-:W-:-:S10]  /*1d30*/  IMAD R20, R16, 0x4, R20 ;  /* 0x0000000410147824 */ /* 0x000fd400078e0214 */
[----:B------:R-:W-:Y:S05]  /*1d40*/  @P0 BRA `(.L_x_420) ;  /* 0xffffffec00380947 */ /* 0x000fea000383ffff */
[----:B------:R-:W-:-:S07]  /*1d50*/  IMAD.IADD R15, R19, 0x1, R2 ;  /* 0x00000001130f7824 */ /* 0x000fce00078e0202 */
.L_x_411:
        /* <DEDUP_REMOVED lines=56> */
[----:B------:R-:W-:-:S04]  /*20e0*/  SEL R25, R18, R19, !P4 ;  /* 0x0000001312197207 */ /* 0x000fc80006000000 */
[----:B------:R-:W-:-:S05]  /*20f0*/  IADD3 R14, -R24, RZ, RZ ;  /* 0x000000ff180e7210 */ /* 0x000fca0007ffe1ff */
        /* <DEDUP_REMOVED lines=24> */
.L_x_423:
[----:B------:R-:W-:Y:S05]  /*2280*/  BSYNC B0 ;  /* 0x0000000000007941 */ /* 0x000fea0003800000 */
.L_x_422:
        /* <DEDUP_REMOVED lines=78> */
.L_x_426:
[----:B------:R-:W-:Y:S05]  /*2770*/  BSYNC B1 ;  /* 0x0000000000017941 */ /* 0x000fea0003800000 */
.L_x_425:
        /* <DEDUP_REMOVED lines=71> */
[----:B------:R-:W2:Y:S03]  /*2bf0*/  LDG.E R16, desc[UR10][R16.64+0x8] ;  /* 0x0000080a10107981 */ /* 0x000ea6000c1e1900 */
[----:B------:R-:W-:-:S04]  /*2c00*/  IMAD R15, R15, R14, R22 ;  /* 0x0000000e0f0f7224 */ /* 0x000fc800078e0216 */
[----:B0-----:R-:W-:-:S06]  /*2c10*/  IMAD.WIDE R18, R15, 0x4, R18 ;  /* 0x000000040f127825 */ /* 0x001fcc00078e0212 */
[----:B------:R-:W2:Y:S02]  /*2c20*/  LDG.E R18, desc[UR10][R18.64] ;  /* 0x0000000a12127981 */ /* 0x000ea4000c1e1900 */
[----:B--2---:R-:W-:-:S07]  /*2c30*/  FFMA.FTZ R11, R18, R16, R11 ;  /* 0x00000010120b7223 */ /* 0x004fce000001000b */
.L_x_424:
[----:B------:R-:W-:Y:S05]  /*2c40*/  BSYNC B0 ;  /* 0x0000000000007941 */ /* 0x000fea0003800000 */
.L_x_421:
[----:B------:R-:W-:Y:S02]  /*2c50*/  ULDC UR5, c[0x0][0x2a8] ;  /* 0x0000aa0000057ab9 */ /* 0x000fe40000000800 */
[----:B------:R-:W-:Y:S01]  /*2c60*/  VIADD R2, R2, UR5 ;  /* 0x0000000502027c36 */ /* 0x000fe20008000000 */
[----:B------:R-:W-:Y:S06]  /*2c70*/  @!P2 BRA `(.L_x_427) ;  /* 0xffffffd800b0a947 */ /* 0x000fec000383ffff */
.L_x_410:
[----:B------:R-:W-:Y:S05]  /*2c80*/  @!P1 BRA `(.L_x_428) ;  /* 0xffffffd8007c9947 */ /* 0x000fea000383ffff */
.L_x_409:
[----:B------:R-:W0:Y:S01]  /*2c90*/  LDC R0, c[0x0][0xc] ;  /* 0x00000300ff007b82 */ /* 0x000e220000000800 */
[----:B------:R-:W-:Y:S01]  /*2ca0*/  SHF.R.S64 R2, RZ, 0x1e, R12 ;  /* 0x0000001eff027819 */ /* 0x000fe2000000100c */
[----:B------:R-:W-:Y:S01]  /*2cb0*/  ULDC.64 UR14, c[0x0][0x238] ;  /* 0x00008e00000e7ab9 */ /* 0x000fe20000000a00 */
[----:B------:R-:W-:Y:S02]  /*2cc0*/  ULDC UR5, c[0x0][0x288] ;  /* 0x0000a20000057ab9 */ /* 0x000fe40000000800 */
[----:B------:R-:W-:-:S04]  /*2cd0*/  IADD3 R2, P0, R2, UR14, RZ ;  /* 0x0000000e02027c10 */ /* 0x000fc8000ff1e0ff */
[----:B------:R-:W-:-:S05]  /*2ce0*/  LEA.HI.X.SX32 R3, R12, UR15, 0x2, P0 ;  /* 0x0000000f0c037c11 */ /* 0x000fca00080f16ff */
[----:B------:R1:W-:Y:S01]  /*2cf0*/  STG.E desc[UR10][R2.64], R11 ;  /* 0x0000000b02007986 */ /* 0x0003e2000c10190a */
[----:B0-----:R-:W-:-:S05]  /*2d00*/  IMAD R5, R0, UR9, RZ ;  /* 0x0000000900057c24 */ /* 0x001fca000f8e02ff */
[----:B------:R-:W-:-:S05]  /*2d10*/  IADD3 R12, P0, R5, R12, RZ ;  /* 0x0000000c050c7210 */ /* 0x000fca0007f1e0ff */
[----:B------:R-:W-:Y:S01]  /*2d20*/  IMAD.X R13, RZ, RZ, R13, P0 ;  /* 0x000000ffff0d7224 */ /* 0x000fe200000e060d */
[----:B------:R-:W-:-:S04]  /*2d30*/  ISETP.GE.U32.AND P0, PT, R12, UR5, PT ;  /* 0x000000050c007c0c */ /* 0x000fc8000bf06070 */
[----:B------:R-:W-:-:S13]  /*2d40*/  ISETP.GE.AND.EX P0, PT, R13, UR12, PT, P0 ;  /* 0x0000000c0d007c0c */ /* 0x000fda000bf06300 */
[----:B-1----:R-:W-:Y:S05]  /*2d50*/  @!P0 BRA `(.L_x_429) ;  /* 0xffffffd000e48947 */ /* 0x002fea000383ffff */
[----:B------:R-:W-:Y:S05]  /*2d60*/  EXIT ;  /* 0x000000000000794d */ /* 0x000fea0003800000 */
.L_x_430:
        /* <DEDUP_REMOVED lines=9> */
.L_x_1115:


//--------------------- .text._ZN2at6native51_GLOBAL__N__2c613397_18_DepthwiseConv2d_cu_9959487032conv_depthwise2d_backward_kernelILi0ELi2EfiEEvNS_27GenericPackedTensorAccessorIKT1_Lm4ENS_16DefaultPtrTraitsEiEENS3_IS4_Lm4ES6_iEES7_T2_iiiiiiiiiiiiiii --------------------------
	.section	.text._ZN2at6native51_GLOBAL__N__2c613397_18_DepthwiseConv2d_cu_9959487032conv_depthwise2d_backward_kernelILi0ELi2EfiEEvNS_27GenericPackedTensorAccessorIKT1_Lm4ENS_16DefaultPtrTraitsEiEENS3_IS4_Lm4ES6_iEES7_T2_iiiiiiiiiiiiiii,"ax",@progbits
	.align	128
.text._ZN2at6native51_GLOBAL__N__2c613397_18_DepthwiseConv2d_cu_9959487032conv_depthwise2d_backward_kernelILi0ELi2EfiEEvNS_27GenericPackedTensorAccessorIKT1_Lm4ENS_16DefaultPtrTraitsEiEENS3_IS4_Lm4ES6_iEES7_T2_iiiiiiiiiiiiiii:
        .type           _ZN2at6native51_GLOBAL__N__2c613397_18_DepthwiseConv2d_cu_9959487032conv_depthwise2d_backward_kernelILi0ELi2EfiEEvNS_27GenericPackedTensorAccessorIKT1_Lm4ENS_16DefaultPtrTraitsEiEENS3_IS4_Lm4ES6_iEES7_T2_iiiiiiiiiiiiiii,@function
        .size           _ZN2at6native51_GLOBAL__N__2c613397_18_DepthwiseConv2d_cu_9959487032conv_depthwise2d_backward_kernelILi0ELi2EfiEEvNS_27GenericPackedTensorAccessorIKT1_Lm4ENS_16DefaultPtrTraitsEiEENS3_IS4_Lm4ES6_iEES7_T2_iiiiiiiiiiiiiii,(.L_x_1116 - _ZN2at6native51_GLOBAL__N__2c613397_18_DepthwiseConv2d_cu_9959487032conv_depthwise2d_backward_kernelILi0ELi2EfiEEvNS_27GenericPackedTensorAccessorIKT1_Lm4ENS_16DefaultPtrTraitsEiEENS3_IS4_Lm4ES6_iEES7_T2_iiiiiiiiiiiiiii)
        .other          _ZN2at6native51_GLOBAL__N__2c613397_18_DepthwiseConv2d_cu_9959487032conv_depthwise2d_backward_kernelILi0ELi2EfiEEvNS_27GenericPackedTensorAccessorIKT1_Lm4ENS_16DefaultPtrTraitsEiEENS3_IS4_Lm4ES6_iEES7_T2_iiiiiiiiiiiiiii,@"STO_CUDA_ENTRY STV_DEFAULT"
_ZN2at6native51_GLOBAL__N__2c613397_18_DepthwiseConv2d_cu_9959487032conv_depthwise2d_backward_kernelILi0ELi2EfiEEvNS_27GenericPackedTensorAccessorIKT1_Lm4ENS_16DefaultPtrTraitsEiEENS3_IS4_Lm4ES6_iEES7_T2_iiiiiiiiiiiiiii:
        /* <DEDUP_REMOVED lines=16> */
.L_x_451:
[----:B------:R-:W0:Y:S01]  /*0100*/  LDC R8, c[0x0][0x298] ;  /* 0x0000a600ff087b82 */ /* 0x000e220000000800 */
[----:B------:R-:W-:Y:S01]  /*0110*/  HFMA2.MMA R11, -RZ, RZ, 0, 0 ;  /* 0x00000000ff0b7435 */ /* 0x000fe200000001ff */
        /* <DEDUP_REMOVED lines=31> */
[----:B------:R-:W-:Y:S01]  /*0310*/  IMAD R8, R5, R8, RZ ;  /* 0x0000000805087224 */ /* 0x000fe200078e02ff */
[----:B------:R-:W-:-:S04]  /*0320*/  MOV R11, RZ ;  /* 0x000000ff000b7202 */ /* 0x000fc80000000f00 */
[----:B------:R-:W1:Y:S01]  /*0330*/  LDC R7, c[0x0][0x28c] ;  /* 0x0000a300ff077b82 */ /* 0x000e620000000800 */
[----:B0-----:R-:W-:-:S04]  /*0340*/  IABS R6, R0 ;  /* 0x0000000000067213 */ /* 0x001fc80000000000 */
[----:B------:R-:W0:Y:S08]  /*0350*/  I2F.RP R4, R6 ;  /* 0x0000000600047306 */ /* 0x000e300000209400 */
[----:B0-----:R-:W0:Y:S02]  /*0360*/  MUFU.RCP R4, R4 ;  /* 0x0000000400047308 */ /* 0x001e240000001000 */
[----:B0-----:R-:W-:Y:S01]  /*0370*/  VIADD R2, R4, 0xffffffe ;  /* 0x0ffffffe04027836 */ /* 0x001fe20000000000 */
[----:B-1----:R-:W-:-:S05]  /*0380*/  IABS R4, R7 ;  /* 0x0000000700047213 */ /* 0x002fca0000000000 */
        /* <DEDUP_REMOVED lines=28> */
[----:B------:R-:W-:-:S04]  /*0550*/  IMAD.HI.U32 R2, R3, R9, R2 ;  /* 0x0000000903027227 */ /* 0x000fc800078e0002 */
[----:B------:R-:W-:Y:S02]  /*0560*/  IMAD.MOV.U32 R3, RZ, RZ, R10 ;  /* 0x000000ffff037224 */ /* 0x000fe400078e000a */
        /* <DEDUP_REMOVED lines=13> */
[----:B------:R-:W-:-:S05]  /*0640*/  @!P1 LOP3.LUT R10, RZ, R7, RZ, 0x33, !PT ;  /* 0x00000007ff0a9212 */ /* 0x000fca00078e33ff */
[----:B------:R-:W-:-:S04]  /*0650*/  IMAD.MOV R2, RZ, RZ, -R10 ;  /* 0x000000ffff027224 */ /* 0x000fc800078e0a0a */
[----:B------:R-:W-:Y:S02]  /*0660*/  IMAD R7, R7, R2, R6 ;  /* 0x0000000207077224 */ /* 0x000fe400078e0206 */
[----:B------:R-:W-:-:S07]  /*0670*/  IMAD.MOV.U32 R6, RZ, RZ, RZ ;  /* 0x000000ffff067224 */ /* 0x000fce00078e00ff */
.L_x_450:
        /* <DEDUP_REMOVED lines=10> */
.L_x_449:
        /* <DEDUP_REMOVED lines=22> */
[----:B------:R-:W-:Y:S02]  /*0880*/  LOP3.LUT R16, R0, 0x1, RZ, 0xc0, !PT ;  /* 0x0000000100107812 */ /* 0x000fe400078ec0ff */
[----:B------:R-:W-:Y:S01]  /*0890*/  UIMAD UR6, UR5, 0x3, UR4 ;  /* 0x00000003050678a4 */ /* 0x000fe2000f8e0204 */
[----:B------:R-:W-:Y:S01]  /*08a0*/  MOV R21, RZ ;  /* 0x000000ff00157202 */ /* 0x000fe20000000f00 */
[----:B------:R-:W-:Y:S01]  /*08b0*/  ULEA UR4, UR5, UR4, 0x1 ;  /* 0x0000000405047291 */ /* 0x000fe2000f8e083f */
[----:B------:R-:W-:Y:S01]  /*08c0*/  ISETP.NE.U32.AND P3, PT, R16, 0x1, PT ;  /* 0x000000011000780c */ /* 0x000fe20003f65070 */
[C-C-:B------:R-:W-:Y:S01]  /*08d0*/  IMAD.IADD R23, R17.reuse, 0x1, -R8.reuse ;  /* 0x0000000111177824 */ /* 0x140fe200078e0a08 */
[----:B------:R-:W-:-:S02]  /*08e0*/  IADD3 R24, R17, -UR7, -R8 ;  /* 0x8000000711187c10 */ /* 0x000fc4000fffe808 */
[C-C-:B------:R-:W-:Y:S02]  /*08f0*/  IADD3 R25, -R8.reuse, UR6, R19.reuse ;  /* 0x0000000608197c10 */ /* 0x140fe4000fffe113 */
[----:B------:R-:W-:Y:S01]  /*0900*/  IADD3 R26, -R8, UR4, R19 ;  /* 0x00000004081a7c10 */ /* 0x000fe2000fffe113 */
[----:B0-----:R-:W-:-:S07]  /*0910*/  IMAD.WIDE R14, R3, 0x4, R14 ;  /* 0x00000004030e7825 */ /* 0x001fce00078e020e */
.L_x_442:
        /* <DEDUP_REMOVED lines=19> */
[----:B------:R-:W2:Y:S04]  /*0a50*/  LDG.E R27, desc[UR8][R14.64] ;  /* 0x000000080e1b7981 */ /* 0x000ea8000c1e1900 */
[----:B------:R-:W2:Y:S02]  /*0a60*/  LDG.E R16, desc[UR8][R16.64] ;  /* 0x0000000810107981 */ /* 0x000ea4000c1e1900 */
[----:B--2---:R-:W-:-:S07]  /*0a70*/  FFMA.FTZ R11, R16, R27, R11 ;  /* 0x0000001b100b7223 */ /* 0x004fce000001000b */
.L_x_435:
[----:B------:R-:W-:Y:S05]  /*0a80*/  BSYNC B0 ;  /* 0x0000000000007941 */ /* 0x000fea0003800000 */
.L_x_434:
        /* <DEDUP_REMOVED lines=11> */
[----:B------:R-:W2:Y:S04]  /*0b40*/  LDG.E R27, desc[UR8][R14.64+0x4] ;  /* 0x000004080e1b7981 */ /* 0x000ea8000c1e1900 */
[----:B------:R-:W2:Y:S02]  /*0b50*/  LDG.E R16, desc[UR8][R16.64] ;  /* 0x0000000810107981 */ /* 0x000ea4000c1e1900 */
[----:B--2---:R-:W-:-:S07]  /*0b60*/  FFMA.FTZ R11, R16, R27, R11 ;  /* 0x0000001b100b7223 */ /* 0x004fce000001000b */
.L_x_437:
[----:B------:R-:W-:Y:S05]  /*0b70*/  BSYNC B0 ;  /* 0x0000000000007941 */ /* 0x000fea0003800000 */
.L_x_436:
        /* <DEDUP_REMOVED lines=14> */
.L_x_439:
[----:B------:R-:W-:Y:S05]  /*0c60*/  BSYNC B0 ;  /* 0x0000000000007941 */ /* 0x000fea0003800000 */
.L_x_438:
        /* <DEDUP_REMOVED lines=14> */
.L_x_441:
[----:B------:R-:W-:Y:S05]  /*0d50*/  BSYNC B0 ;  /* 0x0000000000007941 */ /* 0x000fea0003800000 */
.L_x_440:
[----:B------:R-:W-:Y:S01]  /*0d60*/  ULDC UR4, c[0x0][0x2c0] ;  /* 0x0000b00000047ab9 */ /* 0x000fe20000000800 */
[----:B------:R-:W-:Y:S01]  /*0d70*/  VIADD R21, R21, 0x4 ;  /* 0x0000000415157836 */ /* 0x000fe20000000000 */
[----:B------:R-:W-:Y:S01]  /*0d80*/  IADD3 R14, P4, R14, 0x10, RZ ;  /* 0x000000100e0e7810 */ /* 0x000fe20007f9e0ff */
[----:B------:R-:W-:-:S04]  /*0d90*/  IMAD R16, RZ, RZ, -UR4 ;  /* 0x80000004ff107e24 */ /* 0x000fc8000f8e02ff */
[C---:B------:R-:W-:Y:S02]  /*0da0*/  IMAD R24, R16.reuse, 0x4, R24 ;  /* 0x0000000410187824 */ /* 0x040fe400078e0218 */
[C---:B------:R-:W-:Y:S02]  /*0db0*/  IMAD R26, R16.reuse, 0x4, R26 ;  /* 0x00000004101a7824 */ /* 0x040fe400078e021a */
[C---:B------:R-:W-:Y:S02]  /*0dc0*/  IMAD R25, R16.reuse, 0x4, R25 ;  /* 0x0000000410197824 */ /* 0x040fe400078e0219 */
[----:B------:R-:W-:Y:S02]  /*0dd0*/  IMAD R23, R16, 0x4, R23 ;  /* 0x0000000410177824 */ /* 0x000fe400078e0217 */
[----:B------:R-:W-:Y:S02]  /*0de0*/  IMAD.IADD R16, R12, 0x1, R21 ;  /* 0x000000010c107824 */ /* 0x000fe400078e0215 */
[----:B------:R-:W-:-:S03]  /*0df0*/  IMAD.X R15, RZ, RZ, R15, P4 ;  /* 0x000000ffff0f7224 */ /* 0x000fc600020e060f */
[----:B------:R-:W-:-:S13]  /*0e00*/  ISETP.NE.AND P1, PT, R16, RZ, PT ;  /* 0x000000ff1000720c */ /* 0x000fda0003f25270 */
[----:B------:R-:W-:Y:S05]  /*0e10*/  @P1 BRA `(.L_x_442) ;  /* 0xfffffff800c01947 */ /* 0x000fea000383ffff */
[----:B------:R-:W-:-:S07]  /*0e20*/  IADD3 R25, R21, R3, RZ ;  /* 0x0000000315197210 */ /* 0x000fce0007ffe0ff */
.L_x_433:
        /* <DEDUP_REMOVED lines=24> */
[----:B------:R-:W2:Y:S03]  /*0fb0*/  LDG.E R0, desc[UR8][R16.64] ;  /* 0x0000000810007981 */ /* 0x000ea6000c1e1900 */
[----:B0-----:R-:W-:-:S06]  /*0fc0*/  IMAD.WIDE R14, R25, 0x4, R14 ;  /* 0x00000004190e7825 */ /* 0x001fcc00078e020e */
[----:B------:R-:W2:Y:S02]  /*0fd0*/  LDG.E R14, desc[UR8][R14.64] ;  /* 0x000000080e0e7981 */ /* 0x000ea4000c1e1900 */
[----:B--2---:R-:W-:-:S07]  /*0fe0*/  FFMA.FTZ R11, R14, R0, R11 ;  /* 0x000000000e0b7223 */ /* 0x004fce000001000b */
.L_x_445:
[----:B------:R-:W-:Y:S05]  /*0ff0*/  BSYNC B0 ;  /* 0x0000000000007941 */ /* 0x000fea0003800000 */
.L_x_444:
        /* <DEDUP_REMOVED lines=21> */
.L_x_448:
[----:B------:R-:W-:Y:S05]  /*1150*/  BSYNC B1 ;  /* 0x0000000000017941 */ /* 0x000fea0003800000 */
.L_x_447:
        /* <DEDUP_REMOVED lines=17> */
.L_x_446:
[----:B------:R-:W-:Y:S05]  /*1270*/  BSYNC B0 ;  /* 0x0000000000007941 */ /* 0x000fea0003800000 */
.L_x_443:
[----:B------:R-:W-:Y:S02]  /*1280*/  ULDC UR4, c[0x0][0x2a8] ;  /* 0x0000aa0000047ab9 */ /* 0x000fe40000000800 */
[----:B------:R-:W-:Y:S01]  /*1290*/  VIADD R3, R3, UR4 ;  /* 0x0000000403037c36 */ /* 0x000fe20008000000 */
[----:B------:R-:W-:Y:S06]  /*12a0*/  @!P2 BRA `(.L_x_449) ;  /* 0xfffffff4001ca947 */ /* 0x000fec000383ffff */
.L_x_432:
[----:B------:R-:W-:Y:S01]  /*12b0*/  VIADD R6, R6, 0x1 ;  /* 0x0000000106067836 */ /* 0x000fe20000000000 */
[----:B------:R-:W-:-:S04]  /*12c0*/  ULDC UR4, c[0x0][0x290] ;  /* 0x0000a40000047ab9 */ /* 0x000fc80000000800 */
[----:B------:R-:W-:-:S13]  /*12d0*/  ISETP.GE.AND P0, PT, R6, UR4, PT ;  /* 0x0000000406007c0c */ /* 0x000fda000bf06270 */
[----:B------:R-:W-:Y:S05]  /*12e0*/  @!P0 BRA `(.L_x_450) ;  /* 0xfffffff000e48947 */ /* 0x000fea000383ffff */
.L_x_431:
[----:B------:R-:W-:Y:S01]  /*12f0*/  SHF.R.S64 R2, RZ, 0x1e, R19 ;  /* 0x0000001eff027819 */ /* 0x000fe20000001013 */
[----:B------:R-:W-:-:S03]  /*1300*/  ULDC.64 UR4, c[0x0][0x238] ;  /* 0x00008e0000047ab9 */ /* 0x000fc60000000a00 */
        /* <DEDUP_REMOVED lines=8> */
[----:B------:R0:W-:Y:S04]  /*1390*/  STG.E desc[UR8][R2.64], R11 ;  /* 0x0000000b02007986 */ /* 0x0001e8000c101908 */
[----:B------:R-:W-:Y:S01]  /*13a0*/  IMAD.X R13, RZ, RZ, R13, P0 ;  /* 0x000000ffff0d7224 */ /* 0x000fe200000e060d */
[----:B------:R-:W-:-:S04]  /*13b0*/  ISETP.GE.U32.AND P0, PT, R19, UR5, PT ;  /* 0x0000000513007c0c */ /* 0x000fc8000bf06070 */
[----:B------:R-:W-:-:S13]  /*13c0*/  ISETP.GE.AND.EX P0, PT, R13, UR4, PT, P0 ;  /* 0x000000040d007c0c */ /* 0x000fda000bf06300 */
[----:B0-----:R-:W-:Y:S05]  /*13d0*/  @!P0 BRA `(.L_x_451) ;  /* 0xffffffec00488947 */ /* 0x001fea000383ffff */
[----:B------:R-:W-:Y:S05]  /*13e0*/  EXIT ;  /* 0x000000000000794d */ /* 0x000fea0003800000 */
.L_x_452:
        /* <DEDUP_REMOVED lines=9> */
.L_x_1116:


//--------------------- .text._ZN2at6native51_GLOBAL__N__2c613397_18_DepthwiseConv2d_cu_9959487032conv_depthwise2d_backward_kernelILi0ELi1EfiEEvNS_27GenericPackedTensorAccessorIKT1_Lm4ENS_16DefaultPtrTraitsEiEENS3_IS4_Lm4ES6_iEES7_T2_iiiiiiiiiiiiiii --------------------------
	.section	.text._ZN2at6native51_GLOBAL__N__2c613397_18_DepthwiseConv2d_cu_9959487032conv_depthwise2d_backward_kernelILi0ELi1EfiEEvNS_27GenericPackedTensorAccessorIKT1_Lm4ENS_16DefaultPtrTraitsEiEENS3_IS4_Lm4ES6_iEES7_T2_iiiiiiiiiiiiiii,"ax",@progbits
	.align	128
.text._ZN2at6native51_GLOBAL__N__2c613397_18_DepthwiseConv2d_cu_9959487032conv_depthwise2d_backward_kernelILi0ELi1EfiEEvNS_27GenericPackedTensorAccessorIKT1_Lm4ENS_16DefaultPtrTraitsEiEENS3_IS4_Lm4ES6_iEES7_T2_iiiiiiiiiiiiiii:
        .type           _ZN2at6native51_GLOBAL__N__2c613397_18_DepthwiseConv2d_cu_9959487032conv_depthwise2d_backward_kernelILi0ELi1EfiEEvNS_27GenericPackedTensorAccessorIKT1_Lm4ENS_16DefaultPtrTraitsEiEENS3_IS4_Lm4ES6_iEES7_T2_iiiiiiiiiiiiiii,@function
        .size           _ZN2at6native51_GLOBAL__N__2c613397_18_DepthwiseConv2d_cu_9959487032conv_depthwise2d_backward_kernelILi0ELi1EfiEEvNS_27GenericPackedTensorAccessorIKT1_Lm4ENS_16DefaultPtrTraitsEiEENS3_IS4_Lm4ES6_iEES7_T2_iiiiiiiiiiiiiii,(.L_x_1117 - _ZN2at6native51_GLOBAL__N__2c613397_18_DepthwiseConv2d_cu_9959487032conv_depthwise2d_backward_kernelILi0ELi1EfiEEvNS_27GenericPackedTensorAccessorIKT1_Lm4ENS_16DefaultPtrTraitsEiEENS3_IS4_Lm4ES6_iEES7_T2_iiiiiiiiiiiiiii)
        .other          _ZN2at6native51_GLOBAL__N__2c613397_18_DepthwiseConv2d_cu_9959487032conv_depthwise2d_backward_kernelILi0ELi1EfiEEvNS_27GenericPackedTensorAccessorIKT1_Lm4ENS_16DefaultPtrTraitsEiEENS3_IS4_Lm4ES6_iEES7_T2_iiiiiiiiiiiiiii,@"STO_CUDA_ENTRY STV_DEFAULT"
_ZN2at6native51_GLOBAL__N__2c613397_18_DepthwiseConv2d_cu_9959487032conv_depthwise2d_backward_kernelILi0ELi1EfiEEvNS_27GenericPackedTensorAccessorIKT1_Lm4ENS_16DefaultPtrTraitsEiEENS3_IS4_Lm4ES6_iEES7_T2_iiiiiiiiiiiiiii:
        /* <DEDUP_REMOVED lines=16> */
.L_x_465:
        /* <DEDUP_REMOVED lines=92> */
.L_x_464:
        /* <DEDUP_REMOVED lines=13> */
.L_x_463:
        /* <DEDUP_REMOVED lines=33> */
.L_x_456:
[----:B------:R-:W-:Y:S01]  /*09a0*/  LOP3.LUT R14, R24, R19, RZ, 0xfc, !PT ;  /* 0x00000013180e7212 */ /* 0x000fe200078efcff */
[----:B------:R-:W-:-:S03]  /*09b0*/  ULDC UR5, c[0x0][0x2a0] ;  /* 0x0000a80000057ab9 */ /* 0x000fc60000000800 */
[----:B------:R-:W-:-:S04]  /*09c0*/  ISETP.LT.OR P0, PT, R14, RZ, P2 ;  /* 0x000000ff0e00720c */ /* 0x000fc80001701670 */
[----:B------:R-:W-:-:S13]  /*09d0*/  ISETP.GE.OR P0, PT, R24, UR5, P0 ;  /* 0x0000000518007c0c */ /* 0x000fda0008706670 */
[----:B------:R-:W0:Y:S02]  /*09e0*/  @!P0 LDC.64 R14, c[0x0][0x210] ;  /* 0x00008400ff0e8b82 */ /* 0x000e240000000a00 */
[----:B0-----:R-:W-:-:S06]  /*09f0*/  @!P0 IMAD.WIDE R14, R21, 0x4, R14 ;  /* 0x00000004150e8825 */ /* 0x001fcc00078e020e */
[----:B------:R-:W2:Y:S04]  /*0a00*/  @!P0 LDG.E R15, desc[UR10][R14.64] ;  /* 0x0000000a0e0f8981 */ /* 0x000ea8000c1e1900 */
[----:B------:R-:W2:Y:S02]  /*0a10*/  @!P0 LDG.E R14, desc[UR10][R28.64] ;  /* 0x0000000a1c0e8981 */ /* 0x000ea4000c1e1900 */
[----:B--2---:R-:W-:Y:S01]  /*0a20*/  @!P0 FFMA.FTZ R12, R14, R15, R12 ;  /* 0x0000000f0e0c8223 */ /* 0x004fe2000001000c */
[----:B------:R-:W-:-:S04]  /*0a30*/  LOP3.LUT R14, R20, R19, RZ, 0xfc, !PT ;  /* 0x00000013140e7212 */ /* 0x000fc800078efcff */
        /* <DEDUP_REMOVED lines=17> */
[----:B------:R-:W-:Y:S01]  /*0b50*/  ISETP.GE.OR P0, PT, R26, UR5, P0 ;  /* 0x000000051a007c0c */ /* 0x000fe20008706670 */
[----:B------:R-:W-:-:S12]  /*0b60*/  ULDC UR5, c[0x0][0x2c0] ;  /* 0x0000b00000057ab9 */ /* 0x000fd80000000800 */
[----:B------:R-:W0:Y:S02]  /*0b70*/  @!P0 LDC.64 R14, c[0x0][0x210] ;  /* 0x00008400ff0e8b82 */ /* 0x000e240000000a00 */
[----:B0-----:R-:W-:-:S06]  /*0b80*/  @!P0 IMAD.WIDE R14, R27, 0x4, R14 ;  /* 0x000000041b0e8825 */ /* 0x001fcc00078e020e */
[----:B------:R-:W2:Y:S04]  /*0b90*/  @!P0 LDG.E R15, desc[UR10][R14.64] ;  /* 0x0000000a0e0f8981 */ /* 0x000ea8000c1e1900 */
[----:B------:R-:W2:Y:S01]  /*0ba0*/  @!P0 LDG.E R14, desc[UR10][R28.64+0xc] ;  /* 0x00000c0a1c0e8981 */ /* 0x000ea2000c1e1900 */
[----:B------:R-:W-:Y:S01]  /*0bb0*/  IADD3 R18, R18, 0x4, RZ ;  /* 0x0000000412127810 */ /* 0x000fe20007ffe0ff */
[----:B--2---:R-:W-:Y:S01]  /*0bc0*/  @!P0 FFMA.FTZ R12, R15, R14, R12 ;  /* 0x0000000e0f0c8223 */ /* 0x004fe2000001000c */
[----:B------:R-:W-:Y:S01]  /*0bd0*/  IMAD R14, RZ, RZ, -UR5 ;  /* 0x80000005ff0e7e24 */ /* 0x000fe2000f8e02ff */
[----:B------:R-:W-:-:S03]  /*0be0*/  IADD3 R28, P0, R28, 0x10, RZ ;  /* 0x000000101c1c7810 */ /* 0x000fc60007f1e0ff */
[C---:B------:R-:W-:Y:S01]  /*0bf0*/  IMAD R20, R14.reuse, 0x4, R20 ;  /* 0x000000040e147824 */ /* 0x040fe200078e0214 */
[C---:B------:R-:W-:Y:S01]  /*0c00*/  LEA R26, R14.reuse, R26, 0x2 ;  /* 0x0000001a0e1a7211 */ /* 0x040fe200078e10ff */
[C---:B------:R-:W-:Y:S01]  /*0c10*/  IMAD R22, R14.reuse, 0x4, R22 ;  /* 0x000000040e167824 */ /* 0x040fe200078e0216 */
[C---:B------:R-:W-:Y:S01]  /*0c20*/  LEA R23, R14.reuse, R23, 0x2 ;  /* 0x000000170e177211 */ /* 0x040fe200078e10ff */
[C---:B------:R-:W-:Y:S02]  /*0c30*/  IMAD R21, R14.reuse, 0x4, R21 ;  /* 0x000000040e157824 */ /* 0x040fe400078e0215 */
[C---:B------:R-:W-:Y:S02]  /*0c40*/  IMAD R25, R14.reuse, 0x4, R25 ;  /* 0x000000040e197824 */ /* 0x040fe400078e0219 */
[C---:B------:R-:W-:Y:S02]  /*0c50*/  IMAD R27, R14.reuse, 0x4, R27 ;  /* 0x000000040e1b7824 */ /* 0x040fe400078e021b */
[----:B------:R-:W-:Y:S01]  /*0c60*/  IMAD R24, R14, 0x4, R24 ;  /* 0x000000040e187824 */ /* 0x000fe200078e0218 */
[----:B------:R-:W-:Y:S01]  /*0c70*/  IADD3 R14, R18, UR4, RZ ;  /* 0x00000004120e7c10 */ /* 0x000fe2000fffe0ff */
[----:B------:R-:W-:-:S03]  /*0c80*/  IMAD.X R29, RZ, RZ, R29, P0 ;  /* 0x000000ffff1d7224 */ /* 0x000fc600000e061d */
[----:B------:R-:W-:-:S13]  /*0c90*/  ISETP.NE.AND P0, PT, R14, RZ, PT ;  /* 0x000000ff0e00720c */ /* 0x000fda0003f05270 */
[----:B------:R-:W-:Y:S05]  /*0ca0*/  @P0 BRA `(.L_x_456) ;  /* 0xfffffffc003c0947 */ /* 0x000fea000383ffff */
[----:B------:R-:W-:-:S07]  /*0cb0*/  IMAD.IADD R21, R18, 0x1, R3 ;  /* 0x0000000112157824 */ /* 0x000fce00078e0203 */
.L_x_455:
        /* <DEDUP_REMOVED lines=19> */
[----:B------:R-:W2:Y:S04]  /*0df0*/  LDG.E R15, desc[UR10][R22.64] ;  /* 0x0000000a160f7981 */ /* 0x000ea8000c1e1900 */
[----:B------:R-:W2:Y:S02]  /*0e00*/  LDG.E R21, desc[UR10][R20.64] ;  /* 0x0000000a14157981 */ /* 0x000ea4000c1e1900 */
[----:B--2---:R-:W-:-:S07]  /*0e10*/  FFMA.FTZ R12, R21, R15, R12 ;  /* 0x0000000f150c7223 */ /* 0x004fce000001000c */
.L_x_459:
[----:B------:R-:W-:Y:S05]  /*0e20*/  BSYNC B0 ;  /* 0x0000000000007941 */ /* 0x000fea0003800000 */
.L_x_458:
        /* <DEDUP_REMOVED lines=17> */
.L_x_462:
[----:B------:R-:W-:Y:S05]  /*0f40*/  BSYNC B1 ;  /* 0x0000000000017941 */ /* 0x000fea0003800000 */
.L_x_461:
        /* <DEDUP_REMOVED lines=10> */
[----:B------:R-:W2:Y:S03]  /*0ff0*/  LDG.E R22, desc[UR10][R22.64+0x8] ;  /* 0x0000080a16167981 */ /* 0x000ea6000c1e1900 */
[----:B0-----:R-:W-:-:S06]  /*1000*/  IMAD.WIDE R18, R17, 0x4, R18 ;  /* 0x0000000411127825 */ /* 0x001fcc00078e0212 */
[----:B------:R-:W2:Y:S02]  /*1010*/  LDG.E R19, desc[UR10][R18.64] ;  /* 0x0000000a12137981 */ /* 0x000ea4000c1e1900 */
[----:B--2---:R-:W-:-:S07]  /*1020*/  FFMA.FTZ R12, R19, R22, R12 ;  /* 0x00000016130c7223 */ /* 0x004fce000001000c */
.L_x_460:
[----:B------:R-:W-:Y:S05]  /*1030*/  BSYNC B0 ;  /* 0x0000000000007941 */ /* 0x000fea0003800000 */
.L_x_457:
[----:B------:R-:W-:Y:S02]  /*1040*/  ULDC UR5, c[0x0][0x2a8] ;  /* 0x0000aa0000057ab9 */ /* 0x000fe40000000800 */
[----:B------:R-:W-:Y:S01]  /*1050*/  IADD3 R3, R3, UR5, RZ ;  /* 0x0000000503037c10 */ /* 0x000fe2000fffe0ff */
[----:B------:R-:W-:Y:S06]  /*1060*/  @!P1 BRA `(.L_x_463) ;  /* 0xfffffff400c89947 */ /* 0x000fec000383ffff */
.L_x_454:
[----:B------:R-:W-:Y:S01]  /*1070*/  VIADD R8, R8, 0x1 ;  /* 0x0000000108087836 */ /* 0x000fe20000000000 */
[----:B------:R-:W-:-:S04]  /*1080*/  ULDC UR5, c[0x0][0x290] ;  /* 0x0000a40000057ab9 */ /* 0x000fc80000000800 */
[----:B------:R-:W-:-:S13]  /*1090*/  ISETP.GE.AND P0, PT, R8, UR5, PT ;  /* 0x0000000508007c0c */ /* 0x000fda000bf06270 */
[----:B------:R-:W-:Y:S05]  /*10a0*/  @!P0 BRA `(.L_x_464) ;  /* 0xfffffff400848947 */ /* 0x000fea000383ffff */
.L_x_453:
        /* <DEDUP_REMOVED lines=8> */
[----:B------:R-:W-:-:S04]  /*1130*/  IADD3 R16, P0, R5, R16, RZ ;  /* 0x0000001005107210 */ /* 0x000fc80007f1e0ff */
[----:B------:R-:W-:Y:S02]  /*1140*/  IADD3.X R13, RZ, R13, RZ, P0, !PT ;  /* 0x0000000dff0d7210 */ /* 0x000fe400007fe4ff */
[----:B------:R-:W-:-:S04]  /*1150*/  ISETP.GE.U32.AND P0, PT, R16, UR5, PT ;  /* 0x0000000510007c0c */ /* 0x000fc8000bf06070 */
[----:B------:R-:W-:-:S13]  /*1160*/  ISETP.GE.AND.EX P0, PT, R13, UR12, PT, P0 ;  /* 0x0000000c0d007c0c */ /* 0x000fda000bf06300 */
[----:B-1----:R-:W-:Y:S05]  /*1170*/  @!P0 BRA `(.L_x_465) ;  /* 0xffffffec00e08947 */ /* 0x002fea000383ffff */
[----:B------:R-:W-:Y:S05]  /*1180*/  EXIT ;  /* 0x000000000000794d */ /* 0x000fea0003800000 */
.L_x_466:
        /* <DEDUP_REMOVED lines=15> */
.L_x_1117:


//--------------------- .text._ZN2at6native51_GLOBAL__N__2c613397_18_DepthwiseConv2d_cu_9959487032conv_depthwise2d_backward_kernelILi1ELi0EfiEEvNS_27GenericPackedTensorAccessorIKT1_Lm4ENS_16DefaultPtrTraitsEiEENS3_IS4_Lm4ES6_iEES7_T2_iiiiiiiiiiiiiii --------------------------
	.section	.text._ZN2at6native51_GLOBAL__N__2c613397_18_DepthwiseConv2d_cu_9959487032conv_depthwise2d_backward_kernelILi1ELi0EfiEEvNS_27GenericPackedTensorAccessorIKT1_Lm4ENS_16DefaultPtrTraitsEiEENS3_IS4_Lm4ES6_iEES7_T2_iiiiiiiiiiiiiii,"ax",@progbits
	.align	128
.text._ZN2at6native51_GLOBAL__N__2c613397_18_DepthwiseConv2d_cu_9959487032conv_depthwise2d_backward_kernelILi1ELi0EfiEEvNS_27GenericPackedTensorAccessorIKT1_Lm4ENS_16DefaultPtrTraitsEiEENS3_IS4_Lm4ES6_iEES7_T2_iiiiiiiiiiiiiii:
        .type           _ZN2at6native51_GLOBAL__N__2c613397_18_DepthwiseConv2d_cu_9959487032conv_depthwise2d_backward_kernelILi1ELi0EfiEEvNS_27GenericPackedTensorAccessorIKT1_Lm4ENS_16DefaultPtrTraitsEiEENS3_IS4_Lm4ES6_iEES7_T2_iiiiiiiiiiiiiii,@function
        .size           _ZN2at6native51_GLOBAL__N__2c613397_18_DepthwiseConv2d_cu_9959487032conv_depthwise2d_backward_kernelILi1ELi0EfiEEvNS_27GenericPackedTensorAccessorIKT1_Lm4ENS_16DefaultPtrTraitsEiEENS3_IS4_Lm4ES6_iEES7_T2_iiiiiiiiiiiiiii,(.L_x_1118 - _ZN2at6native51_GLOBAL__N__2c613397_18_DepthwiseConv2d_cu_9959487032conv_depthwise2d_backward_kernelILi1ELi0EfiEEvNS_27GenericPackedTensorAccessorIKT1_Lm4ENS_16DefaultPtrTraitsEiEENS3_IS4_Lm4ES6_iEES7_T2_iiiiiiiiiiiiiii)
        .other          _ZN2at6native51_GLOBAL__N__2c613397_18_DepthwiseConv2d_cu_9959487032conv_depthwise2d_backward_kernelILi1ELi0EfiEEvNS_27GenericPackedTensorAccessorIKT1_Lm4ENS_16DefaultPtrTraitsEiEENS3_IS4_Lm4ES6_iEES7_T2_iiiiiiiiiiiiiii,@"STO_CUDA_ENTRY STV_DEFAULT"
_ZN2at6native51_GLOBAL__N__2c613397_18_DepthwiseConv2d_cu_9959487032conv_depthwise2d_backward_kernelILi1ELi0EfiEEvNS_27GenericPackedTensorAccessorIKT1_Lm4ENS_16DefaultPtrTraitsEiEENS3_IS4_Lm4ES6_iEES7_T2_iiiiiiiiiiiiiii:
        /* <DEDUP_REMOVED lines=12> */
[----:B------:R-:W-:Y:S01]  /*00c0*/  ULDC UR4, c[0x0][0xc] ;  /* 0x0000030000047ab9 */ /* 0x000fe20000000800 */
[----:B------:R-:W-:Y:S01]  /*00d0*/  ULDC.64 UR6, c[0x0][0x208] ;  /* 0x0000820000067ab9 */ /* 0x000fe20000000a00 */
[----:B------:R-:W-:Y:S02]  /*00e0*/  IMAD R5, R5, UR4, RZ ;  /* 0x0000000405057c24 */ /* 0x000fe4000f8e02ff */
[----:B------:R-:W-:Y:S01]  /*00f0*/  IMAD.MOV.U32 R0, RZ, RZ, R2 ;  /* 0x000000ffff007224 */ /* 0x000fe200078e0002 */
[----:B0-----:R-:W-:-:S13]  /*0100*/  ISETP.GT.AND P0, PT, R4, RZ, PT ;  /* 0x000000ff0400720c */ /* 0x001fda0003f04270 */
[----:B------:R-:W-:Y:S05]  /*0110*/  @P0 BRA `(.L_x_467) ;  /* 0x00000004003c0947 */ /* 0x000fea0003800000 */
[----:B------:R-:W-:Y:S01]  /*0120*/  LOP3.LUT R2, RZ, R0, RZ, 0x33, !PT ;  /* 0x00000000ff027212 */ /* 0x000fe200078e33ff */
[----:B------:R-:W-:Y:S01]  /*0130*/  BSSY B0, `(.L_x_468) ;  /* 0x000001e000007945 */ /* 0x000fe20003800000 */
[----:B------:R-:W-:Y:S02]  /*0140*/  LOP3.LUT R6, RZ, R3, RZ, 0x33, !PT ;  /* 0x00000003ff067212 */ /* 0x000fe400078e33ff */
[----:B------:R-:W-:-:S04]  /*0150*/  IADD3 R2, P0, R2, UR5, RZ ;  /* 0x0000000502027c10 */ /* 0x000fc8000ff1e0ff */
[----:B------:R-:W-:-:S04]  /*0160*/  IADD3.X R6, R6, UR8, RZ, P0, !PT ;  /* 0x0000000806067c10 */ /* 0x000fc800087fe4ff */
[----:B------:R-:W-:-:S13]  /*0170*/  ISETP.NE.U32.AND P0, PT, R6, RZ, PT ;  /* 0x000000ff0600720c */ /* 0x000fda0003f05070 */
[----:B------:R-:W-:Y:S05]  /*0180*/  @!P0 BRA `(.L_x_469) ;  /* 0x0000000000148947 */ /* 0x000fea0003800000 */
[----:B------:R-:W-:-:S07]  /*0190*/  MOV R4, 0x1b0 ;  /* 0x000001b000047802 */ /* 0x000fce0000000f00 */
[----:B------:R-:W-:Y:S05]  /*01a0*/  CALL.REL.NOINC `($__internal_0_$__cuda_sm20_div_u64) ;  /* 0x0000003000307944 */ /* 0x000fea0003c00000 */
[----:B------:R-:W-:Y:S02]  /*01b0*/  IMAD.MOV.U32 R6, RZ, RZ, R2 ;  /* 0x000000ffff067224 */ /* 0x000fe400078e0002 */
[----:B------:R-:W-:Y:S01]  /*01c0*/  IMAD.MOV.U32 R7, RZ, RZ, R9 ;  /* 0x000000ffff077224 */ /* 0x000fe200078e0009 */
[----:B------:R-:W-:Y:S06]  /*01d0*/  BRA `(.L_x_470) ;  /* 0x00000000004c7947 */ /* 0x000fec0003800000 */
.L_x_469:
[----:B------:R-:W0:Y:S01]  /*01e0*/  I2F.U32.RP R4, R5 ;  /* 0x0000000500047306 */ /* 0x000e220000209000 */
[----:B------:R-:W-:Y:S01]  /*01f0*/  IMAD.MOV R9, RZ, RZ, -R5 ;  /* 0x000000ffff097224 */ /* 0x000fe200078e0a05 */
[----:B------:R-:W-:-:S06]  /*0200*/  ISETP.NE.U32.AND P2, PT, R5, RZ, PT ;  /* 0x000000ff0500720c */ /* 0x000fcc0003f45070 */
[----:B0-----:R-:W0:Y:S02]  /*0210*/  MUFU.RCP R4, R4 ;  /* 0x0000000400047308 */ /* 0x001e240000001000 */
[----:B0-----:R-:W-:-:S06]  /*0220*/  IADD3 R6, R4, 0xffffffe, RZ ;  /* 0x0ffffffe04067810 */ /* 0x001fcc0007ffe0ff */
[----:B------:R0:W1:Y:S02]  /*0230*/  F2I.FTZ.U32.TRUNC.NTZ R7, R6 ;  /* 0x0000000600077305 */ /* 0x000064000021f000 */
[----:B0-----:R-:W-:Y:S02]  /*0240*/  IMAD.MOV.U32 R6, RZ, RZ, RZ ;  /* 0x000000ffff067224 */ /* 0x001fe400078e00ff */
[----:B-1----:R-:W-:-:S04]  /*0250*/  IMAD R9, R9, R7, RZ ;  /* 0x0000000709097224 */ /* 0x002fc800078e02ff */
[----:B------:R-:W-:-:S06]  /*0260*/  IMAD.HI.U32 R7, R7, R9, R6 ;  /* 0x0000000907077227 */ /* 0x000fcc00078e0006 */
[----:B------:R-:W-:-:S04]  /*0270*/  IMAD.HI.U32 R6, R7, R2, RZ ;  /* 0x0000000207067227 */ /* 0x000fc800078e00ff */
[----:B------:R-:W-:-:S04]  /*0280*/  IMAD.MOV R7, RZ, RZ, -R6 ;  /* 0x000000ffff077224 */ /* 0x000fc800078e0a06 */
[----:B------:R-:W-:Y:S02]  /*0290*/  IMAD R2, R5, R7, R2 ;  /* 0x0000000705027224 */ /* 0x000fe400078e0202 */
[----:B------:R-:W-:-:S03]  /*02a0*/  IMAD.MOV.U32 R7, RZ, RZ, RZ ;  /* 0x000000ffff077224 */ /* 0x000fc600078e00ff */
[----:B------:R-:W-:-:S13]  /*02b0*/  ISETP.GE.U32.AND P0, PT, R2, R5, PT ;  /* 0x000000050200720c */ /* 0x000fda0003f06070 */
[----:B------:R-:W-:Y:S01]  /*02c0*/  @P0 IMAD.IADD R2, R2, 0x1, -R5 ;  /* 0x0000000102020824 */ /* 0x000fe200078e0a05 */
[----:B------:R-:W-:-:S04]  /*02d0*/  @P0 IADD3 R6, R6, 0x1, RZ ;  /* 0x0000000106060810 */ /* 0x000fc80007ffe0ff */
[----:B------:R-:W-:-:S13]  /*02e0*/  ISETP.GE.U32.AND P1, PT, R2, R5, PT ;  /* 0x000000050200720c */ /* 0x000fda0003f26070 */
[----:B------:R-:W-:Y:S01]  /*02f0*/  @P1 VIADD R6, R6, 0x1 ;  /* 0x0000000106061836 */ /* 0x000fe20000000000 */
[----:B------:R-:W-:-:S07]  /*0300*/  @!P2 LOP3.LUT R6, RZ, R5, RZ, 0x33, !PT ;  /* 0x00000005ff06a212 */ /* 0x000fce00078e33ff */
.L_x_470:
[----:B------:R-:W-:Y:S05]  /*0310*/  BSYNC B0 ;  /* 0x0000000000007941 */ /* 0x000fea0003800000 */
.L_x_468:
[C---:B------:R-:W-:Y:S01]  /*0320*/  VIADD R8, R6.reuse, 0x1 ;  /* 0x0000000106087836 */ /* 0x040fe20000000000 */
[----:B------:R-:W-:Y:S01]  /*0330*/  ISETP.GE.U32.AND P0, PT, R6, 0x3, PT ;  /* 0x000000030600780c */ /* 0x000fe20003f06070 */
[----:B------:R-:W-:Y:S01]  /*0340*/  ULDC UR9, c[0x0][0x288] ;  /* 0x0000a20000097ab9 */ /* 0x000fe20000000800 */
[----:B------:R-:W-:Y:S01]  /*0350*/  ULDC.64 UR4, c[0x0][0x238] ;  /* 0x00008e0000047ab9 */ /* 0x000fe20000000a00 */
[----:B------:R-:W-:Y:S01]  /*0360*/  BSSY B0, `(.L_x_471) ;  /* 0x0000016000007945 */ /* 0x000fe20003800000 */
[----:B------:R-:W-:Y:S02]  /*0370*/  LOP3.LUT R8, R8, 0x3, RZ, 0xc0, !PT ;  /* 0x0000000308087812 */ /* 0x000fe400078ec0ff */
[----:B------:R-:W-:Y:S02]  /*0380*/  ISETP.GE.U32.AND.EX P0, PT, R7, RZ, PT, P0 ;  /* 0x000000ff0700720c */ /* 0x000fe40003f06100 */
[----:B------:R-:W-:-:S04]  /*0390*/  ISETP.NE.U32.AND P1, PT, R8, RZ, PT ;  /* 0x000000ff0800720c */ /* 0x000fc80003f25070 */
[----:B------:R-:W-:-:S13]  /*03a0*/  ISETP.NE.AND.EX P1, PT, RZ, RZ, PT, P1 ;  /* 0x000000ffff00720c */ /* 0x000fda0003f25310 */
[----:B------:R-:W-:Y:S05]  /*03b0*/  @!P1 BRA `(.L_x_472) ;  /* 0x0000000000409947 */ /* 0x000fea0003800000 */
[----:B------:R-:W-:Y:S01]  /*03c0*/  HFMA2.MMA R2, -RZ, RZ, 0, 0 ;  /* 0x00000000ff027435 */ /* 0x000fe200000001ff */
[----:B------:R-:W-:Y:S02]  /*03d0*/  IMAD.MOV.U32 R9, RZ, RZ, RZ ;  /* 0x000000ffff097224 */ /* 0x000fe400078e00ff */
[----:B------:R-:W-:-:S08]  /*03e0*/  IMAD.MOV.U32 R4, RZ, RZ, R0 ;  /* 0x000000ffff047224 */ /* 0x000fd000078e0000 */
.L_x_473:
[--C-:B------:R-:W-:Y:S02]  /*03f0*/  SHF.R.S64 R6, R2, 0x1e, R4.reuse ;  /* 0x0000001e02067819 */ /* 0x100fe40000001004 */
[C---:B------:R-:W-:Y:S02]  /*0400*/  IADD3 R0, P2, R5.reuse, R0, RZ ;  /* 0x0000000005007210 */ /* 0x040fe40007f5e0ff */
[----:B------:R-:W-:Y:S02]  /*0410*/  IADD3 R6, P1, R6, UR4, RZ ;  /* 0x0000000406067c10 */ /* 0x000fe4000ff3e0ff */
[----:B------:R-:W-:Y:S01]  /*0420*/  IADD3 R2, P3, RZ, R2, RZ ;  /* 0x00000002ff027210 */ /* 0x000fe20007f7e0ff */
[----:B------:R-:W-:Y:S01]  /*0430*/  IMAD.X R3, RZ, RZ, R3, P2 ;  /* 0x000000ffff037224 */ /* 0x000fe200010e0603 */
[----:B------:R-:W-:Y:S02]  /*0440*/  LEA.HI.X.SX32 R7, R4, UR5, 0x2, P1 ;  /* 0x0000000504077c11 */ /* 0x000fe400088f16ff */
[----:B------:R-:W-:Y:S01]  /*0450*/  IADD3 R8, P1, R8, -0x1, RZ ;  /* 0xffffffff08087810 */ /* 0x000fe20007f3e0ff */
[----:B------:R-:W-:-:S02]  /*0460*/  IMAD.X R4, R5, 0x1, R4, P3 ;  /* 0x0000000105047824 */ /* 0x000fc400018e0604 */
[----:B------:R0:W-:Y:S01]  /*0470*/  STG.E desc[UR6][R6.64], RZ ;  /* 0x000000ff06007986 */ /* 0x0001e2000c101906 */
[----:B------:R-:W-:Y:S02]  /*0480*/  IADD3.X R9, R9, -0x1, RZ, P1, !PT ;  /* 0xffffffff09097810 */ /* 0x000fe40000ffe4ff */
[----:B------:R-:W-:-:S04]  /*0490*/  ISETP.NE.U32.AND P1, PT, R8, RZ, PT ;  /* 0x000000ff0800720c */ /* 0x000fc80003f25070 */
[----:B------:R-:W-:-:S13]  /*04a0*/  ISETP.NE.AND.EX P1, PT, R9, RZ, PT, P1 ;  /* 0x000000ff0900720c */ /* 0x000fda0003f25310 */
[----:B0-----:R-:W-:Y:S05]  /*04b0*/  @P1 BRA `(.L_x_473) ;  /* 0xfffffffc00cc1947 */ /* 0x001fea000383ffff */
.L_x_472:
[----:B------:R-:W-:Y:S05]  /*04c0*/  BSYNC B0 ;  /* 0x0000000000007941 */ /* 0x000fea0003800000 */
.L_x_471:
[----:B------:R-:W-:Y:S01]  /*04d0*/  ULDC.64 UR10, c[0x0][0x238] ;  /* 0x00008e00000a7ab9 */ /* 0x000fe20000000a00 */
[----:B------:R-:W-:Y:S05]  /*04e0*/  @!P0 EXIT ;  /* 0x000000000000894d */ /* 0x000fea0003800000 */
.L_x_474:
[----:B------:R-:W-:-:S04]  /*04f0*/  SHF.R.S64 R6, RZ, 0x1e, R0 ;  /* 0x0000001eff067819 */ /* 0x000fc80000001000 */
[----:B------:R-:W-:-:S04]  /*0500*/  IADD3 R6, P0, R6, UR10, RZ ;  /* 0x0000000a06067c10 */ /* 0x000fc8000ff1e0ff */
[----:B------:R-:W-:Y:S02]  /*0510*/  LEA.HI.X.SX32 R7, R0, UR11, 0x2, P0 ;  /* 0x0000000b00077c11 */ /* 0x000fe400080f16ff */
[C---:B------:R-:W-:Y:S01]  /*0520*/  IADD3 R0, P0, P1, R5.reuse, R0, R5 ;  /* 0x0000000005007210 */ /* 0x040fe2000791e005 */
[----:B------:R-:W-:-:S03]  /*0530*/  IMAD.WIDE R8, R5, 0x4, R6 ;  /* 0x0000000405087825 */ /* 0x000fc600078e0206 */
[----:B------:R-:W-:Y:S01]  /*0540*/  IADD3.X R3, RZ, R3, RZ, P0, P1 ;  /* 0x00000003ff037210 */ /* 0x000fe200007e24ff */
[----:B------:R0:W-:Y:S01]  /*0550*/  STG.E desc[UR6][R6.64], RZ ;  /* 0x000000ff06007986 */ /* 0x0001e2000c101906 */
[C---:B------:R-:W-:Y:S01]  /*0560*/  IADD3 R0, P0, P1, R5.reuse, R0, R5 ;  /* 0x0000000005007210 */ /* 0x040fe2000791e005 */
[C---:B------:R-:W-:Y:S02]  /*0570*/  IMAD.WIDE R10, R5.reuse, 0x4, R8 ;  /* 0x00000004050a7825 */ /* 0x040fe400078e0208 */
[----:B------:R0:W-:Y:S01]  /*0580*/  STG.E desc[UR6][R8.64], RZ ;  /* 0x000000ff08007986 */ /* 0x0001e2000c101906 */
[----:B------:R-:W-:Y:S02]  /*0590*/  IADD3.X R3, RZ, R3, RZ, P0, P1 ;  /* 0x00000003ff037210 */ /* 0x000fe400007e24ff */
[----:B------:R-:W-:Y:S01]  /*05a0*/  ISETP.GE.U32.AND P0, PT, R0, UR9, PT ;  /* 0x0000000900007c0c */ /* 0x000fe2000bf06070 */
[----:B------:R0:W-:Y:S01]  /*05b0*/  STG.E desc[UR6][R10.64], RZ ;  /* 0x000000ff0a007986 */ /* 0x0001e2000c101906 */
[----:B------:R-:W-:-:S02]  /*05c0*/  IMAD.WIDE R12, R5, 0x4, R10 ;  /* 0x00000004050c7825 */ /* 0x000fc400078e020a */
[----:B------:R-:W-:-:S03]  /*05d0*/  ISETP.GE.AND.EX P0, PT, R3, UR8, PT, P0 ;  /* 0x0000000803007c0c */ /* 0x000fc6000bf06300 */
[----:B------:R0:W-:Y:S10]  /*05e0*/  STG.E desc[UR6][R12.64], RZ ;  /* 0x000000ff0c007986 */ /* 0x0001f4000c101906 */
[----:B0-----:R-:W-:Y:S05]  /*05f0*/  @!P0 BRA `(.L_x_474) ;  /* 0xfffffffc00bc8947 */ /* 0x001fea000383ffff */
[----:B------:R-:W-:Y:S05]  /*0600*/  EXIT ;  /* 0x000000000000794d */ /* 0x000fea0003800000 */
.L_x_467:
[----:B------:R-:W-:Y:S01]  /*0610*/  VIADD R2, R4, 0xffffffff ;  /* 0xffffffff04027836 */ /* 0x000fe20000000000 */
[----:B------:R-:W-:Y:S01]  /*0620*/  ULDC UR9, c[0x0][0x294] ;  /* 0x0000a50000097ab9 */ /* 0x000fe20000000800 */
[----:B------:R-:W-:-:S03]  /*0630*/  ULDC UR10, c[0x0][0x290] ;  /* 0x0000a400000a7ab9 */ /* 0x000fc60000000800 */
[----:B------:R-:W-:-:S13]  /*0640*/  ISETP.GE.U32.AND P1, PT, R2, 0x3, PT ;  /* 0x000000030200780c */ /* 0x000fda0003f26070 */
.L_x_491:
[----:B------:R-:W0:Y:S01]  /*0650*/  LDC R7, c[0x0][0x298] ;  /* 0x0000a600ff077b82 */ /* 0x000e220000000800 */
[----:B------:R-:W-:Y:S01]  /*0660*/  IMAD.MOV.U32 R8, RZ, RZ, RZ ;  /* 0x000000ffff087224 */ /* 0x000fe200078e00ff */
[----:B------:R-:W-:Y:S01]  /*0670*/  IABS R10, R0 ;  /* 0x00000000000a7213 */ /* 0x000fe20000000000 */
[----:B------:R-:W-:Y:S01]  /*0680*/  ULDC.64 UR4, c[0x0][0x2b8] ;  /* 0x0000ae0000047ab9 */ /* 0x000fe20000000a00 */
[----:B------:R-:W-:-:S04]  /*0690*/  IMAD.MOV.U32 R21, RZ, RZ, RZ ;  /* 0x000000ffff157224 */ /* 0x000fc800078e00ff */
[----:B------:R-:W1:Y:S01]  /*06a0*/  LDC R2, c[0x0][0x29c] ;  /* 0x0000a700ff027b82 */ /* 0x000e620000000800 */
[----:B0-----:R-:W-:-:S04]  /*06b0*/  IABS R11, R7 ;  /* 0x00000007000b7213 */ /* 0x001fc80000000000 */
[----:B------:R-:W0:Y:S08]  /*06c0*/  I2F.RP R4, R11 ;  /* 0x0000000b00047306 */ /* 0x000e300000209400 */
[----:B0-----:R-:W0:Y:S02]  /*06d0*/  MUFU.RCP R4, R4 ;  /* 0x0000000400047308 */ /* 0x001e240000001000 */
[----:B0-----:R-:W-:-:S06]  /*06e0*/  IADD3 R9, R4, 0xffffffe, RZ ;  /* 0x0ffffffe04097810 */ /* 0x001fcc0007ffe0ff */
[----:B------:R-:W0:Y:S02]  /*06f0*/  F2I.FTZ.U32.TRUNC.NTZ R9, R9 ;  /* 0x0000000900097305 */ /* 0x000e24000021f000 */
[----:B0-----:R-:W-:-:S04]  /*0700*/  IMAD.MOV R6, RZ, RZ, -R9 ;  /* 0x000000ffff067224 */ /* 0x001fc800078e0a09 */
[----:B------:R-:W-:Y:S01]  /*0710*/  IMAD R13, R6, R11, RZ ;  /* 0x0000000b060d7224 */ /* 0x000fe200078e02ff */
[----:B-1----:R-:W-:-:S03]  /*0720*/  IABS R6, R2 ;  /* 0x0000000200067213 */ /* 0x002fc60000000000 */
[----:B------:R-:W-:-:S04]  /*0730*/  IMAD.HI.U32 R4, R9, R13, R8 ;  /* 0x0000000d09047227 */ /* 0x000fc800078e0008 */
[----:B------:R-:W-:Y:S02]  /*0740*/  IMAD.MOV.U32 R8, RZ, RZ, R6 ;  /* 0x000000ffff087224 */ /* 0x000fe400078e0006 */
[----:B------:R-:W-:Y:S02]  /*0750*/  IMAD.HI.U32 R13, R4, R10, RZ ;  /* 0x0000000a040d7227 */ /* 0x000fe400078e00ff */
[----:B------:R-:W0:Y:S02]  /*0760*/  I2F.RP R6, R8 ;  /* 0x0000000800067306 */ /* 0x000e240000209400 */
[----:B------:R-:W-:-:S04]  /*0770*/  IMAD.MOV R4, RZ, RZ, -R13 ;  /* 0x000000ffff047224 */ /* 0x000fc800078e0a0d */
[C---:B------:R-:W-:Y:S02]  /*0780*/  IMAD R4, R11.reuse, R4, R10 ;  /* 0x000000040b047224 */ /* 0x040fe400078e020a */
[----:B------:R-:W1:Y:S03]  /*0790*/  LDC R10, c[0x0][0x2b4] ;  /* 0x0000ad00ff0a7b82 */ /* 0x000e660000000800 */
[----:B------:R-:W-:Y:S01]  /*07a0*/  ISETP.GT.U32.AND P2, PT, R11, R4, PT ;  /* 0x000000040b00720c */ /* 0x000fe20003f44070 */
[----:B0-----:R-:W0:-:S12]  /*07b0*/  MUFU.RCP R6, R6 ;  /* 0x0000000600067308 */ /* 0x001e180000001000 */
[-C--:B------:R-:W-:Y:S01]  /*07c0*/  @!P2 IADD3 R4, R4, -R11.reuse, RZ ;  /* 0x8000000b0404a210 */ /* 0x080fe20007ffe0ff */
[----:B------:R-:W-:Y:S01]  /*07d0*/  @!P2 VIADD R13, R13, 0x1 ;  /* 0x000000010d0da836 */ /* 0x000fe20000000000 */
[----:B------:R-:W-:Y:S02]  /*07e0*/  ISETP.NE.AND P2, PT, R7, RZ, PT ;  /* 0x000000ff0700720c */ /* 0x000fe40003f45270 */
[----:B------:R-:W-:Y:S02]  /*07f0*/  ISETP.GE.U32.AND P0, PT, R4, R11, PT ;  /* 0x0000000b0400720c */ /* 0x000fe40003f06070 */
[----:B------:R-:W-:Y:S01]  /*0800*/  LOP3.LUT R4, R0, R7, RZ, 0x3c, !PT ;  /* 0x0000000700047212 */ /* 0x000fe200078e3cff */
[----:B------:R-:W2:Y:S01]  /*0810*/  LDC R11, c[0x0][0x28c] ;  /* 0x0000a300ff0b7b82 */ /* 0x000ea20000000800 */
[----:B0-----:R-:W-:Y:S02]  /*0820*/  VIADD R14, R6, 0xffffffe ;  /* 0x0ffffffe060e7836 */ /* 0x001fe40000000000 */
[----:B------:R-:W-:-:S02]  /*0830*/  ISETP.GE.AND P3, PT, R4, RZ, PT ;  /* 0x000000ff0400720c */ /* 0x000fc40003f66270 */
[----:B------:R0:W3:Y:S05]  /*0840*/  F2I.FTZ.U32.TRUNC.NTZ R15, R14 ;  /* 0x0000000e000f7305 */ /* 0x0000ea000021f000 */
[----:B------:R-:W-:Y:S02]  /*0850*/  @P0 VIADD R13, R13, 0x1 ;  /* 0x000000010d0d0836 */ /* 0x000fe40000000000 */
[----:B0-----:R-:W-:-:S04]  /*0860*/  IMAD.MOV.U32 R14, RZ, RZ, RZ ;  /* 0x000000ffff0e7224 */ /* 0x001fc800078e00ff */
[----:B------:R-:W-:Y:S02]  /*0870*/  @!P3 IADD3 R13, -R13, RZ, RZ ;  /* 0x000000ff0d0db210 */ /* 0x000fe40007ffe1ff */
[----:B------:R-:W-:Y:S01]  /*0880*/  @!P2 LOP3.LUT R13, RZ, R7, RZ, 0x33, !PT ;  /* 0x00000007ff0da212 */ /* 0x000fe200078e33ff */
[----:B---3--:R-:W-:-:S03]  /*0890*/  IMAD.MOV R9, RZ, RZ, -R15 ;  /* 0x000000ffff097224 */ /* 0x008fc600078e0a0f */
[----:B------:R-:W-:Y:S01]  /*08a0*/  IABS R4, R13 ;  /* 0x0000000d00047213 */ /* 0x000fe20000000000 */
[----:B------:R-:W-:Y:S01]  /*08b0*/  IMAD R9, R9, R8, RZ ;  /* 0x0000000809097224 */ /* 0x000fe200078e02ff */
[----:B--2---:R-:W-:-:S03]  /*08c0*/  IABS R6, R11 ;  /* 0x0000000b00067213 */ /* 0x004fc60000000000 */
[----:B------:R-:W-:-:S04]  /*08d0*/  IMAD.HI.U32 R14, R15, R9, R14 ;  /* 0x000000090f0e7227 */ /* 0x000fc800078e000e */
[----:B------:R-:W-:Y:S02]  /*08e0*/  IMAD.MOV.U32 R9, RZ, RZ, R4 ;  /* 0x000000ffff097224 */ /* 0x000fe400078e0004 */
[----:B------:R-:W-:Y:S01]  /*08f0*/  IMAD.MOV.U32 R4, RZ, RZ, R6 ;  /* 0x000000ffff047224 */ /* 0x000fe200078e0006 */
[----:B-1----:R-:W-:Y:S01]  /*0900*/  IABS R6, R10 ;  /* 0x0000000a00067213 */ /* 0x002fe20000000000 */
[----:B------:R-:W-:Y:S02]  /*0910*/  IMAD.HI.U32 R12, R14, R9, RZ ;  /* 0x000000090e0c7227 */ /* 0x000fe400078e00ff */
[----:B------:R-:W0:Y:S02]  /*0920*/  I2F.RP R16, R4 ;  /* 0x0000000400107306 */ /* 0x000e240000209400 */
[----:B------:R-:W-:-:S04]  /*0930*/  IMAD.MOV R14, RZ, RZ, -R12 ;  /* 0x000000ffff0e7224 */ /* 0x000fc800078e0a0c */
[C---:B------:R-:W-:Y:S02]  /*0940*/  IMAD R9, R8.reuse, R14, R9 ;  /* 0x0000000e08097224 */ /* 0x040fe400078e0209 */
[----:B------:R-:W1:Y:S03]  /*0950*/  I2F.RP R17, R6 ;  /* 0x0000000600117306 */ /* 0x000e660000209400 */
[----:B------:R-:W-:-:S05]  /*0960*/  ISETP.GT.U32.AND P2, PT, R8, R9, PT ;  /* 0x000000090800720c */ /* 0x000fca0003f44070 */
[----:B0-----:R-:W0:Y:S08]  /*0970*/  MUFU.RCP R16, R16 ;  /* 0x0000001000107308 */ /* 0x001e300000001000 */
[----:B-1----:R-:W1:Y:S01]  /*0980*/  MUFU.RCP R17, R17 ;  /* 0x0000001100117308 */ /* 0x002e620000001000 */
[----:B------:R-:W-:Y:S01]  /*0990*/  @!P2 IADD3 R9, R9, -R8, RZ ;  /* 0x800000080909a210 */ /* 0x000fe20007ffe0ff */
[----:B------:R-:W-:Y:S01]  /*09a0*/  @!P2 VIADD R12, R12, 0x1 ;  /* 0x000000010c0ca836 */ /* 0x000fe20000000000 */
[----:B------:R-:W-:-:S02]  /*09b0*/  ISETP.NE.AND P2, PT, R2, RZ, PT ;  /* 0x000000ff0200720c */ /* 0x000fc40003f45270 */
[----:B------:R-:W-:Y:S02]  /*09c0*/  ISETP.GE.U32.AND P0, PT, R9, R8, PT ;  /* 0x000000080900720c */ /* 0x000fe40003f06070 */
[----:B------:R-:W-:Y:S01]  /*09d0*/  LOP3.LUT R8, R13, R2, RZ, 0x3c, !PT ;  /* 0x000000020d087212 */ /* 0x000fe200078e3cff */
[----:B0-----:R-:W-:-:S03]  /*09e0*/  VIADD R14, R16, 0xffffffe ;  /* 0x0ffffffe100e7836 */ /* 0x001fc60000000000 */
[----:B------:R-:W-:Y:S01]  /*09f0*/  ISETP.GE.AND P3, PT, R8, RZ, PT ;  /* 0x000000ff0800720c */ /* 0x000fe20003f66270 */
[----:B------:R-:W0:Y:S01]  /*0a00*/  F2I.FTZ.U32.TRUNC.NTZ R15, R14 ;  /* 0x0000000e000f7305 */ /* 0x000e22000021f000 */
[----:B-1----:R-:W-:-:S05]  /*0a10*/  VIADD R8, R17, 0xffffffe ;  /* 0x0ffffffe11087836 */ /* 0x002fca0000000000 */
[----:B------:R-:W-:Y:S02]  /*0a20*/  @P0 VIADD R12, R12, 0x1 ;  /* 0x000000010c0c0836 */ /* 0x000fe40000000000 */
[----:B------:R1:W2:Y:S04]  /*0a30*/  F2I.FTZ.U32.TRUNC.NTZ R9, R8 ;  /* 0x0000000800097305 */ /* 0x0002a8000021f000 */
[----:B------:R-:W-:Y:S02]  /*0a40*/  @!P3 IADD3 R12, -R12, RZ, RZ ;  /* 0x000000ff0c0cb210 */ /* 0x000fe40007ffe1ff */
[----:B------:R-:W-:Y:S01]  /*0a50*/  @!P2 LOP3.LUT R12, RZ, R2, RZ, 0x33, !PT ;  /* 0x00000002ff0ca212 */ /* 0x000fe200078e33ff */
[----:B0-----:R-:W-:-:S03]  /*0a60*/  IMAD.MOV R17, RZ, RZ, -R15 ;  /* 0x000000ffff117224 */ /* 0x001fc600078e0a0f */
[----:B-1----:R-:W-:Y:S01]  /*0a70*/  IABS R8, R12 ;  /* 0x0000000c00087213 */ /* 0x002fe20000000000 */
[----:B------:R-:W-:Y:S02]  /*0a80*/  IMAD.MOV R14, RZ, RZ, -R12 ;  /* 0x000000ffff0e7224 */ /* 0x000fe400078e0a0c */
[----:B------:R-:W-:Y:S02]  /*0a90*/  IMAD R17, R17, R4, RZ ;  /* 0x0000000411117224 */ /* 0x000fe400078e02ff */
[----:B------:R-:W-:Y:S02]  /*0aa0*/  IMAD R2, R2, R14, R13 ;  /* 0x0000000e02027224 */ /* 0x000fe400078e020d */
[----:B--2---:R-:W-:Y:S02]  /*0ab0*/  IMAD.MOV R16, RZ, RZ, -R9 ;  /* 0x000000ffff107224 */ /* 0x004fe400078e0a09 */
[----:B------:R-:W-:Y:S02]  /*0ac0*/  IMAD.MOV.U32 R14, RZ, RZ, RZ ;  /* 0x000000ffff0e7224 */ /* 0x000fe400078e00ff */
[----:B------:R-:W-:-:S02]  /*0ad0*/  VIADD R2, R2, UR5 ;  /* 0x0000000502027c36 */ /* 0x000fc40008000000 */
[----:B------:R-:W-:Y:S01]  /*0ae0*/  IMAD.HI.U32 R14, R15, R17, R14 ;  /* 0x000000110f0e7227 */ /* 0x000fe200078e000e */
[----:B------:R-:W-:Y:S02]  /*0af0*/  MOV R17, R16 ;  /* 0x0000001000117202 */ /* 0x000fe40000000f00 */
[----:B------:R-:W-:Y:S01]  /*0b00*/  IABS R16, R2 ;  /* 0x0000000200107213 */ /* 0x000fe20000000000 */
[----:B------:R-:W-:Y:S01]  /*0b10*/  IMAD.MOV.U32 R15, RZ, RZ, R8 ;  /* 0x000000ffff0f7224 */ /* 0x000fe200078e0008 */
[----:B------:R-:W-:Y:S01]  /*0b20*/  ISETP.GE.AND P5, PT, R2, RZ, PT ;  /* 0x000000ff0200720c */ /* 0x000fe20003fa6270 */
[----:B------:R-:W-:Y:S02]  /*0b30*/  IMAD R17, R17, R6, RZ ;  /* 0x0000000611117224 */ /* 0x000fe400078e02ff */
[----:B------:R-:W-:-:S04]  /*0b40*/  IMAD.HI.U32 R14, R14, R15, RZ ;  /* 0x0000000f0e0e7227 */ /* 0x000fc800078e00ff */
[----:B------:R-:W-:Y:S02]  /*0b50*/  IMAD.MOV.U32 R8, RZ, RZ, RZ ;  /* 0x000000ffff087224 */ /* 0x000fe400078e00ff */
[----:B------:R-:W-:Y:S02]  /*0b60*/  IMAD.MOV R13, RZ, RZ, -R13 ;  /* 0x000000ffff0d7224 */ /* 0x000fe400078e0a0d */
[----:B------:R-:W-:Y:S01]  /*0b70*/  IMAD.HI.U32 R8, R9, R17, R8 ;  /* 0x0000001109087227 */ /* 0x000fe200078e0008 */
[----:B------:R-:W-:-:S03]  /*0b80*/  IADD3 R9, -R14, RZ, RZ ;  /* 0x000000ff0e097210 */ /* 0x000fc60007ffe1ff */
[----:B------:R-:W-:Y:S02]  /*0b90*/  IMAD.MOV.U32 R17, RZ, RZ, R16 ;  /* 0x000000ffff117224 */ /* 0x000fe400078e0010 */
[----:B------:R-:W-:Y:S02]  /*0ba0*/  IMAD R9, R4, R9, R15 ;  /* 0x0000000904097224 */ /* 0x000fe400078e020f */
[----:B------:R-:W-:-:S03]  /*0bb0*/  IMAD.HI.U32 R8, R8, R17, RZ ;  /* 0x0000001108087227 */ /* 0x000fc600078e00ff */
[----:B------:R-:W-:Y:S01]  /*0bc0*/  ISETP.GT.U32.AND P2, PT, R4, R9, PT ;  /* 0x000000090400720c */ /* 0x000fe20003f44070 */
[----:B------:R-:W-:Y:S02]  /*0bd0*/  IMAD.MOV R8, RZ, RZ, -R8 ;  /* 0x000000ffff087224 */ /* 0x000fe400078e0a08 */
[----:B------:R-:W-:Y:S02]  /*0be0*/  IMAD R13, R7, R13, R0 ;  /* 0x0000000d070d7224 */ /* 0x000fe400078e0200 */
[----:B------:R-:W-:-:S05]  /*0bf0*/  IMAD R15, R6, R8, R17 ;  /* 0x00000008060f7224 */ /* 0x000fca00078e0211 */
[----:B------:R-:W-:-:S03]  /*0c00*/  ISETP.GT.U32.AND P3, PT, R6, R15, PT ;  /* 0x0000000f0600720c */ /* 0x000fc60003f64070 */
[----:B------:R-:W-:Y:S02]  /*0c10*/  @!P2 IMAD.IADD R9, R9, 0x1, -R4 ;  /* 0x000000010909a824 */ /* 0x000fe400078e0a04 */
[----:B------:R-:W-:Y:S01]  /*0c20*/  @!P2 VIADD R14, R14, 0x1 ;  /* 0x000000010e0ea836 */ /* 0x000fe20000000000 */
[----:B------:R-:W-:Y:S02]  /*0c30*/  ISETP.NE.AND P2, PT, R11, RZ, PT ;  /* 0x000000ff0b00720c */ /* 0x000fe40003f45270 */
[----:B------:R-:W-:Y:S02]  /*0c40*/  ISETP.GE.U32.AND P0, PT, R9, R4, PT ;  /* 0x000000040900720c */ /* 0x000fe40003f06070 */
[----:B------:R-:W-:-:S03]  /*0c50*/  LOP3.LUT R4, R12, R11, RZ, 0x3c, !PT ;  /* 0x0000000b0c047212 */ /* 0x000fc600078e3cff */
[----:B------:R-:W-:Y:S01]  /*0c60*/  @!P3 IMAD.IADD R15, R15, 0x1, -R6 ;  /* 0x000000010f0fb824 */ /* 0x000fe200078e0a06 */
[----:B------:R-:W-:-:S04]  /*0c70*/  ISETP.GE.AND P3, PT, R4, RZ, PT ;  /* 0x000000ff0400720c */ /* 0x000fc80003f66270 */
[----:B------:R-:W-:-:S03]  /*0c80*/  ISETP.GT.U32.AND P4, PT, R6, R15, PT ;  /* 0x0000000f0600720c */ /* 0x000fc60003f84070 */
[----:B------:R-:W-:Y:S02]  /*0c90*/  @P0 IADD3 R14, R14, 0x1, RZ ;  /* 0x000000010e0e0810 */ /* 0x000fe40007ffe0ff */
[----:B------:R-:W-:-:S03]  /*0ca0*/  ISETP.NE.AND P0, PT, R10, RZ, PT ;  /* 0x000000ff0a00720c */ /* 0x000fc60003f05270 */
[----:B------:R-:W-:-:S04]  /*0cb0*/  IMAD.MOV.U32 R4, RZ, RZ, R14 ;  /* 0x000000ffff047224 */ /* 0x000fc800078e000e */
[----:B------:R-:W-:Y:S01]  /*0cc0*/  @!P3 IMAD.MOV R4, RZ, RZ, -R4 ;  /* 0x000000ffff04b224 */ /* 0x000fe200078e0a04 */
[----:B------:R-:W-:Y:S01]  /*0cd0*/  @!P2 LOP3.LUT R4, RZ, R11, RZ, 0x33, !PT ;  /* 0x0000000bff04a212 */ /* 0x000fe200078e33ff */
[----:B------:R-:W-:-:S04]  /*0ce0*/  @!P4 IMAD.IADD R15, R15, 0x1, -R6 ;  /* 0x000000010f0fc824 */ /* 0x000fc800078e0a06 */
[----:B------:R-:W-:Y:S01]  /*0cf0*/  IMAD.MOV R8, RZ, RZ, -R4 ;  /* 0x000000ffff087224 */ /* 0x000fe200078e0a04 */
[----:B------:R-:W-:-:S03]  /*0d00*/  MOV R6, R15 ;  /* 0x0000000f00067202 */ /* 0x000fc60000000f00 */
[----:B------:R-:W-:Y:S02]  /*0d10*/  IMAD R7, R11, R8, R12 ;  /* 0x000000080b077224 */ /* 0x000fe400078e020c */
[----:B------:R-:W-:Y:S01]  /*0d20*/  @!P5 IMAD.MOV R6, RZ, RZ, -R6 ;  /* 0x000000ffff06d224 */ /* 0x000fe200078e0a06 */
[----:B------:R-:W-:Y:S01]  /*0d30*/  @!P0 LOP3.LUT R6, RZ, R10, RZ, 0x33, !PT ;  /* 0x0000000aff068212 */ /* 0x000fe200078e33ff */
[----:B------:R-:W-:Y:S01]  /*0d40*/  VIADD R8, R13, UR4 ;  /* 0x000000040d087c36 */ /* 0x000fe20008000000 */
[----:B------:R-:W-:Y:S01]  /*0d50*/  HFMA2.MMA R10, -RZ, RZ, 0, 0 ;  /* 0x00000000ff0a7435 */ /* 0x000fe200000001ff */
[----:B------:R-:W-:Y:S10]  /*0d60*/  @!P1 BRA `(.L_x_475) ;  /* 0x0000001400289947 */ /* 0x000ff40003800000 */
[----:B------:R-:W0:Y:S01]  /*0d70*/  LDC.64 R20, c[0x0][0x2a8] ;  /* 0x0000aa00ff147b82 */ /* 0x000e220000000a00 */
[----:B------:R-:W-:Y:S01]  /*0d80*/  ULDC UR5, c[0x0][0x290] ;  /* 0x0000a40000057ab9 */ /* 0x000fe20000000800 */
[----:B------:R-:W-:Y:S01]  /*0d90*/  ISETP.NE.AND P2, PT, R6, RZ, PT ;  /* 0x000000ff0600720c */ /* 0x000fe20003f45270 */
[----:B------:R-:W-:Y:S01]  /*0da0*/  ULOP3.LUT UR4, UR5, 0x3, URZ, 0xc0, !UPT ;  /* 0x0000000305047892 */ /* 0x000fe2000f8ec03f */
[----:B------:R-:W-:-:S03]  /*0db0*/  IMAD.MOV.U32 R10, RZ, RZ, RZ ;  /* 0x000000ffff0a7224 */ /* 0x000fc600078e00ff */
[----:B------:R-:W-:-:S06]  /*0dc0*/  UIADD3 UR4, -UR4, UR5, URZ ;  /* 0x0000000504047290 */ /* 0x000fcc000fffe13f */
[----:B------:R-:W-:Y:S02]  /*0dd0*/  IMAD.U32 R11, RZ, RZ, UR4 ;  /* 0x00000004ff0b7e24 */ /* 0x000fe4000f8e00ff */
[----:B0-----:R-:W-:Y:S02]  /*0de0*/  IMAD R20, R21, R20, RZ ;  /* 0x0000001415147224 */ /* 0x001fe400078e02ff */
[----:B------:R-:W-:-:S07]  /*0df0*/  IMAD.MOV.U32 R21, RZ, RZ, RZ ;  /* 0x000000ffff157224 */ /* 0x000fce00078e00ff */
.L_x_484:
        /* <DEDUP_REMOVED lines=44> */
[----:B------:R-:W-:-:S05]  /*10c0*/  LOP3.LUT R12, R2, R17, RZ, 0x3c, !PT ;  /* 0x00000011020c7212 */ /* 0x000fca00078e3cff */
[----:B------:R-:W-:-:S05]  /*10d0*/  IMAD.HI.U32 R22, R25, R26, RZ ;  /* 0x0000001a19167227 */ /* 0x000fca00078e00ff */
[----:B------:R-:W-:-:S05]  /*10e0*/  IADD3 R13, -R22, RZ, RZ ;  /* 0x000000ff160d7210 */ /* 0x000fca0007ffe1ff */
[C---:B------:R-:W-:Y:S01]  /*10f0*/  IMAD R26, R19.reuse, R13, R26 ;  /* 0x0000000d131a7224 */ /* 0x040fe200078e021a */
[-C--:B------:R-:W-:Y:S02]  /*1100*/  IABS R13, R15.reuse ;  /* 0x0000000f000d7213 */ /* 0x080fe40000000000 */
[----:B------:R-:W-:Y:S02]  /*1110*/  LOP3.LUT R15, R8, R15, RZ, 0x3c, !PT ;  /* 0x0000000f080f7212 */ /* 0x000fe400078e3cff */
[----:B------:R-:W-:Y:S02]  /*1120*/  ISETP.GT.U32.AND P5, PT, R19, R26, PT ;  /* 0x0000001a1300720c */ /* 0x000fe40003fa4070 */
[----:B------:R-:W-:-:S11]  /*1130*/  ISETP.GE.U32.AND P6, PT, R18, R13, PT ;  /* 0x0000000d1200720c */ /* 0x000fd60003fc6070 */
[----:B------:R-:W-:Y:S02]  /*1140*/  @!P5 IMAD.IADD R26, R26, 0x1, -R19 ;  /* 0x000000011a1ad824 */ /* 0x000fe400078e0a13 */
[----:B------:R-:W-:Y:S01]  /*1150*/  @P6 VIADD R14, R14, 0x1 ;  /* 0x000000010e0e6836 */ /* 0x000fe20000000000 */
[----:B------:R-:W-:Y:S01]  /*1160*/  ISETP.GE.AND P6, PT, R15, RZ, PT ;  /* 0x000000ff0f00720c */ /* 0x000fe20003fc6270 */
[----:B------:R-:W-:Y:S01]  /*1170*/  @!P5 VIADD R22, R22, 0x1 ;  /* 0x000000011616d836 */ /* 0x000fe20000000000 */
[----:B------:R-:W-:Y:S02]  /*1180*/  ISETP.GE.U32.AND P4, PT, R26, R19, PT ;  /* 0x000000131a00720c */ /* 0x000fe40003f86070 */
[----:B------:R-:W-:Y:S02]  /*1190*/  ISETP.GE.AND P5, PT, R12, RZ, PT ;  /* 0x000000ff0c00720c */ /* 0x000fe40003fa6270 */
[----:B------:R-:W0:Y:S07]  /*11a0*/  LDC.64 R12, c[0x0][0x2a0] ;  /* 0x0000a800ff0c7b82 */ /* 0x000e2e0000000a00 */
[----:B------:R-:W-:-:S02]  /*11b0*/  @!P6 IMAD.MOV R14, RZ, RZ, -R14 ;  /* 0x000000ffff0ee224 */ /* 0x000fc400078e0a0e */
[----:B------:R-:W-:Y:S02]  /*11c0*/  @P4 IADD3 R22, R22, 0x1, RZ ;  /* 0x0000000116164810 */ /* 0x000fe40007ffe0ff */
[----:B------:R-:W-:Y:S02]  /*11d0*/  ISETP.NE.AND P4, PT, R17, RZ, PT ;  /* 0x000000ff1100720c */ /* 0x000fe40003f85270 */
[----:B------:R-:W-:Y:S01]  /*11e0*/  SEL R19, R16, R14, !P0 ;  /* 0x0000000e10137207 */ /* 0x000fe20004000000 */
        /* <DEDUP_REMOVED lines=13> */
[----:B------:R-:W2:Y:S01]  /*12c0*/  LDG.E R16, desc[UR6][R16.64] ;  /* 0x0000000610107981 */ /* 0x000ea2000c1e1900 */
[----:B-1----:R-:W-:-:S06]  /*12d0*/  IMAD.WIDE R14, R13, 0x4, R14 ;  /* 0x000000040d0e7825 */ /* 0x002fcc00078e020e */
[----:B------:R-:W2:Y:S02]  /*12e0*/  LDG.E R14, desc[UR6][R14.64] ;  /* 0x000000060e0e7981 */ /* 0x000ea4000c1e1900 */
[----:B--2---:R-:W-:-:S07]  /*12f0*/  FFMA.FTZ R21, R14, R16, R21 ;  /* 0x000000100e157223 */ /* 0x004fce0000010015 */
.L_x_477:
[----:B------:R-:W-:Y:S05]  /*1300*/  BSYNC B0 ;  /* 0x0000000000007941 */ /* 0x000fea0003800000 */
.L_x_476:
        /* <DEDUP_REMOVED lines=29> */
[----:B------:R-:W-:Y:S02]  /*14e0*/  IABS R26, R2 ;  /* 0x00000002001a7213 */ /* 0x000fe40000000000 */
[----:B------:R-:W-:Y:S02]  /*14f0*/  @!P4 IADD3 R14, R14, 0x1, RZ ;  /* 0x000000010e0ec810 */ /* 0x000fe40007ffe0ff */
        /* <DEDUP_REMOVED lines=44> */
[----:B------:R-:W3:Y:S01]  /*17c0*/  LDG.E R16, desc[UR6][R16.64] ;  /* 0x0000000610107981 */ /* 0x000ee2000c1e1900 */
[----:B--2---:R-:W-:-:S06]  /*17d0*/  IMAD.WIDE R18, R25, 0x4, R18 ;  /* 0x0000000419127825 */ /* 0x004fcc00078e0212 */
[----:B------:R-:W3:Y:S02]  /*17e0*/  LDG.E R18, desc[UR6][R18.64] ;  /* 0x0000000612127981 */ /* 0x000ee4000c1e1900 */
[----:B---3--:R-:W-:-:S07]  /*17f0*/  FFMA.FTZ R21, R18, R16, R21 ;  /* 0x0000001012157223 */ /* 0x008fce0000010015 */
.L_x_479:
[----:B------:R-:W-:Y:S05]  /*1800*/  BSYNC B0 ;  /* 0x0000000000007941 */ /* 0x000fea0003800000 */
.L_x_478:
        /* <DEDUP_REMOVED lines=30> */
[----:B------:R-:W-:Y:S02]  /*19f0*/  ISETP.GE.U32.AND P6, PT, R23, R14, PT ;  /* 0x0000000e1700720c */ /* 0x000fe40003fc6070 */
[----:B------:R-:W-:Y:S02]  /*1a00*/  @!P4 IADD3 R16, R16, 0x1, RZ ;  /* 0x000000011010c810 */ /* 0x000fe40007ffe0ff */
[----:B------:R-:W-:-:S09]  /*1a10*/  LOP3.LUT R15, R8, R15, RZ, 0x3c, !PT ;  /* 0x0000000f080f7212 */ /* 0x000fd200078e3cff */
        /* <DEDUP_REMOVED lines=41> */
[----:B------:R-:W2:Y:S01]  /*1cb0*/  LDG.E R16, desc[UR6][R16.64] ;  /* 0x0000000610107981 */ /* 0x000ea2000c1e1900 */
[----:B-1----:R-:W-:-:S06]  /*1cc0*/  IMAD.WIDE R14, R13, 0x4, R14 ;  /* 0x000000040d0e7825 */ /* 0x002fcc00078e020e */
[----:B------:R-:W2:Y:S02]  /*1cd0*/  LDG.E R14, desc[UR6][R14.64] ;  /* 0x000000060e0e7981 */ /* 0x000ea4000c1e1900 */
[----:B--2---:R-:W-:-:S07]  /*1ce0*/  FFMA.FTZ R21, R14, R16, R21 ;  /* 0x000000100e157223 */ /* 0x004fce0000010015 */
.L_x_481:
[----:B------:R-:W-:Y:S05]  /*1cf0*/  BSYNC B0 ;  /* 0x0000000000007941 */ /* 0x000fea0003800000 */
.L_x_480:
        /* <DEDUP_REMOVED lines=78> */
.L_x_483:
[----:B------:R-:W-:Y:S05]  /*21e0*/  BSYNC B0 ;  /* 0x0000000000007941 */ /* 0x000fea0003800000 */
.L_x_482:
[----:B------:R-:W-:Y:S01]  /*21f0*/  VIADD R10, R10, 0x4 ;  /* 0x000000040a0a7836 */ /* 0x000fe20000000000 */
[----:B------:R-:W-:Y:S06]  /*2200*/  @P3 BRA `(.L_x_484) ;  /* 0xffffffe800fc3947 */ /* 0x000fec000383ffff */
.L_x_475:
[----:B------:R-:W0:Y:S02]  /*2210*/  LDC R9, c[0x0][0x290] ;  /* 0x0000a400ff097b82 */ /* 0x000e240000000800 */
        /* <DEDUP_REMOVED lines=80> */
[----:B------:R-:W2:Y:S01]  /*2720*/  LDG.E R10, desc[UR6][R10.64] ;  /* 0x000000060a0a7981 */ /* 0x000ea2000c1e1900 */
[----:B-1----:R-:W-:-:S06]  /*2730*/  IMAD.WIDE R14, R7, 0x4, R14 ;  /* 0x00000004070e7825 */ /* 0x002fcc00078e020e */
[----:B------:R-:W2:Y:S02]  /*2740*/  LDG.E R14, desc[UR6][R14.64] ;  /* 0x000000060e0e7981 */ /* 0x000ea4000c1e1900 */
[----:B--2---:R-:W-:-:S07]  /*2750*/  FFMA.FTZ R21, R14, R10, R21 ;  /* 0x0000000a0e157223 */ /* 0x004fce0000010015 */
.L_x_487:
[----:B------:R-:W-:Y:S05]  /*2760*/  BSYNC B0 ;  /* 0x0000000000007941 */ /* 0x000fea0003800000 */
.L_x_486:
        /* <DEDUP_REMOVED lines=78> */
[----:B------:R-:W2:Y:S01]  /*2c50*/  LDG.E R10, desc[UR6][R10.64] ;  /* 0x000000060a0a7981 */ /* 0x000ea2000c1e1900 */
[----:B-1----:R-:W-:-:S06]  /*2c60*/  IMAD.WIDE R14, R7, 0x4, R14 ;  /* 0x00000004070e7825 */ /* 0x002fcc00078e020e */
[----:B------:R-:W2:Y:S02]  /*2c70*/  LDG.E R14, desc[UR6][R14.64] ;  /* 0x000000060e0e7981 */ /* 0x000ea4000c1e1900 */
[----:B--2---:R-:W-:-:S07]  /*2c80*/  FFMA.FTZ R21, R14, R10, R21 ;  /* 0x0000000a0e157223 */ /* 0x004fce0000010015 */
.L_x_490:
[----:B------:R-:W-:Y:S05]  /*2c90*/  BSYNC B1 ;  /* 0x0000000000017941 */ /* 0x000fea0003800000 */
.L_x_489:
        /* <DEDUP_REMOVED lines=54> */
[----:B------:R-:W-:Y:S02]  /*3000*/  @!P5 IMAD.IADD R7, R7, 0x1, -R14 ;  /* 0x000000010707d824 */ /* 0x000fe400078e0a0e */
[----:B------:R-:W-:-:S03]  /*3010*/  @!P5 VIADD R19, R19, 0x1 ;  /* 0x000000011313d836 */ /* 0x000fc60000000000 */
[----:B------:R-:W-:Y:S02]  /*3020*/  ISETP.GE.U32.AND P0, PT, R7, R14, PT ;  /* 0x0000000e0700720c */ /* 0x000fe40003f06070 */
[----:B------:R-:W0:Y:S11]  /*3030*/  LDC.64 R6, c[0x0][0x2a0] ;  /* 0x0000a800ff067b82 */ /* 0x000e360000000a00 */
[----:B------:R-:W-:-:S04]  /*3040*/  @P0 VIADD R19, R19, 0x1 ;  /* 0x0000000113130836 */ /* 0x000fc80000000000 */
[----:B------:R-:W-:-:S05]  /*3050*/  IMAD.MOV.U32 R2, RZ, RZ, R19 ;  /* 0x000000ffff027224 */ /* 0x000fca00078e0013 */
        /* <DEDUP_REMOVED lines=20> */
.L_x_488:
[----:B------:R-:W-:Y:S05]  /*31a0*/  BSYNC B0 ;  /* 0x0000000000007941 */ /* 0x000fea0003800000 */
.L_x_485:
[----:B------:R-:W-:Y:S01]  /*31b0*/  SHF.R.S64 R6, RZ, 0x1e, R0 ;  /* 0x0000001eff067819 */ /* 0x000fe20000001000 */
[----:B------:R-:W-:-:S03]  /*31c0*/  ULDC.64 UR4, c[0x0][0x238] ;  /* 0x00008e0000047ab9 */ /* 0x000fc60000000a00 */
[----:B------:R-:W-:Y:S01]  /*31d0*/  IADD3 R6, P0, R6, UR4, RZ ;  /* 0x0000000406067c10 */ /* 0x000fe2000ff1e0ff */
[----:B------:R-:W-:-:S03]  /*31e0*/  ULDC UR4, c[0x0][0x288] ;  /* 0x0000a20000047ab9 */ /* 0x000fc60000000800 */
[----:B------:R-:W-:Y:S02]  /*31f0*/  LEA.HI.X.SX32 R7, R0, UR5, 0x2, P0 ;  /* 0x0000000500077c11 */ /* 0x000fe400080f16ff */
[----:B------:R-:W-:-:S03]  /*3200*/  IADD3 R0, P0, R5, R0, RZ ;  /* 0x0000000005007210 */ /* 0x000fc60007f1e0ff */
[----:B------:R0:W-:Y:S02]  /*3210*/  STG.E desc[UR6][R6.64], R21 ;  /* 0x0000001506007986 */ /* 0x0001e4000c101906 */
[----:B------:R-:W-:Y:S01]  /*3220*/  IMAD.X R3, RZ, RZ, R3, P0 ;  /* 0x000000ffff037224 */ /* 0x000fe200000e0603 */
[----:B------:R-:W-:-:S04]  /*3230*/  ISETP.GE.U32.AND P0, PT, R0, UR4, PT ;  /* 0x0000000400007c0c */ /* 0x000fc8000bf06070 */
[----:B------:R-:W-:-:S13]  /*3240*/  ISETP.GE.AND.EX P0, PT, R3, UR8, PT, P0 ;  /* 0x0000000803007c0c */ /* 0x000fda000bf06300 */
[----:B0-----:R-:W-:Y:S05]  /*3250*/  @!P0 BRA `(.L_x_491) ;  /* 0xffffffd000fc8947 */ /* 0x001fea000383ffff */
[----:B------:R-:W-:Y:S05]  /*3260*/  EXIT ;  /* 0x000000000000794d */ /* 0x000fea0003800000 */
        .weak           $__internal_0_$__cuda_sm20_div_u64
        .type           $__internal_0_$__cuda_sm20_div_u64,@function
        .size           $__internal_0_$__cuda_sm20_div_u64,(.L_x_1118 - $__internal_0_$__cuda_sm20_div_u64)
$__internal_0_$__cuda_sm20_div_u64:
[----:B------:R-:W-:Y:S01]  /*3270*/  IMAD.MOV.U32 R12, RZ, RZ, R5 ;  /* 0x000000ffff0c7224 */ /* 0x000fe200078e0005 */
[----:B------:R-:W-:-:S04]  /*3280*/  MOV R13, RZ ;  /* 0x000000ff000d7202 */ /* 0x000fc80000000f00 */
[----:B------:R-:W0:Y:S08]  /*3290*/  I2F.U64.RP R7, R12 ;  /* 0x0000000c00077312 */ /* 0x000e300000309000 */
[----:B0-----:R-:W0:Y:S02]  /*32a0*/  MUFU.RCP R7, R7 ;  /* 0x0000000700077308 */ /* 0x001e240000001000 */
[----:B0-----:R-:W-:-:S06]  /*32b0*/  VIADD R8, R7, 0x1ffffffe ;  /* 0x1ffffffe07087836 */ /* 0x001fcc0000000000 */
[----:B------:R-:W0:Y:S02]  /*32c0*/  F2I.U64.TRUNC R8, R8 ;  /* 0x0000000800087311 */ /* 0x000e24000020d800 */
[----:B0-----:R-:W-:-:S04]  /*32d0*/  IMAD.WIDE.U32 R10, R8, R5, RZ ;  /* 0x00000005080a7225 */ /* 0x001fc800078e00ff */
[----:B------:R-:W-:Y:S01]  /*32e0*/  IMAD R11, R9, R5, R11 ;  /* 0x00000005090b7224 */ /* 0x000fe200078e020b */
[----:B------:R-:W-:-:S05]  /*32f0*/  IADD3 R15, P0, RZ, -R10, RZ ;  /* 0x8000000aff0f7210 */ /* 0x000fca0007f1e0ff */
[----:B------:R-:W-:-:S04]  /*3300*/  IMAD.HI.U32 R10, R8, R15, RZ ;  /* 0x0000000f080a7227 */ /* 0x000fc800078e00ff */
[----:B------:R-:W-:Y:S02]  /*3310*/  IMAD.X R17, RZ, RZ, ~R11, P0 ;  /* 0x000000ffff117224 */ /* 0x000fe400000e0e0b */
[----:B------:R-:W-:Y:S02]  /*3320*/  IMAD.MOV.U32 R11, RZ, RZ, R8 ;  /* 0x000000ffff0b7224 */ /* 0x000fe400078e0008 */
[-C--:B------:R-:W-:Y:S02]  /*3330*/  IMAD R13, R9, R17.reuse, RZ ;  /* 0x00000011090d7224 */ /* 0x080fe400078e02ff */
[----:B------:R-:W-:-:S04]  /*3340*/  IMAD.WIDE.U32 R10, P0, R8, R17, R10 ;  /* 0x00000011080a7225 */ /* 0x000fc8000780000a */
[----:B------:R-:W-:-:S04]  /*3350*/  IMAD.HI.U32 R7, R9, R17, RZ ;  /* 0x0000001109077227 */ /* 0x000fc800078e00ff */
[----:B------:R-:W-:Y:S01]  /*3360*/  IMAD.HI.U32 R10, P1, R9, R15, R10 ;  /* 0x0000000f090a7227 */ /* 0x000fe2000782000a */
[----:B------:R-:W-:-:S04]  /*3370*/  IADD3.X R7, R7, R9, RZ, P0, !PT ;  /* 0x0000000907077210 */ /* 0x000fc800007fe4ff */
[----:B------:R-:W-:-:S04]  /*3380*/  IADD3 R11, P2, R13, R10, RZ ;  /* 0x0000000a0d0b7210 */ /* 0x000fc80007f5e0ff */
[----:B------:R-:W-:Y:S01]  /*3390*/  IADD3.X R7, RZ, RZ, R7, P2, P1 ;  /* 0x000000ffff077210 */ /* 0x000fe200017e2407 */
[----:B------:R-:W-:-:S03]  /*33a0*/  IMAD.WIDE.U32 R8, R11, R5, RZ ;  /* 0x000000050b087225 */ /* 0x000fc600078e00ff */
[----:B------:R-:W-:Y:S01]  /*33b0*/  IADD3 R13, P0, RZ, -R8, RZ ;  /* 0x80000008ff0d7210 */ /* 0x000fe20007f1e0ff */
[----:B------:R-:W-:Y:S02]  /*33c0*/  IMAD R8, R7, R5, R9 ;  /* 0x0000000507087224 */ /* 0x000fe400078e0209 */
[----:B------:R-:W-:Y:S02]  /*33d0*/  IMAD.MOV.U32 R9, RZ, RZ, RZ ;  /* 0x000000ffff097224 */ /* 0x000fe400078e00ff */
[----:B------:R-:W-:-:S04]  /*33e0*/  IMAD.HI.U32 R10, R11, R13, RZ ;  /* 0x0000000d0b0a7227 */ /* 0x000fc800078e00ff */
[----:B------:R-:W-:-:S04]  /*33f0*/  IMAD.X R8, RZ, RZ, ~R8, P0 ;  /* 0x000000ffff087224 */ /* 0x000fc800000e0e08 */
[----:B------:R-:W-:-:S04]  /*3400*/  IMAD.WIDE.U32 R10, P0, R11, R8, R10 ;  /* 0x000000080b0a7225 */ /* 0x000fc8000780000a */
[C---:B------:R-:W-:Y:S02]  /*3410*/  IMAD R12, R7.reuse, R8, RZ ;  /* 0x00000008070c7224 */ /* 0x040fe400078e02ff */
[----:B------:R-:W-:-:S04]  /*3420*/  IMAD.HI.U32 R11, P1, R7, R13, R10 ;  /* 0x0000000d070b7227 */ /* 0x000fc8000782000a */
[----:B------:R-:W-:Y:S01]  /*3430*/  IMAD.HI.U32 R8, R7, R8, RZ ;  /* 0x0000000807087227 */ /* 0x000fe200078e00ff */
[----:B------:R-:W-:-:S03]  /*3440*/  IADD3 R11, P2, R12, R11, RZ ;  /* 0x0000000b0c0b7210 */ /* 0x000fc60007f5e0ff */
[----:B------:R-:W-:Y:S02]  /*3450*/  IMAD.X R7, R8, 0x1, R7, P0 ;  /* 0x0000000108077824 */ /* 0x000fe400000e0607 */
[----:B------:R-:W-:-:S03]  /*3460*/  IMAD.HI.U32 R8, R11, R2, RZ ;  /* 0x000000020b087227 */ /* 0x000fc600078e00ff */
[----:B------:R-:W-:Y:S01]  /*3470*/  IADD3.X R7, RZ, RZ, R7, P2, P1 ;  /* 0x000000ffff077210 */ /* 0x000fe200017e2407 */
[----:B------:R-:W-:-:S04]  /*3480*/  IMAD.WIDE.U32 R8, R11, R6, R8 ;  /* 0x000000060b087225 */ /* 0x000fc800078e0008 */
[C---:B------:R-:W-:Y:S02]  /*3490*/  IMAD R11, R7.reuse, R6, RZ ;  /* 0x00000006070b7224 */ /* 0x040fe400078e02ff */
[----:B------:R-:W-:-:S04]  /*34a0*/  IMAD.HI.U32 R8, P0, R7, R2, R8 ;  /* 0x0000000207087227 */ /* 0x000fc80007800008 */
[----:B------:R-:W-:Y:S01]  /*34b0*/  IMAD.HI.U32 R7, R7, R6, RZ ;  /* 0x0000000607077227 */ /* 0x000fe200078e00ff */
[----:B------:R-:W-:-:S04]  /*34c0*/  IADD3 R10, P1, R11, R8, RZ ;  /* 0x000000080b0a7210 */ /* 0x000fc80007f3e0ff */
[----:B------:R-:W-:Y:S01]  /*34d0*/  IADD3.X R7, R7, RZ, RZ, P0, !PT ;  /* 0x000000ff07077210 */ /* 0x000fe200007fe4ff */
[C---:B------:R-:W-:Y:S01]  /*34e0*/  IMAD.WIDE.U32 R8, R10.reuse, R5, RZ ;  /* 0x000000050a087225 */ /* 0x040fe200078e00ff */
[----:B------:R-:W-:-:S03]  /*34f0*/  IADD3 R11, P2, R10, 0x1, RZ ;  /* 0x000000010a0b7810 */ /* 0x000fc60007f5e0ff */
[----:B------:R-:W-:Y:S01]  /*3500*/  IMAD.X R7, RZ, RZ, R7, P1 ;  /* 0x000000ffff077224 */ /* 0x000fe200008e0607 */
[----:B------:R-:W-:-:S03]  /*3510*/  IADD3 R12, P0, -R8, R2, RZ ;  /* 0x00000002080c7210 */ /* 0x000fc60007f1e1ff */
[----:B------:R-:W-:Y:S01]  /*3520*/  IMAD R9, R7, R5, R9 ;  /* 0x0000000507097224 */ /* 0x000fe200078e0209 */
[----:B------:R-:W-:-:S03]  /*3530*/  IADD3 R2, P1, -R5, R12, RZ ;  /* 0x0000000c05027210 */ /* 0x000fc60007f3e1ff */
[----:B------:R-:W-:Y:S01]  /*3540*/  IMAD.X R9, R6, 0x1, ~R9, P0 ;  /* 0x0000000106097824 */ /* 0x000fe200000e0e09 */
[----:B------:R-:W-:Y:S01]  /*3550*/  ISETP.GE.U32.AND P0, PT, R12, R5, PT ;  /* 0x000000050c00720c */ /* 0x000fe20003f06070 */
[----:B------:R-:W-:-:S03]  /*3560*/  IMAD.X R6, RZ, RZ, R7, P2 ;  /* 0x000000ffff067224 */ /* 0x000fc600010e0607 */
[C---:B------:R-:W-:Y:S02]  /*3570*/  ISETP.GE.U32.AND.EX P0, PT, R9.reuse, RZ, PT, P0 ;  /* 0x000000ff0900720c */ /* 0x040fe40003f06100 */
[----:B------:R-:W-:Y:S02]  /*3580*/  IADD3.X R8, R9, -0x1, RZ, P1, !PT ;  /* 0xffffffff09087810 */ /* 0x000fe40000ffe4ff */
[----:B------:R-:W-:Y:S02]  /*3590*/  SEL R2, R2, R12, P0 ;  /* 0x0000000c02027207 */ /* 0x000fe40000000000 */
[----:B------:R-:W-:Y:S02]  /*35a0*/  SEL R11, R11, R10, P0 ;  /* 0x0000000a0b0b7207 */ /* 0x000fe40000000000 */
[----:B------:R-:W-:Y:S02]  /*35b0*/  SEL R8, R8, R9, P0 ;  /* 0x0000000908087207 */ /* 0x000fe40000000000 */
[----:B------:R-:W-:Y:S01]  /*35c0*/  SEL R6, R6, R7, P0 ;  /* 0x0000000706067207 */ /* 0x000fe20000000000 */
[----:B------:R-:W-:Y:S01]  /*35d0*/  IMAD.MOV.U32 R7, RZ, RZ, 0x0 ;  /* 0x00000000ff077424 */ /* 0x000fe200078e00ff */
[----:B------:R-:W-:-:S02]  /*35e0*/  ISETP.GE.U32.AND P0, PT, R2, R5, PT ;  /* 0x000000050200720c */ /* 0x000fc40003f06070 */
[----:B------:R-:W-:Y:S02]  /*35f0*/  IADD3 R2, P2, R11, 0x1, RZ ;  /* 0x000000010b027810 */ /* 0x000fe40007f5e0ff */
[----:B------:R-:W-:Y:S02]  /*3600*/  ISETP.GE.U32.AND.EX P0, PT, R8, RZ, PT, P0 ;  /* 0x000000ff0800720c */ /* 0x000fe40003f06100 */
[-C--:B------:R-:W-:Y:S02]  /*3610*/  IADD3.X R9, RZ, R6.reuse, RZ, P2, !PT ;  /* 0x00000006ff097210 */ /* 0x080fe400017fe4ff */
[----:B------:R-:W-:Y:S02]  /*3620*/  ISETP.NE.U32.AND P1, PT, R5, RZ, PT ;  /* 0x000000ff0500720c */ /* 0x000fe40003f25070 */
[----:B------:R-:W-:Y:S01]  /*3630*/  SEL R9, R9, R6, P0 ;  /* 0x0000000609097207 */ /* 0x000fe20000000000 */
[----:B------:R-:W-:Y:S01]  /*3640*/  IMAD.MOV.U32 R6, RZ, RZ, R4 ;  /* 0x000000ffff067224 */ /* 0x000fe200078e0004 */
[----:B------:R-:W-:-:S02]  /*3650*/  ISETP.NE.AND.EX P1, PT, RZ, RZ, PT, P1 ;  /* 0x000000ffff00720c */ /* 0x000fc40003f25310 */
[----:B------:R-:W-:Y:S02]  /*3660*/  SEL R2, R2, R11, P0 ;  /* 0x0000000b02027207 */ /* 0x000fe40000000000 */
[----:B------:R-:W-:Y:S02]  /*3670*/  SEL R9, R9, 0xffffffff, P1 ;  /* 0xffffffff09097807 */ /* 0x000fe40000800000 */
[----:B------:R-:W-:Y:S01]  /*3680*/  SEL R2, R2, 0xffffffff, P1 ;  /* 0xffffffff02027807 */ /* 0x000fe20000800000 */
[----:B------:R-:W-:Y:S06]  /*3690*/  RET.REL.NODEC R6 `(_ZN2at6native51_GLOBAL__N__2c613397_18_DepthwiseConv2d_cu_9959487032conv_depthwise2d_backward_kernelILi1ELi0EfiEEvNS_27GenericPackedTensorAccessorIKT1_Lm4ENS_16DefaultPtrTraitsEiEENS3_IS4_Lm4ES6_iEES7_T2_iiiiiiiiiiiiiii) ;  /* 0xffffffc806587950 */ /* 0x000fec0003c3ffff */
.L_x_492:
        /* <DEDUP_REMOVED lines=14> */
.L_x_1118:


//--------------------- .text._ZN2at6native51_GLOBAL__N__2c613397_18_DepthwiseConv2d_cu_9959487032conv_depthwise2d_backward_kernelILi1ELi2EfiEEvNS_27GenericPackedTensorAccessorIKT1_Lm4ENS_16DefaultPtrTraitsEiEENS3_IS4_Lm4ES6_iEES7_T2_iiiiiiiiiiiiiii --------------------------
	.section	.text._ZN2at6native51_GLOBAL__N__2c613397_18_DepthwiseConv2d_cu_9959487032conv_depthwise2d_backward_kernelILi1ELi2EfiEEvNS_27GenericPackedTensorAccessorIKT1_Lm4ENS_16DefaultPtrTraitsEiEENS3_IS4_Lm4ES6_iEES7_T2_iiiiiiiiiiiiiii,"ax",@progbits
	.align	128
.text._ZN2at6native51_GLOBAL__N__2c613397_18_DepthwiseConv2d_cu_9959487032conv_depthwise2d_backward_kernelILi1ELi2EfiEEvNS_27GenericPackedTensorAccessorIKT1_Lm4ENS_16DefaultPtrTraitsEiEENS3_IS4_Lm4ES6_iEES7_T2_iiiiiiiiiiiiiii:
        .type           _ZN2at6native51_GLOBAL__N__2c613397_18_DepthwiseConv2d_cu_9959487032conv_depthwise2d_backward_kernelILi1ELi2EfiEEvNS_27GenericPackedTensorAccessorIKT1_Lm4ENS_16DefaultPtrTraitsEiEENS3_IS4_Lm4ES6_iEES7_T2_iiiiiiiiiiiiiii,@function
        .size           _ZN2at6native51_GLOBAL__N__2c613397_18_DepthwiseConv2d_cu_9959487032conv_depthwise2d_backward_kernelILi1ELi2EfiEEvNS_27GenericPackedTensorAccessorIKT1_Lm4ENS_16DefaultPtrTraitsEiEENS3_IS4_Lm4ES6_iEES7_T2_iiiiiiiiiiiiiii,(.L_x_1120 - _ZN2at6native51_GLOBAL__N__2c613397_18_DepthwiseConv2d_cu_9959487032conv_depthwise2d_backward_kernelILi1ELi2EfiEEvNS_27GenericPackedTensorAccessorIKT1_Lm4ENS_16DefaultPtrTraitsEiEENS3_IS4_Lm4ES6_iEES7_T2_iiiiiiiiiiiiiii)
        .other          _ZN2at6native51_GLOBAL__N__2c613397_18_DepthwiseConv2d_cu_9959487032conv_depthwise2d_backward_kernelILi1ELi2EfiEEvNS_27GenericPackedTensorAccessorIKT1_Lm4ENS_16DefaultPtrTraitsEiEENS3_IS4_Lm4ES6_iEES7_T2_iiiiiiiiiiiiiii,@"STO_CUDA_ENTRY STV_DEFAULT"
_ZN2at6native51_GLOBAL__N__2c613397_18_DepthwiseConv2d_cu_9959487032conv_depthwise2d_backward_kernelILi1ELi2EfiEEvNS_27GenericPackedTensorAccessorIKT1_Lm4ENS_16DefaultPtrTraitsEiEENS3_IS4_Lm4ES6_iEES7_T2_iiiiiiiiiiiiiii:
        /* <DEDUP_REMOVED lines=26> */
[----:B------:R-:W-:Y:S05]  /*01a0*/  CALL.REL.NOINC `($__internal_1_$__cuda_sm20_div_u64) ;  /* 0x0000001000bc7944 */ /* 0x000fea0003c00000 */
[----:B------:R-:W-:Y:S01]  /*01b0*/  MOV R6, R2 ;  /* 0x0000000200067202 */ /* 0x000fe20000000f00 */
[----:B------:R-:W-:Y:S01]  /*01c0*/  IMAD.MOV.U32 R7, RZ, RZ, R9 ;  /* 0x000000ffff077224 */ /* 0x000fe200078e0009 */
[----:B------:R-:W-:Y:S06]  /*01d0*/  BRA `(.L_x_496) ;  /* 0x00000000004c7947 */ /* 0x000fec0003800000 */
.L_x_495:
[----:B------:R-:W0:Y:S01]  /*01e0*/  I2F.U32.RP R4, R5 ;  /* 0x0000000500047306 */ /* 0x000e220000209000 */
[----:B------:R-:W-:Y:S02]  /*01f0*/  IADD3 R9, RZ, -R5, RZ ;  /* 0x80000005ff097210 */ /* 0x000fe40007ffe0ff */
[----:B------:R-:W-:-:S05]  /*0200*/  ISETP.NE.U32.AND P2, PT, R5, RZ, PT ;  /* 0x000000ff0500720c */ /* 0x000fca0003f45070 */
[----:B0-----:R-:W0:Y:S02]  /*0210*/  MUFU.RCP R4, R4 ;  /* 0x0000000400047308 */ /* 0x001e240000001000 */
[----:B0-----:R-:W-:-:S06]  /*0220*/  VIADD R6, R4, 0xffffffe ;  /* 0x0ffffffe04067836 */ /* 0x001fcc0000000000 */
[----:B------:R0:W1:Y:S02]  /*0230*/  F2I.FTZ.U32.TRUNC.NTZ R7, R6 ;  /* 0x0000000600077305 */ /* 0x000064000021f000 */
[----:B0-----:R-:W-:Y:S02]  /*0240*/  IMAD.MOV.U32 R6, RZ, RZ, RZ ;  /* 0x000000ffff067224 */ /* 0x001fe400078e00ff */
[----:B-1----:R-:W-:-:S04]  /*0250*/  IMAD R9, R9, R7, RZ ;  /* 0x0000000709097224 */ /* 0x002fc800078e02ff */
[----:B------:R-:W-:-:S06]  /*0260*/  IMAD.HI.U32 R7, R7, R9, R6 ;  /* 0x0000000907077227 */ /* 0x000fcc00078e0006 */
[----:B------:R-:W-:-:S04]  /*0270*/  IMAD.HI.U32 R6, R7, R2, RZ ;  /* 0x0000000207067227 */ /* 0x000fc800078e00ff */
[----:B------:R-:W-:-:S04]  /*0280*/  IMAD.MOV R7, RZ, RZ, -R6 ;  /* 0x000000ffff077224 */ /* 0x000fc800078e0a06 */
[----:B------:R-:W-:Y:S01]  /*0290*/  IMAD R2, R5, R7, R2 ;  /* 0x0000000705027224 */ /* 0x000fe200078e0202 */
[----:B------:R-:W-:-:S04]  /*02a0*/  HFMA2.MMA R7, -RZ, RZ, 0, 0 ;  /* 0x00000000ff077435 */ /* 0x000fc800000001ff */
[----:B------:R-:W-:-:S13]  /*02b0*/  ISETP.GE.U32.AND P0, PT, R2, R5, PT ;  /* 0x000000050200720c */ /* 0x000fda0003f06070 */
[----:B------:R-:W-:Y:S01]  /*02c0*/  @P0 IADD3 R2, -R5, R2, RZ ;  /* 0x0000000205020210 */ /* 0x000fe20007ffe1ff */
[----:B------:R-:W-:-:S03]  /*02d0*/  @P0 VIADD R6, R6, 0x1 ;  /* 0x0000000106060836 */ /* 0x000fc60000000000 */
[----:B------:R-:W-:-:S13]  /*02e0*/  ISETP.GE.U32.AND P1, PT, R2, R5, PT ;  /* 0x000000050200720c */ /* 0x000fda0003f26070 */
[----:B------:R-:W-:Y:S01]  /*02f0*/  @P1 VIADD R6, R6, 0x1 ;  /* 0x0000000106061836 */ /* 0x000fe20000000000 */
[----:B------:R-:W-:-:S07]  /*0300*/  @!P2 LOP3.LUT R6, RZ, R5, RZ, 0x33, !PT ;  /* 0x00000005ff06a212 */ /* 0x000fce00078e33ff */
.L_x_496:
[----:B------:R-:W-:Y:S05]  /*0310*/  BSYNC B0 ;  /* 0x0000000000007941 */ /* 0x000fea0003800000 */
.L_x_494:
        /* <DEDUP_REMOVED lines=10> */
[----:B------:R-:W-:Y:S01]  /*03c0*/  IMAD.MOV.U32 R9, RZ, RZ, RZ ;  /* 0x000000ffff097224 */ /* 0x000fe200078e00ff */
[----:B------:R-:W-:Y:S01]  /*03d0*/  MOV R2, RZ ;  /* 0x000000ff00027202 */ /* 0x000fe20000000f00 */
[----:B------:R-:W-:-:S07]  /*03e0*/  IMAD.MOV.U32 R4, RZ, RZ, R0 ;  /* 0x000000ffff047224 */ /* 0x000fce00078e0000 */
.L_x_499:
[----:B------:R-:W-:Y:S02]  /*03f0*/  SHF.R.S64 R6, R2, 0x1e, R4 ;  /* 0x0000001e02067819 */ /* 0x000fe40000001004 */
[----:B------:R-:W-:Y:S02]  /*0400*/  IADD3 R0, P2, R5, R0, RZ ;  /* 0x0000000005007210 */ /* 0x000fe40007f5e0ff */
[----:B------:R-:W-:Y:S02]  /*0410*/  IADD3 R6, P1, R6, UR4, RZ ;  /* 0x0000000406067c10 */ /* 0x000fe4000ff3e0ff */
[----:B------:R-:W-:Y:S01]  /*0420*/  IADD3 R2, P3, RZ, R2, RZ ;  /* 0x00000002ff027210 */ /* 0x000fe20007f7e0ff */
[----:B------:R-:W-:Y:S01]  /*0430*/  IMAD.X R3, RZ, RZ, R3, P2 ;  /* 0x000000ffff037224 */ /* 0x000fe200010e0603 */
[----:B------:R-:W-:Y:S02]  /*0440*/  LEA.HI.X.SX32 R7, R4, UR5, 0x2, P1 ;  /* 0x0000000504077c11 */ /* 0x000fe400088f16ff */
[----:B------:R-:W-:-:S02]  /*0450*/  IADD3 R8, P1, R8, -0x1, RZ ;  /* 0xffffffff08087810 */ /* 0x000fc40007f3e0ff */
[----:B------:R-:W-:Y:S01]  /*0460*/  IADD3.X R4, R5, R4, RZ, P3, !PT ;  /* 0x0000000405047210 */ /* 0x000fe20001ffe4ff */
[----:B------:R0:W-:Y:S01]  /*0470*/  STG.E desc[UR6][R6.64], RZ ;  /* 0x000000ff06007986 */ /* 0x0001e2000c101906 */
[----:B------:R-:W-:Y:S02]  /*0480*/  IADD3.X R9, R9, -0x1, RZ, P1, !PT ;  /* 0xffffffff09097810 */ /* 0x000fe40000ffe4ff */
[----:B------:R-:W-:-:S04]  /*0490*/  ISETP.NE.U32.AND P1, PT, R8, RZ, PT ;  /* 0x000000ff0800720c */ /* 0x000fc80003f25070 */
[----:B------:R-:W-:-:S13]  /*04a0*/  ISETP.NE.AND.EX P1, PT, R9, RZ, PT, P1 ;  /* 0x000000ff0900720c */ /* 0x000fda0003f25310 */
[----:B0-----:R-:W-:Y:S05]  /*04b0*/  @P1 BRA `(.L_x_499) ;  /* 0xfffffffc00cc1947 */ /* 0x001fea000383ffff */
.L_x_498:
[----:B------:R-:W-:Y:S05]  /*04c0*/  BSYNC B0 ;  /* 0x0000000000007941 */ /* 0x000fea0003800000 */
.L_x_497:
[----:B------:R-:W-:Y:S01]  /*04d0*/  ULDC.64 UR10, c[0x0][0x238] ;  /* 0x00008e00000a7ab9 */ /* 0x000fe20000000a00 */
[----:B------:R-:W-:Y:S05]  /*04e0*/  @!P0 EXIT ;  /* 0x000000000000894d */ /* 0x000fea0003800000 */
.L_x_500:
        /* <DEDUP_REMOVED lines=18> */
.L_x_493:
[----:B------:R-:W-:Y:S01]  /*0610*/  VIADD R2, R4, 0xffffffff ;  /* 0xffffffff04027836 */ /* 0x000fe20000000000 */
[----:B------:R-:W-:-:S04]  /*0620*/  ULDC UR9, c[0x0][0x290] ;  /* 0x0000a40000097ab9 */ /* 0x000fc80000000800 */
[----:B------:R-:W-:-:S13]  /*0630*/  ISETP.GE.U32.AND P1, PT, R2, 0x3, PT ;  /* 0x000000030200780c */ /* 0x000fda0003f26070 */
.L_x_504:
[----:B------:R-:W0:Y:S01]  /*0640*/  LDC R7, c[0x0][0x298] ;  /* 0x0000a600ff077b82 */ /* 0x000e220000000800 */
[----:B------:R-:W-:Y:S01]  /*0650*/  IABS R10, R0 ;  /* 0x00000000000a7213 */ /* 0x000fe20000000000 */
[----:B------:R-:W-:Y:S01]  /*0660*/  ULDC.64 UR4, c[0x0][0x2b8] ;  /* 0x0000ae0000047ab9 */ /* 0x000fe20000000a00 */
[----:B------:R-:W-:-:S05]  /*0670*/  ULDC.64 UR10, c[0x0][0x2a0] ;  /* 0x0000a800000a7ab9 */ /* 0x000fca0000000a00 */
[----:B------:R-:W1:Y:S01]  /*0680*/  LDC R2, c[0x0][0x29c] ;  /* 0x0000a700ff027b82 */ /* 0x000e620000000800 */
[----:B0-----:R-:W-:-:S04]  /*0690*/  IABS R11, R7 ;  /* 0x00000007000b7213 */ /* 0x001fc80000000000 */
[----:B------:R-:W0:Y:S08]  /*06a0*/  I2F.RP R4, R11 ;  /* 0x0000000b00047306 */ /* 0x000e300000209400 */
[----:B0-----:R-:W0:Y:S02]  /*06b0*/  MUFU.RCP R4, R4 ;  /* 0x0000000400047308 */ /* 0x001e240000001000 */
[----:B0-----:R-:W-:Y:S01]  /*06c0*/  VIADD R8, R4, 0xffffffe ;  /* 0x0ffffffe04087836 */ /* 0x001fe20000000000 */
[----:B-1----:R-:W-:-:S05]  /*06d0*/  IABS R4, R2 ;  /* 0x0000000200047213 */ /* 0x002fca0000000000 */
[----:B------:R0:W1:Y:S08]  /*06e0*/  F2I.FTZ.U32.TRUNC.NTZ R9, R8 ;  /* 0x0000000800097305 */ /* 0x000070000021f000 */
[----:B------:R-:W2:Y:S01]  /*06f0*/  I2F.RP R12, R4 ;  /* 0x00000004000c7306 */ /* 0x000ea20000209400 */
[----:B0-----:R-:W-:Y:S01]  /*0700*/  IMAD.MOV.U32 R8, RZ, RZ, RZ ;  /* 0x000000ffff087224 */ /* 0x001fe200078e00ff */
[----:B-1----:R-:W-:-:S05]  /*0710*/  IADD3 R6, RZ, -R9, RZ ;  /* 0x80000009ff067210 */ /* 0x002fca0007ffe0ff */
[----:B------:R-:W-:Y:S02]  /*0720*/  IMAD R13, R6, R11, RZ ;  /* 0x0000000b060d7224 */ /* 0x000fe400078e02ff */
[----:B------:R-:W-:Y:S01]  /*0730*/  IMAD.MOV.U32 R6, RZ, RZ, R10 ;  /* 0x000000ffff067224 */ /* 0x000fe200078e000a */
[----:B--2---:R-:W0:Y:S01]  /*0740*/  MUFU.RCP R12, R12 ;  /* 0x0000000c000c7308 */ /* 0x004e220000001000 */
[----:B------:R-:W-:-:S06]  /*0750*/  IMAD.HI.U32 R9, R9, R13, R8 ;  /* 0x0000000d09097227 */ /* 0x000fcc00078e0008 */
[----:B------:R-:W-:-:S05]  /*0760*/  IMAD.HI.U32 R9, R9, R6, RZ ;  /* 0x0000000609097227 */ /* 0x000fca00078e00ff */
[----:B------:R-:W-:-:S05]  /*0770*/  IADD3 R8, -R9, RZ, RZ ;  /* 0x000000ff09087210 */ /* 0x000fca0007ffe1ff */
[C---:B------:R-:W-:Y:S01]  /*0780*/  IMAD R6, R11.reuse, R8, R6 ;  /* 0x000000080b067224 */ /* 0x040fe200078e0206 */
[----:B0-----:R-:W-:Y:S01]  /*0790*/  IADD3 R10, R12, 0xffffffe, RZ ;  /* 0x0ffffffe0c0a7810 */ /* 0x001fe20007ffe0ff */
[----:B------:R-:W0:Y:S03]  /*07a0*/  LDC R8, c[0x0][0x28c] ;  /* 0x0000a300ff087b82 */ /* 0x000e260000000800 */
[----:B------:R-:W-:-:S13]  /*07b0*/  ISETP.GT.U32.AND P3, PT, R11, R6, PT ;  /* 0x000000060b00720c */ /* 0x000fda0003f64070 */
[----:B------:R-:W-:Y:S02]  /*07c0*/  @!P3 IMAD.IADD R6, R6, 0x1, -R11 ;  /* 0x000000010606b824 */ /* 0x000fe400078e0a0b */
[----:B------:R-:W-:Y:S01]  /*07d0*/  @!P3 VIADD R9, R9, 0x1 ;  /* 0x000000010909b836 */ /* 0x000fe20000000000 */
[----:B------:R-:W-:Y:S02]  /*07e0*/  ISETP.NE.AND P3, PT, R7, RZ, PT ;  /* 0x000000ff0700720c */ /* 0x000fe40003f65270 */
[----:B------:R-:W-:Y:S02]  /*07f0*/  ISETP.GE.U32.AND P0, PT, R6, R11, PT ;  /* 0x0000000b0600720c */ /* 0x000fe40003f06070 */
[----:B------:R-:W-:Y:S01]  /*0800*/  LOP3.LUT R6, R0, R7, RZ, 0x3c, !PT ;  /* 0x0000000700067212 */ /* 0x000fe200078e3cff */
[----:B------:R1:W2:Y:S03]  /*0810*/  F2I.FTZ.U32.TRUNC.NTZ R11, R10 ;  /* 0x0000000a000b7305 */ /* 0x0002a6000021f000 */
[----:B------:R-:W-:-:S02]  /*0820*/  ISETP.GE.AND P2, PT, R6, RZ, PT ;  /* 0x000000ff0600720c */ /* 0x000fc40003f46270 */
[----:B0-----:R-:W-:Y:S01]  /*0830*/  IABS R6, R8 ;  /* 0x0000000800067213 */ /* 0x001fe20000000000 */
[----:B-1----:R-:W-:-:S04]  /*0840*/  IMAD.MOV.U32 R10, RZ, RZ, RZ ;  /* 0x000000ffff0a7224 */ /* 0x002fc800078e00ff */
[----:B------:R-:W-:Y:S01]  /*0850*/  @P0 IADD3 R9, R9, 0x1, RZ ;  /* 0x0000000109090810 */ /* 0x000fe20007ffe0ff */
[----:B------:R-:W0:Y:S01]  /*0860*/  I2F.RP R14, R6 ;  /* 0x00000006000e7306 */ /* 0x000e220000209400 */
[----:B--2---:R-:W-:-:S04]  /*0870*/  IMAD.MOV R13, RZ, RZ, -R11 ;  /* 0x000000ffff0d7224 */ /* 0x004fc800078e0a0b */
[----:B------:R-:W-:Y:S02]  /*0880*/  @!P2 IADD3 R9, -R9, RZ, RZ ;  /* 0x000000ff0909a210 */ /* 0x000fe40007ffe1ff */
[----:B------:R-:W-:Y:S01]  /*0890*/  @!P3 LOP3.LUT R9, RZ, R7, RZ, 0x33, !PT ;  /* 0x00000007ff09b212 */ /* 0x000fe200078e33ff */
[----:B------:R-:W-:-:S03]  /*08a0*/  IMAD R13, R13, R4, RZ ;  /* 0x000000040d0d7224 */ /* 0x000fc600078e02ff */
[----:B------:R-:W-:Y:S01]  /*08b0*/  IABS R12, R9 ;  /* 0x00000009000c7213 */ /* 0x000fe20000000000 */
[----:B------:R-:W-:-:S03]  /*08c0*/  IMAD.HI.U32 R10, R11, R13, R10 ;  /* 0x0000000d0b0a7227 */ /* 0x000fc600078e000a */
[----:B------:R-:W-:Y:S01]  /*08d0*/  MOV R13, R12 ;  /* 0x0000000c000d7202 */ /* 0x000fe20000000f00 */
[----:B0-----:R-:W0:Y:S04]  /*08e0*/  MUFU.RCP R14, R14 ;  /* 0x0000000e000e7308 */ /* 0x001e280000001000 */
[----:B------:R-:W-:-:S04]  /*08f0*/  IMAD.HI.U32 R11, R10, R13, RZ ;  /* 0x0000000d0a0b7227 */ /* 0x000fc800078e00ff */
[----:B------:R-:W-:-:S04]  /*0900*/  IMAD.MOV R10, RZ, RZ, -R11 ;  /* 0x000000ffff0a7224 */ /* 0x000fc800078e0a0b */
[----:B------:R-:W-:-:S05]  /*0910*/  IMAD R13, R4, R10, R13 ;  /* 0x0000000a040d7224 */ /* 0x000fca00078e020d */
[----:B------:R-:W-:Y:S01]  /*0920*/  ISETP.GT.U32.AND P3, PT, R4, R13, PT ;  /* 0x0000000d0400720c */ /* 0x000fe20003f64070 */
[----:B0-----:R-:W-:-:S12]  /*0930*/  VIADD R12, R14, 0xffffffe ;  /* 0x0ffffffe0e0c7836 */ /* 0x001fd80000000000 */
[-C--:B------:R-:W-:Y:S02]  /*0940*/  @!P3 IADD3 R13, R13, -R4.reuse, RZ ;  /* 0x800000040d0db210 */ /* 0x080fe40007ffe0ff */
[----:B------:R-:W-:Y:S02]  /*0950*/  @!P3 IADD3 R11, R11, 0x1, RZ ;  /* 0x000000010b0bb810 */ /* 0x000fe40007ffe0ff */
[----:B------:R-:W-:Y:S02]  /*0960*/  ISETP.GE.U32.AND P0, PT, R13, R4, PT ;  /* 0x000000040d00720c */ /* 0x000fe40003f06070 */
[----:B------:R-:W-:Y:S01]  /*0970*/  LOP3.LUT R4, R9, R2, RZ, 0x3c, !PT ;  /* 0x0000000209047212 */ /* 0x000fe200078e3cff */
[----:B------:R0:W1:Y:S01]  /*0980*/  F2I.FTZ.U32.TRUNC.NTZ R13, R12 ;  /* 0x0000000c000d7305 */ /* 0x000062000021f000 */
[----:B------:R-:W-:Y:S02]  /*0990*/  ISETP.NE.AND P3, PT, R2, RZ, PT ;  /* 0x000000ff0200720c */ /* 0x000fe40003f65270 */
[----:B------:R-:W-:Y:S01]  /*09a0*/  ISETP.GE.AND P2, PT, R4, RZ, PT ;  /* 0x000000ff0400720c */ /* 0x000fe20003f46270 */
[----:B0-----:R-:W-:-:S06]  /*09b0*/  HFMA2.MMA R12, -RZ, RZ, 0, 0 ;  /* 0x00000000ff0c7435 */ /* 0x001fcc00000001ff */
[----:B------:R-:W-:Y:S01]  /*09c0*/  @P0 VIADD R11, R11, 0x1 ;  /* 0x000000010b0b0836 */ /* 0x000fe20000000000 */
[----:B-1----:R-:W-:-:S05]  /*09d0*/  IADD3 R15, RZ, -R13, RZ ;  /* 0x8000000dff0f7210 */ /* 0x002fca0007ffe0ff */
[----:B------:R-:W-:Y:S01]  /*09e0*/  @!P2 IMAD.MOV R11, RZ, RZ, -R11 ;  /* 0x000000ffff0ba224 */ /* 0x000fe200078e0a0b */
[----:B------:R-:W-:Y:S01]  /*09f0*/  @!P3 LOP3.LUT R11, RZ, R2, RZ, 0x33, !PT ;  /* 0x00000002ff0bb212 */ /* 0x000fe200078e33ff */
[----:B------:R-:W-:-:S03]  /*0a00*/  IMAD R15, R15, R6, RZ ;  /* 0x000000060f0f7224 */ /* 0x000fc600078e02ff */
[----:B------:R-:W-:Y:S01]  /*0a10*/  IABS R4, R11 ;  /* 0x0000000b00047213 */ /* 0x000fe20000000000 */
[----:B------:R-:W-:-:S04]  /*0a20*/  IMAD.HI.U32 R12, R13, R15, R12 ;  /* 0x0000000f0d0c7227 */ /* 0x000fc800078e000c */
[----:B------:R-:W-:-:S04]  /*0a30*/  IMAD.MOV.U32 R13, RZ, RZ, R4 ;  /* 0x000000ffff0d7224 */ /* 0x000fc800078e0004 */
[----:B------:R-:W-:Y:S01]  /*0a40*/  IMAD.HI.U32 R4, R12, R13, RZ ;  /* 0x0000000d0c047227 */ /* 0x000fe200078e00ff */
[----:B------:R-:W-:-:S04]  /*0a50*/  LOP3.LUT R12, R11, R8, RZ, 0x3c, !PT ;  /* 0x000000080b0c7212 */ /* 0x000fc800078e3cff */
[----:B------:R-:W-:Y:S02]  /*0a60*/  IADD3 R10, -R4, RZ, RZ ;  /* 0x000000ff040a7210 */ /* 0x000fe40007ffe1ff */
[----:B------:R-:W-:-:S03]  /*0a70*/  ISETP.GE.AND P3, PT, R12, RZ, PT ;  /* 0x000000ff0c00720c */ /* 0x000fc60003f66270 */
[----:B------:R-:W-:Y:S01]  /*0a80*/  IMAD R13, R6, R10, R13 ;  /* 0x0000000a060d7224 */ /* 0x000fe200078e020d */
[----:B------:R-:W-:-:S04]  /*0a90*/  IADD3 R10, -R11, RZ, RZ ;  /* 0x000000ff0b0a7210 */ /* 0x000fc80007ffe1ff */
[----:B------:R-:W-:-:S13]  /*0aa0*/  ISETP.GT.U32.AND P2, PT, R6, R13, PT ;  /* 0x0000000d0600720c */ /* 0x000fda0003f44070 */
[----:B------:R-:W-:Y:S02]  /*0ab0*/  @!P2 IMAD.IADD R13, R13, 0x1, -R6 ;  /* 0x000000010d0da824 */ /* 0x000fe400078e0a06 */
[----:B------:R-:W-:Y:S01]  /*0ac0*/  @!P2 VIADD R4, R4, 0x1 ;  /* 0x000000010404a836 */ /* 0x000fe20000000000 */
[----:B------:R-:W-:Y:S02]  /*0ad0*/  ISETP.NE.AND P2, PT, R8, RZ, PT ;  /* 0x000000ff0800720c */ /* 0x000fe40003f45270 */
[----:B------:R-:W-:Y:S01]  /*0ae0*/  ISETP.GE.U32.AND P0, PT, R13, R6, PT ;  /* 0x000000060d00720c */ /* 0x000fe20003f06070 */
[--C-:B------:R-:W-:Y:S02]  /*0af0*/  IMAD R6, R2, R10, R9.reuse ;  /* 0x0000000a02067224 */ /* 0x100fe400078e0209 */
[----:B------:R-:W-:-:S03]  /*0b00*/  IMAD.MOV R9, RZ, RZ, -R9 ;  /* 0x000000ffff097224 */ /* 0x000fc600078e0a09 */
[----:B------:R-:W-:Y:S01]  /*0b10*/  IADD3 R6, R6, UR5, RZ ;  /* 0x0000000506067c10 */ /* 0x000fe2000fffe0ff */
[----:B------:R-:W-:-:S03]  /*0b20*/  IMAD R9, R7, R9, R0 ;  /* 0x0000000907097224 */ /* 0x000fc600078e0200 */
[----:B------:R-:W-:Y:S01]  /*0b30*/  LEA.HI R2, R6, R6, RZ, 0x1 ;  /* 0x0000000606027211 */ /* 0x000fe200078f08ff */
[----:B------:R-:W-:Y:S02]  /*0b40*/  VIADD R9, R9, UR4 ;  /* 0x0000000409097c36 */ /* 0x000fe40008000000 */
[----:B------:R-:W-:Y:S02]  /*0b50*/  @P0 IADD3 R4, R4, 0x1, RZ ;  /* 0x0000000104040810 */ /* 0x000fe40007ffe0ff */
[----:B------:R-:W-:Y:S02]  /*0b60*/  SHF.R.S32.HI R2, RZ, 0x1, R2 ;  /* 0x00000001ff027819 */ /* 0x000fe40000011402 */
[----:B------:R-:W-:Y:S02]  /*0b70*/  @!P3 IADD3 R4, -R4, RZ, RZ ;  /* 0x000000ff0404b210 */ /* 0x000fe40007ffe1ff */
[----:B------:R-:W-:Y:S02]  /*0b80*/  ISETP.GE.AND P0, PT, R2, UR11, PT ;  /* 0x0000000b02007c0c */ /* 0x000fe4000bf06270 */
[----:B------:R-:W-:-:S02]  /*0b90*/  LEA.HI R7, R9, R9, RZ, 0x1 ;  /* 0x0000000909077211 */ /* 0x000fc400078f08ff */
[C---:B------:R-:W-:Y:S02]  /*0ba0*/  ISETP.GT.AND P0, PT, R6.reuse, -0x2, !P0 ;  /* 0xfffffffe0600780c */ /* 0x040fe40004704270 */
[----:B------:R-:W-:Y:S02]  /*0bb0*/  @!P2 LOP3.LUT R4, RZ, R8, RZ, 0x33, !PT ;  /* 0x00000008ff04a212 */ /* 0x000fe400078e33ff */
[----:B------:R-:W-:Y:S02]  /*0bc0*/  SHF.R.S32.HI R7, RZ, 0x1, R7 ;  /* 0x00000001ff077819 */ /* 0x000fe40000011407 */
[----:B------:R-:W-:Y:S01]  /*0bd0*/  ISETP.GT.AND P0, PT, R9, -0x2, P0 ;  /* 0xfffffffe0900780c */ /* 0x000fe20000704270 */
[----:B------:R-:W-:Y:S01]  /*0be0*/  IMAD.MOV R10, RZ, RZ, -R4 ;  /* 0x000000ffff0a7224 */ /* 0x000fe200078e0a04 */
[----:B------:R-:W-:Y:S02]  /*0bf0*/  LOP3.LUT R6, R6, 0x1, R9, 0xc8, !PT ;  /* 0x0000000106067812 */ /* 0x000fe400078ec809 */
[----:B------:R-:W-:Y:S01]  /*0c00*/  ISETP.LT.AND P0, PT, R7, UR10, P0 ;  /* 0x0000000a07007c0c */ /* 0x000fe20008701270 */
[----:B------:R-:W-:Y:S01]  /*0c10*/  IMAD R8, R8, R10, R11 ;  /* 0x0000000a08087224 */ /* 0x000fe200078e020b */
[----:B------:R-:W-:Y:S01]  /*0c20*/  MOV R9, RZ ;  /* 0x000000ff00097202 */ /* 0x000fe20000000f00 */
        /* <DEDUP_REMOVED lines=8> */
[----:B------:R-:W-:Y:S01]  /*0cb0*/  MOV R20, UR4 ;  /* 0x0000000400147c02 */ /* 0x000fe20008000f00 */
[----:B0-----:R-:W-:Y:S02]  /*0cc0*/  IMAD R10, R11, R10, RZ ;  /* 0x0000000a0b0a7224 */ /* 0x001fe400078e02ff */
[----:B------:R-:W-:-:S07]  /*0cd0*/  IMAD.MOV.U32 R11, RZ, RZ, RZ ;  /* 0x000000ffff0b7224 */ /* 0x000fce00078e00ff */
.L_x_502:
        /* <DEDUP_REMOVED lines=10> */
[----:B--2---:R-:W-:-:S04]  /*0d80*/  @!P2 IMAD R23, R4, R23, R21 ;  /* 0x000000170417a224 */ /* 0x004fc800078e0215 */
[----:B------:R-:W-:Y:S02]  /*0d90*/  @!P2 VIADD R14, R23, 0x1 ;  /* 0x00000001170ea836 */ /* 0x000fe40000000000 */
[----:B---3--:R-:W-:Y:S01]  /*0da0*/  @!P2 IMAD.WIDE R28, R15, 0x4, R16 ;  /* 0x000000040f1ca825 */ /* 0x008fe200078e0210 */
[----:B------:R-:W2:Y:S03]  /*0db0*/  @!P2 LDC R25, c[0x0][0x294] ;  /* 0x0000a500ff19ab82 */ /* 0x000ea60000000800 */
[----:B------:R-:W-:Y:S01]  /*0dc0*/  IMAD R27, R10, R21, RZ ;  /* 0x000000150a1b7224 */ /* 0x000fe200078e02ff */
[----:B------:R3:W4:Y:S01]  /*0dd0*/  @!P2 LDG.E R22, desc[UR6][R28.64] ;  /* 0x000000061c16a981 */ /* 0x000722000c1e1900 */
[----:B0-----:R-:W-:-:S03]  /*0de0*/  @!P2 IMAD R13, R14, R13, R2 ;  /* 0x0000000d0e0da224 */ /* 0x001fc600078e0202 */
[----:B------:R-:W0:Y:S01]  /*0df0*/  @!P2 LDC.64 R16, c[0x0][0x260] ;  /* 0x00009800ff10ab82 */ /* 0x000e220000000a00 */
[----:B------:R-:W-:-:S07]  /*0e00*/  @!P2 IMAD R23, R13, R12, R7 ;  /* 0x0000000c0d17a224 */ /* 0x000fce00078e0207 */
[----:B------:R-:W5:Y:S01]  /*0e10*/  @!P2 LDC.64 R14, c[0x0][0x260] ;  /* 0x00009800ff0eab82 */ /* 0x000f620000000a00 */
[----:B-1----:R-:W-:-:S07]  /*0e20*/  @!P2 IMAD R24, R19, R18, R27 ;  /* 0x000000121318a224 */ /* 0x002fce00078e021b */
[----:B------:R-:W1:Y:S08]  /*0e30*/  @!P2 LDC.64 R12, c[0x0][0x210] ;  /* 0x00008400ff0cab82 */ /* 0x000e700000000a00 */
[----:B------:R-:W1:Y:S01]  /*0e40*/  @!P2 LDC.64 R18, c[0x0][0x2a0] ;  /* 0x0000a800ff12ab82 */ /* 0x000e620000000a00 */
[----:B0-----:R-:W-:Y:S01]  /*0e50*/  @!P2 IMAD.WIDE R16, R27, 0x4, R16 ;  /* 0x000000041b10a825 */ /* 0x001fe200078e0210 */
[----:B------:R-:W-:-:S05]  /*0e60*/  @!P2 IADD3 R27, R21, 0x2, RZ ;  /* 0x00000002151ba810 */ /* 0x000fca0007ffe0ff */
[----:B--2---:R-:W-:Y:S01]  /*0e70*/  @!P2 IMAD R26, R4, R25, R27 ;  /* 0x00000019041aa224 */ /* 0x004fe200078e021b */
[----:B---3--:R-:W0:Y:S01]  /*0e80*/  @!P2 LDC.64 R28, c[0x0][0x260] ;  /* 0x00009800ff1cab82 */ /* 0x008e220000000a00 */
[----:B-----5:R-:W-:Y:S01]  /*0e90*/  @!P2 IMAD.WIDE R14, R24, 0x4, R14 ;  /* 0x00000004180ea825 */ /* 0x020fe200078e020e */
[----:B------:R-:W4:Y:S03]  /*0ea0*/  @!P2 LDG.E R16, desc[UR6][R16.64] ;  /* 0x000000061010a981 */ /* 0x000f26000c1e1900 */
[----:B------:R-:W-:Y:S02]  /*0eb0*/  @!P2 VIADD R21, R21, 0x3 ;  /* 0x000000031515a836 */ /* 0x000fe40000000000 */
[----:B------:R-:W-:Y:S01]  /*0ec0*/  @!P2 IMAD R27, R10, R27, RZ ;  /* 0x0000001b0a1ba224 */ /* 0x000fe200078e02ff */
[----:B------:R2:W3:Y:S01]  /*0ed0*/  @!P2 LDG.E R14, desc[UR6][R14.64] ;  /* 0x000000060e0ea981 */ /* 0x0004e2000c1e1900 */
[----:B-1----:R-:W-:-:S02]  /*0ee0*/  @!P2 IMAD.WIDE R24, R23, 0x4, R12 ;  /* 0x000000041718a825 */ /* 0x002fc400078e020c */
[----:B------:R-:W1:Y:S04]  /*0ef0*/  @!P2 LDC R23, c[0x0][0x294] ;  /* 0x0000a500ff17ab82 */ /* 0x000e680000000800 */
[----:B------:R-:W3:Y:S01]  /*0f00*/  @!P2 LDG.E R24, desc[UR6][R24.64] ;  /* 0x000000061818a981 */ /* 0x000ee2000c1e1900 */
[----:B------:R-:W-:-:S03]  /*0f10*/  @!P2 IMAD R26, R26, R19, R2 ;  /* 0x000000131a1aa224 */ /* 0x000fc600078e0202 */
[----:B------:R-:W5:Y:S01]  /*0f20*/  @!P2 LDC.64 R12, c[0x0][0x2a0] ;  /* 0x0000a800ff0cab82 */ /* 0x000f620000000a00 */
[----:B------:R-:W-:-:S07]  /*0f30*/  @!P2 IMAD R26, R26, R18, R7 ;  /* 0x000000121a1aa224 */ /* 0x000fce00078e0207 */
[----:B------:R-:W2:Y:S01]  /*0f40*/  @!P2 LDC.64 R18, c[0x0][0x210] ;  /* 0x00008400ff12ab82 */ /* 0x000ea20000000a00 */
[----:B-1----:R-:W-:Y:S02]  /*0f50*/  @!P2 IMAD R23, R4, R23, R21 ;  /* 0x000000170417a224 */ /* 0x002fe400078e0215 */
[----:B0-----:R-:W-:-:S04]  /*0f60*/  @!P2 IMAD.WIDE R28, R27, 0x4, R28 ;  /* 0x000000041b1ca825 */ /* 0x001fc800078e021c */
[----:B-----5:R-:W-:Y:S02]  /*0f70*/  @!P2 IMAD R13, R23, R13, R2 ;  /* 0x0000000d170da224 */ /* 0x020fe400078e0202 */
[----:B------:R-:W5:Y:S02]  /*0f80*/  @!P2 LDG.E R28, desc[UR6][R28.64] ;  /* 0x000000061c1ca981 */ /* 0x000f64000c1e1900 */
[----:B--2---:R-:W-:Y:S02]  /*0f90*/  @!P2 IMAD R15, R13, R12, R7 ;  /* 0x0000000c0d0fa224 */ /* 0x004fe400078e0207 */
[----:B------:R-:W0:Y:S01]  /*0fa0*/  @!P2 LDC.64 R12, c[0x0][0x210] ;  /* 0x00008400ff0cab82 */ /* 0x000e220000000a00 */
[----:B------:R-:W-:-:S07]  /*0fb0*/  @!P2 IMAD.WIDE R18, R26, 0x4, R18 ;  /* 0x000000041a12a825 */ /* 0x000fce00078e0212 */
[----:B------:R-:W1:Y:S01]  /*0fc0*/  @!P2 LDC.64 R26, c[0x0][0x260] ;  /* 0x00009800ff1aab82 */ /* 0x000e620000000a00 */
[----:B------:R-:W-:Y:S01]  /*0fd0*/  @!P2 IMAD R21, R10, R21, RZ ;  /* 0x000000150a15a224 */ /* 0x000fe200078e02ff */
[----:B------:R-:W5:Y:S01]  /*0fe0*/  @!P2 LDG.E R18, desc[UR6][R18.64] ;  /* 0x000000061212a981 */ /* 0x000f62000c1e1900 */
[----:B0-----:R-:W-:-:S06]  /*0ff0*/  @!P2 IMAD.WIDE R12, R15, 0x4, R12 ;  /* 0x000000040f0ca825 */ /* 0x001fcc00078e020c */
[----:B------:R-:W2:Y:S01]  /*1000*/  @!P2 LDG.E R12, desc[UR6][R12.64] ;  /* 0x000000060c0ca981 */ /* 0x000ea2000c1e1900 */
[----:B-1----:R-:W-:-:S06]  /*1010*/  @!P2 IMAD.WIDE R26, R21, 0x4, R26 ;  /* 0x00000004151aa825 */ /* 0x002fcc00078e021a */
[----:B------:R-:W2:Y:S01]  /*1020*/  @!P2 LDG.E R26, desc[UR6][R26.64] ;  /* 0x000000061a1aa981 */ /* 0x000ea2000c1e1900 */
[----:B------:R-:W-:-:S04]  /*1030*/  IADD3 R20, R20, -0x4, RZ ;  /* 0xfffffffc14147810 */ /* 0x000fc80007ffe0ff */
[----:B------:R-:W-:Y:S01]  /*1040*/  ISETP.NE.AND P3, PT, R20, RZ, PT ;  /* 0x000000ff1400720c */ /* 0x000fe20003f65270 */
[----:B------:R-:W-:Y:S02]  /*1050*/  VIADD R11, R11, 0x4 ;  /* 0x000000040b0b7836 */ /* 0x000fe40000000000 */
[----:B----4-:R-:W-:-:S04]  /*1060*/  @!P2 FFMA.FTZ R9, R22, R16, R9 ;  /* 0x000000101609a223 */ /* 0x010fc80000010009 */
[----:B---3--:R-:W-:-:S04]  /*1070*/  @!P2 FFMA.FTZ R9, R24, R14, R9 ;  /* 0x0000000e1809a223 */ /* 0x008fc80000010009 */
[----:B-----5:R-:W-:-:S04]  /*1080*/  @!P2 FFMA.FTZ R9, R18, R28, R9 ;  /* 0x0000001c1209a223 */ /* 0x020fc80000010009 */
[----:B--2---:R-:W-:Y:S01]  /*1090*/  @!P2 FFMA.FTZ R9, R12, R26, R9 ;  /* 0x0000001a0c09a223 */ /* 0x004fe20000010009 */
[----:B------:R-:W-:Y:S06]  /*10a0*/  @P3 BRA `(.L_x_502) ;  /* 0xfffffffc000c3947 */ /* 0x000fec000383ffff */
.L_x_501:
[----:B------:R-:W0:Y:S02]  /*10b0*/  LDC R25, c[0x0][0x290] ;  /* 0x0000a400ff197b82 */ /* 0x000e240000000800 */
[----:B0-----:R-:W-:-:S13]  /*10c0*/  LOP3.LUT P2, R10, R25, 0x3, RZ, 0xc0, !PT ;  /* 0x00000003190a7812 */ /* 0x001fda000784c0ff */
[----:B------:R-:W-:Y:S05]  /*10d0*/  @!P2 BRA `(.L_x_503) ;  /* 0x0000000000c0a947 */ /* 0x000fea0003800000 */
[----:B------:R-:W-:Y:S01]  /*10e0*/  ISETP.EQ.AND P0, PT, R6, RZ, P0 ;  /* 0x000000ff0600720c */ /* 0x000fe20000702270 */
[----:B------:R-:W0:Y:S01]  /*10f0*/  LDC.64 R12, c[0x0][0x2a8] ;  /* 0x0000aa00ff0c7b82 */ /* 0x000e220000000a00 */
[----:B------:R-:W-:-:S11]  /*1100*/  IMAD R25, R8, R25, R11 ;  /* 0x0000001908197224 */ /* 0x000fd600078e020b */
[----:B------:R-:W1:Y:S08]  /*1110*/  @P0 LDC R6, c[0x0][0x294] ;  /* 0x0000a500ff060b82 */ /* 0x000e700000000800 */
[----:B------:R-:W2:Y:S08]  /*1120*/  @P0 LDC.64 R14, c[0x0][0x2a0] ;  /* 0x0000a800ff0e0b82 */ /* 0x000eb00000000a00 */
[----:B------:R-:W3:Y:S08]  /*1130*/  @P0 LDC.64 R16, c[0x0][0x260] ;  /* 0x00009800ff100b82 */ /* 0x000ef00000000a00 */
[----:B------:R-:W4:Y:S01]  /*1140*/  @P0 LDC.64 R18, c[0x0][0x210] ;  /* 0x00008400ff120b82 */ /* 0x000f220000000a00 */
[----:B-1----:R-:W-:-:S02]  /*1150*/  @P0 IMAD R8, R4, R6, R25 ;  /* 0x0000000604080224 */ /* 0x002fc400078e0219 */
[----:B0-----:R-:W-:-:S04]  /*1160*/  IMAD R6, R13, R12, RZ ;  /* 0x0000000c0d067224 */ /* 0x001fc800078e02ff */
[----:B------:R-:W-:Y:S02]  /*1170*/  IMAD R27, R6, R25, RZ ;  /* 0x00000019061b7224 */ /* 0x000fe400078e02ff */
[----:B--2---:R-:W-:-:S04]  /*1180*/  @P0 IMAD R8, R8, R15, R2 ;  /* 0x0000000f08080224 */ /* 0x004fc800078e0202 */
[----:B------:R-:W-:Y:S02]  /*1190*/  @P0 IMAD R11, R8, R14, R7 ;  /* 0x0000000e080b0224 */ /* 0x000fe400078e0207 */
[----:B---3--:R-:W-:-:S06]  /*11a0*/  @P0 IMAD.WIDE R16, R27, 0x4, R16 ;  /* 0x000000041b100825 */ /* 0x008fcc00078e0210 */
[----:B------:R-:W2:Y:S01]  /*11b0*/  @P0 LDG.E R16, desc[UR6][R16.64] ;  /* 0x0000000610100981 */ /* 0x000ea2000c1e1900 */
[----:B----4-:R-:W-:-:S06]  /*11c0*/  @P0 IMAD.WIDE R18, R11, 0x4, R18 ;  /* 0x000000040b120825 */ /* 0x010fcc00078e0212 */
[----:B------:R-:W2:Y:S01]  /*11d0*/  @P0 LDG.E R18, desc[UR6][R18.64] ;  /* 0x0000000612120981 */ /* 0x000ea2000c1e1900 */
[----:B------:R-:W-:Y:S01]  /*11e0*/  ISETP.NE.AND P2, PT, R10, 0x1, PT ;  /* 0x000000010a00780c */ /* 0x000fe20003f45270 */
[----:B--2---:R-:W-:-:S12]  /*11f0*/  @P0 FFMA.FTZ R9, R18, R16, R9 ;  /* 0x0000001012090223 */ /* 0x004fd80000010009 */
        /* <DEDUP_REMOVED lines=21> */
[----:B------:R-:W4:Y:S01]  /*1350*/  @P0 LDG.E R16, desc[UR6][R16.64] ;  /* 0x0000000610100981 */ /* 0x000f22000c1e1900 */
[----:B-1----:R-:W-:-:S06]  /*1360*/  @P0 IMAD.WIDE R18, R11, 0x4, R18 ;  /* 0x000000040b120825 */ /* 0x002fcc00078e0212 */
[----:B------:R-:W4:Y:S01]  /*1370*/  @P0 LDG.E R18, desc[UR6][R18.64] ;  /* 0x0000000612120981 */ /* 0x000f22000c1e1900 */
[----:B--2---:R-:W-:-:S06]  /*1380*/  @!P2 IMAD.WIDE R20, R25, 0x4, R20 ;  /* 0x000000041914a825 */ /* 0x004fcc00078e0214 */
[----:B------:R-:W2:Y:S01]  /*1390*/  @!P2 LDG.E R20, desc[UR6][R20.64] ;  /* 0x000000061414a981 */ /* 0x000ea2000c1e1900 */
[----:B---3--:R-:W-:-:S06]  /*13a0*/  @!P2 IMAD.WIDE R22, R7, 0x4, R22 ;  /* 0x000000040716a825 */ /* 0x008fcc00078e0216 */
[----:B------:R-:W2:Y:S01]  /*13b0*/  @!P2 LDG.E R22, desc[UR6][R22.64] ;  /* 0x000000061616a981 */ /* 0x000ea2000c1e1900 */
[----:B----4-:R-:W-:-:S04]  /*13c0*/  @P0 FFMA.FTZ R9, R18, R16, R9 ;  /* 0x0000001012090223 */ /* 0x010fc80000010009 */
[----:B--2---:R-:W-:-:S07]  /*13d0*/  @!P2 FFMA.FTZ R9, R22, R20, R9 ;  /* 0x000000141609a223 */ /* 0x004fce0000010009 */
.L_x_503:
[----:B------:R-:W-:Y:S01]  /*13e0*/  SHF.R.S64 R6, RZ, 0x1e, R0 ;  /* 0x0000001eff067819 */ /* 0x000fe20000001000 */
[----:B------:R-:W-:-:S03]  /*13f0*/  ULDC.64 UR4, c[0x0][0x238] ;  /* 0x00008e0000047ab9 */ /* 0x000fc60000000a00 */
[----:B------:R-:W-:Y:S01]  /*1400*/  IADD3 R6, P0, R6, UR4, RZ ;  /* 0x0000000406067c10 */ /* 0x000fe2000ff1e0ff */
[----:B------:R-:W-:-:S03]  /*1410*/  ULDC UR4, c[0x0][0x288] ;  /* 0x0000a20000047ab9 */ /* 0x000fc60000000800 */
[----:B------:R-:W-:Y:S02]  /*1420*/  LEA.HI.X.SX32 R7, R0, UR5, 0x2, P0 ;  /* 0x0000000500077c11 */ /* 0x000fe400080f16ff */
[----:B------:R-:W-:-:S03]  /*1430*/  IADD3 R0, P0, R5, R0, RZ ;  /* 0x0000000005007210 */ /* 0x000fc60007f1e0ff */
[----:B------:R0:W-:Y:S01]  /*1440*/  STG.E desc[UR6][R6.64], R9 ;  /* 0x0000000906007986 */ /* 0x0001e2000c101906 */
[----:B------:R-:W-:Y:S02]  /*1450*/  IADD3.X R3, RZ, R3, RZ, P0, !PT ;  /* 0x00000003ff037210 */ /* 0x000fe400007fe4ff */
[----:B------:R-:W-:-:S04]  /*1460*/  ISETP.GE.U32.AND P0, PT, R0, UR4, PT ;  /* 0x0000000400007c0c */ /* 0x000fc8000bf06070 */
[----:B------:R-:W-:-:S13]  /*1470*/  ISETP.GE.AND.EX P0, PT, R3, UR8, PT, P0 ;  /* 0x0000000803007c0c */ /* 0x000fda000bf06300 */
[----:B0-----:R-:W-:Y:S05]  /*1480*/  @!P0 BRA `(.L_x_504) ;  /* 0xfffffff0006c8947 */ /* 0x001fea000383ffff */
[----:B------:R-:W-:Y:S05]  /*1490*/  EXIT ;  /* 0x000000000000794d */ /* 0x000fea0003800000 */
        .weak           $__internal_1_$__cuda_sm20_div_u64
        .type           $__internal_1_$__cuda_sm20_div_u64,@function
        .size           $__internal_1_$__cuda_sm20_div_u64,(.L_x_1120 - $__internal_1_$__cuda_sm20_div_u64)
$__internal_1_$__cuda_sm20_div_u64:
[----:B------:R-:W-:Y:S01]  /*14a0*/  HFMA2.MMA R13, -RZ, RZ, 0, 0 ;  /* 0x00000000ff0d7435 */ /* 0x000fe200000001ff */
[----:B------:R-:W-:-:S05]  /*14b0*/  IMAD.MOV.U32 R12, RZ, RZ, R5 ;  /* 0x000000ffff0c7224 */ /* 0x000fca00078e0005 */
[----:B------:R-:W0:Y:S08]  /*14c0*/  I2F.U64.RP R7, R12 ;  /* 0x0000000c00077312 */ /* 0x000e300000309000 */
[----:B0-----:R-:W0:Y:S02]  /*14d0*/  MUFU.RCP R7, R7 ;  /* 0x0000000700077308 */ /* 0x001e240000001000 */
[----:B0-----:R-:W-:-:S06]  /*14e0*/  VIADD R8, R7, 0x1ffffffe ;  /* 0x1ffffffe07087836 */ /* 0x001fcc0000000000 */
[----:B------:R-:W0:Y:S02]  /*14f0*/  F2I.U64.TRUNC R8, R8 ;  /* 0x0000000800087311 */ /* 0x000e24000020d800 */
[----:B0-----:R-:W-:-:S04]  /*1500*/  IMAD.WIDE.U32 R10, R8, R5, RZ ;  /* 0x00000005080a7225 */ /* 0x001fc800078e00ff */
[----:B------:R-:W-:Y:S01]  /*1510*/  IMAD R11, R9, R5, R11 ;  /* 0x00000005090b7224 */ /* 0x000fe200078e020b */
[----:B------:R-:W-:-:S04]  /*1520*/  IADD3 R15, P0, RZ, -R10, RZ ;  /* 0x8000000aff0f7210 */ /* 0x000fc80007f1e0ff */
[----:B------:R-:W-:Y:S01]  /*1530*/  IADD3.X R17, RZ, ~R11, RZ, P0, !PT ;  /* 0x8000000bff117210 */ /* 0x000fe200007fe4ff */
[----:B------:R-:W-:-:S04]  /*1540*/  IMAD.HI.U32 R10, R8, R15, RZ ;  /* 0x0000000f080a7227 */ /* 0x000fc800078e00ff */
        /* <DEDUP_REMOVED lines=18> */
[----:B------:R-:W-:-:S04]  /*1670*/  IADD3 R11, P2, R12, R11, RZ ;  /* 0x0000000b0c0b7210 */ /* 0x000fc80007f5e0ff */
[----:B------:R-:W-:Y:S01]  /*1680*/  IADD3.X R7, R8, R7, RZ, P0, !PT ;  /* 0x0000000708077210 */ /* 0x000fe200007fe4ff */
        /* <DEDUP_REMOVED lines=13> */
[----:B------:R-:W-:-:S04]  /*1760*/  IADD3 R2, P1, -R5, R12, RZ ;  /* 0x0000000c05027210 */ /* 0x000fc80007f3e1ff */
[----:B------:R-:W-:Y:S01]  /*1770*/  IADD3.X R9, ~R9, R6, RZ, P0, !PT ;  /* 0x0000000609097210 */ /* 0x000fe200007fe5ff */
[----:B------:R-:W-:Y:S01]  /*1780*/  IMAD.X R6, RZ, RZ, R7, P2 ;  /* 0x000000ffff067224 */ /* 0x000fe200010e0607 */
[----:B------:R-:W-:Y:S02]  /*1790*/  ISETP.GE.U32.AND P0, PT, R12, R5, PT ;  /* 0x000000050c00720c */ /* 0x000fe40003f06070 */
[C---:B------:R-:W-:Y:S02]  /*17a0*/  IADD3.X R8, R9.reuse, -0x1, RZ, P1, !PT ;  /* 0xffffffff09087810 */ /* 0x040fe40000ffe4ff */
[----:B------:R-:W-:Y:S02]  /*17b0*/  ISETP.GE.U32.AND.EX P0, PT, R9, RZ, PT, P0 ;  /* 0x000000ff0900720c */ /* 0x000fe40003f06100 */
[----:B------:R-:W-:Y:S02]  /*17c0*/  ISETP.NE.U32.AND P1, PT, R5, RZ, PT ;  /* 0x000000ff0500720c */ /* 0x000fe40003f25070 */
[----:B------:R-:W-:-:S02]  /*17d0*/  SEL R2, R2, R12, P0 ;  /* 0x0000000c02027207 */ /* 0x000fc40000000000 */
[----:B------:R-:W-:Y:S02]  /*17e0*/  SEL R11, R11, R10, P0 ;  /* 0x0000000a0b0b7207 */ /* 0x000fe40000000000 */
[----:B------:R-:W-:Y:S02]  /*17f0*/  SEL R8, R8, R9, P0 ;  /* 0x0000000908087207 */ /* 0x000fe40000000000 */
[----:B------:R-:W-:Y:S02]  /*1800*/  SEL R6, R6, R7, P0 ;  /* 0x0000000706067207 */ /* 0x000fe40000000000 */
[----:B------:R-:W-:Y:S02]  /*1810*/  ISETP.GE.U32.AND P0, PT, R2, R5, PT ;  /* 0x000000050200720c */ /* 0x000fe40003f06070 */
[----:B------:R-:W-:Y:S02]  /*1820*/  IADD3 R2, P2, R11, 0x1, RZ ;  /* 0x000000010b027810 */ /* 0x000fe40007f5e0ff */
[----:B------:R-:W-:-:S02]  /*1830*/  ISETP.GE.U32.AND.EX P0, PT, R8, RZ, PT, P0 ;  /* 0x000000ff0800720c */ /* 0x000fc40003f06100 */
[-C--:B------:R-:W-:Y:S02]  /*1840*/  IADD3.X R9, RZ, R6.reuse, RZ, P2, !PT ;  /* 0x00000006ff097210 */ /* 0x080fe400017fe4ff */
[----:B------:R-:W-:Y:S02]  /*1850*/  MOV R7, 0x0 ;  /* 0x0000000000077802 */ /* 0x000fe40000000f00 */
[----:B------:R-:W-:Y:S01]  /*1860*/  SEL R9, R9, R6, P0 ;  /* 0x0000000609097207 */ /* 0x000fe20000000000 */
[----:B------:R-:W-:Y:S01]  /*1870*/  IMAD.MOV.U32 R6, RZ, RZ, R4 ;  /* 0x000000ffff067224 */ /* 0x000fe200078e0004 */
[----:B------:R-:W-:Y:S02]  /*1880*/  ISETP.NE.AND.EX P1, PT, RZ, RZ, PT, P1 ;  /* 0x000000ffff00720c */ /* 0x000fe40003f25310 */
[----:B------:R-:W-:Y:S02]  /*1890*/  SEL R2, R2, R11, P0 ;  /* 0x0000000b02027207 */ /* 0x000fe40000000000 */
[----:B------:R-:W-:-:S02]  /*18a0*/  SEL R9, R9, 0xffffffff, P1 ;  /* 0xffffffff09097807 */ /* 0x000fc40000800000 */
[----:B------:R-:W-:Y:S01]  /*18b0*/  SEL R2, R2, 0xffffffff, P1 ;  /* 0xffffffff02027807 */ /* 0x000fe20000800000 */
[----:B------:R-:W-:Y:S06]  /*18c0*/  RET.REL.NODEC R6 `(_ZN2at6native51_GLOBAL__N__2c613397_18_DepthwiseConv2d_cu_9959487032conv_depthwise2d_backward_kernelILi1ELi2EfiEEvNS_27GenericPackedTensorAccessorIKT1_Lm4ENS_16DefaultPtrTraitsEiEENS3_IS4_Lm4ES6_iEES7_T2_iiiiiiiiiiiiiii) ;  /* 0xffffffe406cc7950 */ /* 0x000fec0003c3ffff */
.L_x_505:
        /* <DEDUP_REMOVED lines=11> */
.L_x_1120:


//--------------------- .text._ZN2at6native51_GLOBAL__N__2c613397_18_DepthwiseConv2d_cu_9959487032conv_depthwise2d_backward_kernelILi1ELi1EfiEEvNS_27GenericPackedTensorAccessorIKT1_Lm4ENS_16DefaultPtrTraitsEiEENS3_IS4_Lm4ES6_iEES7_T2_iiiiiiiiiiiiiii --------------------------
	.section	.text._ZN2at6native51_GLOBAL__N__2c613397_18_DepthwiseConv2d_cu_9959487032conv_depthwise2d_backward_kernelILi1ELi1EfiEEvNS_27GenericPackedTensorAccessorIKT1_Lm4ENS_16DefaultPtrTraitsEiEENS3_IS4_Lm4ES6_iEES7_T2_iiiiiiiiiiiiiii,"ax",@progbits
	.align	128
.text._ZN2at6native51_GLOBAL__N__2c613397_18_DepthwiseConv2d_cu_9959487032conv_depthwise2d_backward_kernelILi1ELi1EfiEEvNS_27GenericPackedTensorAccessorIKT1_Lm4ENS_16DefaultPtrTraitsEiEENS3_IS4_Lm4ES6_iEES7_T2_iiiiiiiiiiiiiii:
        .type           _ZN2at6native51_GLOBAL__N__2c613397_18_DepthwiseConv2d_cu_9959487032conv_depthwise2d_backward_kernelILi1ELi1EfiEEvNS_27GenericPackedTensorAccessorIKT1_Lm4ENS_16DefaultPtrTraitsEiEENS3_IS4_Lm4ES6_iEES7_T2_iiiiiiiiiiiiiii,@function
        .size           _ZN2at6native51_GLOBAL__N__2c613397_18_DepthwiseConv2d_cu_9959487032conv_depthwise2d_backward_kernelILi1ELi1EfiEEvNS_27GenericPackedTensorAccessorIKT1_Lm4ENS_16DefaultPtrTraitsEiEENS3_IS4_Lm4ES6_iEES7_T2_iiiiiiiiiiiiiii,(.L_x_1122 - _ZN2at6native51_GLOBAL__N__2c613397_18_DepthwiseConv2d_cu_9959487032conv_depthwise2d_backward_kernelILi1ELi1EfiEEvNS_27GenericPackedTensorAccessorIKT1_Lm4ENS_16DefaultPtrTraitsEiEENS3_IS4_Lm4ES6_iEES7_T2_iiiiiiiiiiiiiii)
        .other          _ZN2at6native51_GLOBAL__N__2c613397_18_DepthwiseConv2d_cu_9959487032conv_depthwise2d_backward_kernelILi1ELi1EfiEEvNS_27GenericPackedTensorAccessorIKT1_Lm4ENS_16DefaultPtrTraitsEiEENS3_IS4_Lm4ES6_iEES7_T2_iiiiiiiiiiiiiii,@"STO_CUDA_ENTRY STV_DEFAULT"
_ZN2at6native51_GLOBAL__N__2c613397_18_DepthwiseConv2d_cu_9959487032conv_depthwise2d_backward_kernelILi1ELi1EfiEEvNS_27GenericPackedTensorAccessorIKT1_Lm4ENS_16DefaultPtrTraitsEiEENS3_IS4_Lm4ES6_iEES7_T2_iiiiiiiiiiiiiii:
        /* <DEDUP_REMOVED lines=26> */
[----:B------:R-:W-:Y:S05]  /*01a0*/  CALL.REL.NOINC `($__internal_2_$__cuda_sm20_div_u64) ;  /* 0x0000001000a07944 */ /* 0x000fea0003c00000 */
[----:B------:R-:W-:Y:S01]  /*01b0*/  MOV R6, R2 ;  /* 0x0000000200067202 */ /* 0x000fe20000000f00 */
[----:B------:R-:W-:Y:S01]  /*01c0*/  IMAD.MOV.U32 R7, RZ, RZ, R9 ;  /* 0x000000ffff077224 */ /* 0x000fe200078e0009 */
[----:B------:R-:W-:Y:S06]  /*01d0*/  BRA `(.L_x_509) ;  /* 0x00000000004c7947 */ /* 0x000fec0003800000 */
.L_x_508:
[----:B------:R-:W0:Y:S01]  /*01e0*/  I2F.U32.RP R4, R5 ;  /* 0x0000000500047306 */ /* 0x000e220000209000 */
[----:B------:R-:W-:Y:S01]  /*01f0*/  IMAD.MOV R9, RZ, RZ, -R5 ;  /* 0x000000ffff097224 */ /* 0x000fe200078e0a05 */
[----:B------:R-:W-:-:S06]  /*0200*/  ISETP.NE.U32.AND P2, PT, R5, RZ, PT ;  /* 0x000000ff0500720c */ /* 0x000fcc0003f45070 */
[----:B0-----:R-:W0:Y:S02]  /*0210*/  MUFU.RCP R4, R4 ;  /* 0x0000000400047308 */ /* 0x001e240000001000 */
[----:B0-----:R-:W-:-:S06]  /*0220*/  IADD3 R6, R4, 0xffffffe, RZ ;  /* 0x0ffffffe04067810 */ /* 0x001fcc0007ffe0ff */
[----:B------:R0:W1:Y:S02]  /*0230*/  F2I.FTZ.U32.TRUNC.NTZ R7, R6 ;  /* 0x0000000600077305 */ /* 0x000064000021f000 */
[----:B0-----:R-:W-:Y:S01]  /*0240*/  HFMA2.MMA R6, -RZ, RZ, 0, 0 ;  /* 0x00000000ff067435 */ /* 0x001fe200000001ff */
[----:B-1----:R-:W-:-:S09]  /*0250*/  IMAD R9, R9, R7, RZ ;  /* 0x0000000709097224 */ /* 0x002fd200078e02ff */
[----:B------:R-:W-:-:S06]  /*0260*/  IMAD.HI.U32 R7, R7, R9, R6 ;  /* 0x0000000907077227 */ /* 0x000fcc00078e0006 */
[----:B------:R-:W-:-:S04]  /*0270*/  IMAD.HI.U32 R6, R7, R2, RZ ;  /* 0x0000000207067227 */ /* 0x000fc800078e00ff */
[----:B------:R-:W-:-:S04]  /*0280*/  IMAD.MOV R7, RZ, RZ, -R6 ;  /* 0x000000ffff077224 */ /* 0x000fc800078e0a06 */
[----:B------:R-:W-:Y:S02]  /*0290*/  IMAD R2, R5, R7, R2 ;  /* 0x0000000705027224 */ /* 0x000fe400078e0202 */
[----:B------:R-:W-:-:S03]  /*02a0*/  IMAD.MOV.U32 R7, RZ, RZ, RZ ;  /* 0x000000ffff077224 */ /* 0x000fc600078e00ff */
[----:B------:R-:W-:-:S13]  /*02b0*/  ISETP.GE.U32.AND P0, PT, R2, R5, PT ;  /* 0x000000050200720c */ /* 0x000fda0003f06070 */
[----:B------:R-:W-:Y:S01]  /*02c0*/  @P0 IADD3 R2, -R5, R2, RZ ;  /* 0x0000000205020210 */ /* 0x000fe20007ffe1ff */
[----:B------:R-:W-:-:S03]  /*02d0*/  @P0 VIADD R6, R6, 0x1 ;  /* 0x0000000106060836 */ /* 0x000fc60000000000 */
[----:B------:R-:W-:-:S13]  /*02e0*/  ISETP.GE.U32.AND P1, PT, R2, R5, PT ;  /* 0x000000050200720c */ /* 0x000fda0003f26070 */
[----:B------:R-:W-:Y:S02]  /*02f0*/  @P1 IADD3 R6, R6, 0x1, RZ ;  /* 0x0000000106061810 */ /* 0x000fe40007ffe0ff */
[----:B------:R-:W-:-:S07]  /*0300*/  @!P2 LOP3.LUT R6, RZ, R5, RZ, 0x33, !PT ;  /* 0x00000005ff06a212 */ /* 0x000fce00078e33ff */
.L_x_509:
[----:B------:R-:W-:Y:S05]  /*0310*/  BSYNC B0 ;  /* 0x0000000000007941 */ /* 0x000fea0003800000 */
.L_x_507:
[C---:B------:R-:W-:Y:S01]  /*0320*/  IADD3 R8, R6.reuse, 0x1, RZ ;  /* 0x0000000106087810 */ /* 0x040fe20007ffe0ff */
[----:B------:R-:W-:Y:S01]  /*0330*/  ULDC UR9, c[0x0][0x288] ;  /* 0x0000a20000097ab9 */ /* 0x000fe20000000800 */
[----:B------:R-:W-:Y:S01]  /*0340*/  ISETP.GE.U32.AND P0, PT, R6, 0x3, PT ;  /* 0x000000030600780c */ /* 0x000fe20003f06070 */
[----:B------:R-:W-:Y:S01]  /*0350*/  ULDC.64 UR4, c[0x0][0x238] ;  /* 0x00008e0000047ab9 */ /* 0x000fe20000000a00 */
[----:B------:R-:W-:Y:S01]  /*0360*/  LOP3.LUT R8, R8, 0x3, RZ, 0xc0, !PT ;  /* 0x0000000308087812 */ /* 0x000fe200078ec0ff */
[----:B------:R-:W-:Y:S01]  /*0370*/  BSSY B0, `(.L_x_510) ;  /* 0x0000015000007945 */ /* 0x000fe20003800000 */
[----:B------:R-:W-:Y:S02]  /*0380*/  ISETP.GE.U32.AND.EX P0, PT, R7, RZ, PT, P0 ;  /* 0x000000ff0700720c */ /* 0x000fe40003f06100 */
[----:B------:R-:W-:-:S04]  /*0390*/  ISETP.NE.U32.AND P1, PT, R8, RZ, PT ;  /* 0x000000ff0800720c */ /* 0x000fc80003f25070 */
[----:B------:R-:W-:-:S13]  /*03a0*/  ISETP.NE.AND.EX P1, PT, RZ, RZ, PT, P1 ;  /* 0x000000ffff00720c */ /* 0x000fda0003f25310 */
[----:B------:R-:W-:Y:S05]  /*03b0*/  @!P1 BRA `(.L_x_511) ;  /* 0x0000000000409947 */ /* 0x000fea0003800000 */
[----:B------:R-:W-:Y:S01]  /*03c0*/  IMAD.MOV.U32 R9, RZ, RZ, RZ ;  /* 0x000000ffff097224 */ /* 0x000fe200078e00ff */
[----:B------:R-:W-:Y:S01]  /*03d0*/  MOV R2, RZ ;  /* 0x000000ff00027202 */ /* 0x000fe20000000f00 */
[----:B------:R-:W-:-:S07]  /*03e0*/  IMAD.MOV.U32 R4, RZ, RZ, R0 ;  /* 0x000000ffff047224 */ /* 0x000fce00078e0000 */
.L_x_512:
[--C-:B------:R-:W-:Y:S02]  /*03f0*/  SHF.R.S64 R6, R2, 0x1e, R4.reuse ;  /* 0x0000001e02067819 */ /* 0x100fe40000001004 */
[----:B------:R-:W-:Y:S02]  /*0400*/  IADD3 R2, P3, RZ, R2, RZ ;  /* 0x00000002ff027210 */ /* 0x000fe40007f7e0ff */
[----:B------:R-:W-:Y:S02]  /*0410*/  IADD3 R6, P1, R6, UR4, RZ ;  /* 0x0000000406067c10 */ /* 0x000fe4000ff3e0ff */
[C---:B------:R-:W-:Y:S02]  /*0420*/  IADD3 R0, P2, R5.reuse, R0, RZ ;  /* 0x0000000005007210 */ /* 0x040fe40007f5e0ff */
[----:B------:R-:W-:Y:S01]  /*0430*/  LEA.HI.X.SX32 R7, R4, UR5, 0x2, P1 ;  /* 0x0000000504077c11 */ /* 0x000fe200088f16ff */
[----:B------:R-:W-:Y:S01]  /*0440*/  IMAD.X R4, R5, 0x1, R4, P3 ;  /* 0x0000000105047824 */ /* 0x000fe200018e0604 */
[----:B------:R-:W-:-:S02]  /*0450*/  IADD3 R8, P1, R8, -0x1, RZ ;  /* 0xffffffff08087810 */ /* 0x000fc40007f3e0ff */
[----:B------:R-:W-:Y:S01]  /*0460*/  IADD3.X R3, RZ, R3, RZ, P2, !PT ;  /* 0x00000003ff037210 */ /* 0x000fe200017fe4ff */
[----:B------:R0:W-:Y:S01]  /*0470*/  STG.E desc[UR6][R6.64], RZ ;  /* 0x000000ff06007986 */ /* 0x0001e2000c101906 */
[----:B------:R-:W-:Y:S02]  /*0480*/  IADD3.X R9, R9, -0x1, RZ, P1, !PT ;  /* 0xffffffff09097810 */ /* 0x000fe40000ffe4ff */
[----:B------:R-:W-:-:S04]  /*0490*/  ISETP.NE.U32.AND P1, PT, R8, RZ, PT ;  /* 0x000000ff0800720c */ /* 0x000fc80003f25070 */
[----:B------:R-:W-:-:S13]  /*04a0*/  ISETP.NE.AND.EX P1, PT, R9, RZ, PT, P1 ;  /* 0x000000ff0900720c */ /* 0x000fda0003f25310 */
[----:B0-----:R-:W-:Y:S05]  /*04b0*/  @P1 BRA `(.L_x_512) ;  /* 0xfffffffc00cc1947 */ /* 0x001fea000383ffff */
.L_x_511:
[----:B------:R-:W-:Y:S05]  /*04c0*/  BSYNC B0 ;  /* 0x0000000000007941 */ /* 0x000fea0003800000 */
.L_x_510:
[----:B------:R-:W-:Y:S01]  /*04d0*/  ULDC.64 UR10, c[0x0][0x238] ;  /* 0x00008e00000a7ab9 */ /* 0x000fe20000000a00 */
[----:B------:R-:W-:Y:S05]  /*04e0*/  @!P0 EXIT ;  /* 0x000000000000894d */ /* 0x000fea0003800000 */
.L_x_513:
        /* <DEDUP_REMOVED lines=18> */
.L_x_506:
[----:B------:R-:W-:Y:S01]  /*0610*/  IADD3 R2, R4, -0x1, RZ ;  /* 0xffffffff04027810 */ /* 0x000fe20007ffe0ff */
[----:B------:R-:W-:-:S03]  /*0620*/  ULDC UR9, c[0x0][0x290] ;  /* 0x0000a40000097ab9 */ /* 0x000fc60000000800 */
[----:B------:R-:W-:-:S13]  /*0630*/  ISETP.GE.U32.AND P1, PT, R2, 0x3, PT ;  /* 0x000000030200780c */ /* 0x000fda0003f26070 */
.L_x_517:
        /* <DEDUP_REMOVED lines=11> */
[----:B0-----:R-:W-:Y:S01]  /*06f0*/  HFMA2.MMA R8, -RZ, RZ, 0, 0 ;  /* 0x00000000ff087435 */ /* 0x001fe200000001ff */
[----:B-1----:R-:W-:-:S05]  /*0700*/  IADD3 R6, RZ, -R9, RZ ;  /* 0x80000009ff067210 */ /* 0x002fca0007ffe0ff */
[----:B------:R-:W-:Y:S02]  /*0710*/  IMAD R13, R6, R11, RZ ;  /* 0x0000000b060d7224 */ /* 0x000fe400078e02ff */
[----:B------:R-:W-:Y:S01]  /*0720*/  IMAD.MOV.U32 R6, RZ, RZ, R10 ;  /* 0x000000ffff067224 */ /* 0x000fe200078e000a */
[----:B--2---:R-:W0:Y:S01]  /*0730*/  MUFU.RCP R12, R12 ;  /* 0x0000000c000c7308 */ /* 0x004e220000001000 */
[----:B------:R-:W-:-:S06]  /*0740*/  IMAD.HI.U32 R9, R9, R13, R8 ;  /* 0x0000000d09097227 */ /* 0x000fcc00078e0008 */
[----:B------:R-:W-:-:S04]  /*0750*/  IMAD.HI.U32 R9, R9, R6, RZ ;  /* 0x0000000609097227 */ /* 0x000fc800078e00ff */
[----:B------:R-:W-:-:S04]  /*0760*/  IMAD.MOV R8, RZ, RZ, -R9 ;  /* 0x000000ffff087224 */ /* 0x000fc800078e0a09 */
[C---:B------:R-:W-:Y:S02]  /*0770*/  IMAD R6, R11.reuse, R8, R6 ;  /* 0x000000080b067224 */ /* 0x040fe400078e0206 */
[----:B0-----:R-:W-:Y:S01]  /*0780*/  VIADD R10, R12, 0xffffffe ;  /* 0x0ffffffe0c0a7836 */ /* 0x001fe20000000000 */
[----:B------:R-:W0:Y:S02]  /*0790*/  LDC R8, c[0x0][0x28c] ;  /* 0x0000a300ff087b82 */ /* 0x000e240000000800 */
[----:B------:R-:W-:-:S13]  /*07a0*/  ISETP.GT.U32.AND P3, PT, R11, R6, PT ;  /* 0x000000060b00720c */ /* 0x000fda0003f64070 */
[-C--:B------:R-:W-:Y:S02]  /*07b0*/  @!P3 IADD3 R6, R6, -R11.reuse, RZ ;  /* 0x8000000b0606b210 */ /* 0x080fe40007ffe0ff */
[----:B------:R-:W-:Y:S02]  /*07c0*/  @!P3 IADD3 R9, R9, 0x1, RZ ;  /* 0x000000010909b810 */ /* 0x000fe40007ffe0ff */
[----:B------:R-:W-:Y:S02]  /*07d0*/  ISETP.GE.U32.AND P0, PT, R6, R11, PT ;  /* 0x0000000b0600720c */ /* 0x000fe40003f06070 */
[----:B------:R-:W-:Y:S01]  /*07e0*/  LOP3.LUT R6, R0, R7, RZ, 0x3c, !PT ;  /* 0x0000000700067212 */ /* 0x000fe200078e3cff */
[----:B------:R1:W2:Y:S01]  /*07f0*/  F2I.FTZ.U32.TRUNC.NTZ R11, R10 ;  /* 0x0000000a000b7305 */ /* 0x0002a2000021f000 */
[----:B------:R-:W-:Y:S02]  /*0800*/  ISETP.NE.AND P3, PT, R7, RZ, PT ;  /* 0x000000ff0700720c */ /* 0x000fe40003f65270 */
[----:B------:R-:W-:-:S02]  /*0810*/  ISETP.GE.AND P2, PT, R6, RZ, PT ;  /* 0x000000ff0600720c */ /* 0x000fc40003f46270 */
[----:B0-----:R-:W-:Y:S02]  /*0820*/  IABS R6, R8 ;  /* 0x0000000800067213 */ /* 0x001fe40000000000 */
[----:B-1----:R-:W-:-:S03]  /*0830*/  MOV R10, RZ ;  /* 0x000000ff000a7202 */ /* 0x002fc60000000f00 */
[----:B------:R-:W-:Y:S01]  /*0840*/  @P0 VIADD R9, R9, 0x1 ;  /* 0x0000000109090836 */ /* 0x000fe20000000000 */
[----:B--2---:R-:W-:-:S05]  /*0850*/  IADD3 R13, RZ, -R11, RZ ;  /* 0x8000000bff0d7210 */ /* 0x004fca0007ffe0ff */
[----:B------:R-:W-:Y:S01]  /*0860*/  @!P2 IMAD.MOV R9, RZ, RZ, -R9 ;  /* 0x000000ffff09a224 */ /* 0x000fe200078e0a09 */
[----:B------:R-:W-:Y:S01]  /*0870*/  @!P3 LOP3.LUT R9, RZ, R7, RZ, 0x33, !PT ;  /* 0x00000007ff09b212 */ /* 0x000fe200078e33ff */
[----:B------:R-:W-:-:S03]  /*0880*/  IMAD R13, R13, R4, RZ ;  /* 0x000000040d0d7224 */ /* 0x000fc600078e02ff */
[----:B------:R-:W-:Y:S01]  /*0890*/  IABS R12, R9 ;  /* 0x00000009000c7213 */ /* 0x000fe20000000000 */
[----:B------:R-:W-:-:S04]  /*08a0*/  IMAD.HI.U32 R10, R11, R13, R10 ;  /* 0x0000000d0b0a7227 */ /* 0x000fc800078e000a */
[----:B------:R-:W-:Y:S02]  /*08b0*/  IMAD.MOV.U32 R11, RZ, RZ, R12 ;  /* 0x000000ffff0b7224 */ /* 0x000fe400078e000c */
[----:B------:R-:W0:Y:S02]  /*08c0*/  I2F.RP R12, R6 ;  /* 0x00000006000c7306 */ /* 0x000e240000209400 */
[----:B------:R-:W-:-:S05]  /*08d0*/  IMAD.HI.U32 R13, R10, R11, RZ ;  /* 0x0000000b0a0d7227 */ /* 0x000fca00078e00ff */
[----:B------:R-:W-:-:S05]  /*08e0*/  IADD3 R10, -R13, RZ, RZ ;  /* 0x000000ff0d0a7210 */ /* 0x000fca0007ffe1ff */
[C---:B------:R-:W-:Y:S01]  /*08f0*/  IMAD R11, R4.reuse, R10, R11 ;  /* 0x0000000a040b7224 */ /* 0x040fe200078e020b */
[----:B0-----:R-:W0:Y:S04]  /*0900*/  MUFU.RCP R12, R12 ;  /* 0x0000000c000c7308 */ /* 0x001e280000001000 */
[----:B------:R-:W-:-:S13]  /*0910*/  ISETP.GT.U32.AND P3, PT, R4, R11, PT ;  /* 0x0000000b0400720c */ /* 0x000fda0003f64070 */
[----:B------:R-:W-:Y:S01]  /*0920*/  @!P3 IMAD.IADD R11, R11, 0x1, -R4 ;  /* 0x000000010b0bb824 */ /* 0x000fe200078e0a04 */
[----:B0-----:R-:W-:Y:S01]  /*0930*/  IADD3 R10, R12, 0xffffffe, RZ ;  /* 0x0ffffffe0c0a7810 */ /* 0x001fe20007ffe0ff */
        /* <DEDUP_REMOVED lines=9> */
[----:B------:R-:W-:Y:S02]  /*09d0*/  @!P2 IADD3 R13, -R13, RZ, RZ ;  /* 0x000000ff0d0da210 */ /* 0x000fe40007ffe1ff */
[----:B------:R-:W-:Y:S01]  /*09e0*/  @!P3 LOP3.LUT R13, RZ, R2, RZ, 0x33, !PT ;  /* 0x00000002ff0db212 */ /* 0x000fe200078e33ff */
[----:B------:R-:W-:-:S03]  /*09f0*/  IMAD R15, R15, R6, RZ ;  /* 0x000000060f0f7224 */ /* 0x000fc600078e02ff */
[----:B------:R-:W-:Y:S01]  /*0a00*/  IABS R4, R13 ;  /* 0x0000000d00047213 */ /* 0x000fe20000000000 */
[----:B------:R-:W-:-:S03]  /*0a10*/  IMAD.HI.U32 R10, R11, R15, R10 ;  /* 0x0000000f0b0a7227 */ /* 0x000fc600078e000a */
[----:B------:R-:W-:-:S05]  /*0a20*/  MOV R11, R4 ;  /* 0x00000004000b7202 */ /* 0x000fca0000000f00 */
[----:B------:R-:W-:-:S04]  /*0a30*/  IMAD.HI.U32 R4, R10, R11, RZ ;  /* 0x0000000b0a047227 */ /* 0x000fc800078e00ff */
[----:B------:R-:W-:-:S04]  /*0a40*/  IMAD.MOV R10, RZ, RZ, -R4 ;  /* 0x000000ffff0a7224 */ /* 0x000fc800078e0a04 */
[----:B------:R-:W-:Y:S01]  /*0a50*/  IMAD R11, R6, R10, R11 ;  /* 0x0000000a060b7224 */ /* 0x000fe200078e020b */
[----:B------:R-:W-:-:S04]  /*0a60*/  IADD3 R10, -R13, RZ, RZ ;  /* 0x000000ff0d0a7210 */ /* 0x000fc80007ffe1ff */
[----:B------:R-:W-:Y:S01]  /*0a70*/  ISETP.GT.U32.AND P2, PT, R6, R11, PT ;  /* 0x0000000b0600720c */ /* 0x000fe20003f44070 */
[----:B------:R-:W-:-:S05]  /*0a80*/  IMAD R2, R2, R10, R9 ;  /* 0x0000000a02027224 */ /* 0x000fca00078e0209 */
[----:B------:R-:W-:-:S07]  /*0a90*/  IADD3 R2, R2, UR5, RZ ;  /* 0x0000000502027c10 */ /* 0x000fce000fffe0ff */
[-C--:B------:R-:W-:Y:S01]  /*0aa0*/  @!P2 IADD3 R11, R11, -R6.reuse, RZ ;  /* 0x800000060b0ba210 */ /* 0x080fe20007ffe0ff */
[----:B------:R-:W-:Y:S01]  /*0ab0*/  @!P2 VIADD R4, R4, 0x1 ;  /* 0x000000010404a836 */ /* 0x000fe20000000000 */
[----:B------:R-:W-:Y:S02]  /*0ac0*/  ISETP.NE.AND P2, PT, R8, RZ, PT ;  /* 0x000000ff0800720c */ /* 0x000fe40003f45270 */
[----:B------:R-:W-:Y:S01]  /*0ad0*/  ISETP.GE.U32.AND P0, PT, R11, R6, PT ;  /* 0x000000060b00720c */ /* 0x000fe20003f06070 */
[----:B------:R-:W-:Y:S01]  /*0ae0*/  IMAD.MOV R6, RZ, RZ, -R9 ;  /* 0x000000ffff067224 */ /* 0x000fe200078e0a09 */
[----:B------:R-:W-:-:S03]  /*0af0*/  LOP3.LUT R11, R13, R8, RZ, 0x3c, !PT ;  /* 0x000000080d0b7212 */ /* 0x000fc600078e3cff */
[----:B------:R-:W-:Y:S01]  /*0b00*/  IMAD R7, R7, R6, R0 ;  /* 0x0000000607077224 */ /* 0x000fe200078e0200 */
[----:B------:R-:W-:Y:S01]  /*0b10*/  ISETP.GE.AND P3, PT, R11, RZ, PT ;  /* 0x000000ff0b00720c */ /* 0x000fe20003f66270 */
[----:B------:R-:W-:Y:S02]  /*0b20*/  HFMA2.MMA R11, -RZ, RZ, 0, 0 ;  /* 0x00000000ff0b7435 */ /* 0x000fe400000001ff */
[----:B------:R-:W-:Y:S01]  /*0b30*/  VIADD R7, R7, UR4 ;  /* 0x0000000407077c36 */ /* 0x000fe20008000000 */
[----:B------:R-:W-:-:S03]  /*0b40*/  ULDC.64 UR4, c[0x0][0x2a0] ;  /* 0x0000a80000047ab9 */ /* 0x000fc60000000a00 */
[----:B------:R-:W-:Y:S02]  /*0b50*/  @P0 IADD3 R4, R4, 0x1, RZ ;  /* 0x0000000104040810 */ /* 0x000fe40007ffe0ff */
[----:B------:R-:W-:-:S04]  /*0b60*/  LOP3.LUT R6, R2, R7, RZ, 0xfc, !PT ;  /* 0x0000000702067212 */ /* 0x000fc800078efcff */
[----:B------:R-:W-:Y:S01]  /*0b70*/  ISETP.GT.AND P0, PT, R6, -0x1, PT ;  /* 0xffffffff0600780c */ /* 0x000fe20003f04270 */
[----:B------:R-:W-:Y:S01]  /*0b80*/  @!P3 IMAD.MOV R4, RZ, RZ, -R4 ;  /* 0x000000ffff04b224 */ /* 0x000fe200078e0a04 */
[----:B------:R-:W-:Y:S01]  /*0b90*/  @!P2 LOP3.LUT R4, RZ, R8, RZ, 0x33, !PT ;  /* 0x00000008ff04a212 */ /* 0x000fe200078e33ff */
[----:B------:R-:W-:Y:S01]  /*0ba0*/  IMAD.MOV.U32 R6, RZ, RZ, RZ ;  /* 0x000000ffff067224 */ /* 0x000fe200078e00ff */
[----:B------:R-:W-:Y:S02]  /*0bb0*/  ISETP.LT.AND P0, PT, R2, UR5, P0 ;  /* 0x0000000502007c0c */ /* 0x000fe40008701270 */
[----:B------:R-:W-:Y:S02]  /*0bc0*/  IADD3 R9, -R4, RZ, RZ ;  /* 0x000000ff04097210 */ /* 0x000fe40007ffe1ff */
[----:B------:R-:W-:-:S03]  /*0bd0*/  ISETP.LT.AND P0, PT, R7, UR4, P0 ;  /* 0x0000000407007c0c */ /* 0x000fc60008701270 */
[----:B------:R-:W-:Y:S01]  /*0be0*/  IMAD R8, R8, R9, R13 ;  /* 0x0000000908087224 */ /* 0x000fe200078e020d */
[----:B------:R-:W-:Y:S09]  /*0bf0*/  @!P1 BRA `(.L_x_514) ;  /* 0x0000000400149947 */ /* 0x000ff20003800000 */
[----:B------:R-:W0:Y:S01]  /*0c00*/  LDC.64 R10, c[0x0][0x2a8] ;  /* 0x0000aa00ff0a7b82 */ /* 0x000e220000000a00 */
[----:B------:R-:W-:Y:S01]  /*0c10*/  ULDC UR5, c[0x0][0x290] ;  /* 0x0000a40000057ab9 */ /* 0x000fe20000000800 */
[----:B------:R-:W-:Y:S01]  /*0c20*/  IMAD.MOV.U32 R6, RZ, RZ, RZ ;  /* 0x000000ffff067224 */ /* 0x000fe200078e00ff */
[----:B------:R-:W-:-:S04]  /*0c30*/  ULOP3.LUT UR4, UR5, 0x3, URZ, 0xc0, !UPT ;  /* 0x0000000305047892 */ /* 0x000fc8000f8ec03f */
[----:B------:R-:W-:Y:S01]  /*0c40*/  UIADD3 UR4, -UR4, UR5, URZ ;  /* 0x0000000504047290 */ /* 0x000fe2000fffe13f */
[----:B0-----:R-:W-:Y:S01]  /*0c50*/  IMAD R9, R11, R10, RZ ;  /* 0x0000000a0b097224 */ /* 0x001fe200078e02ff */
[----:B------:R-:W-:-:S04]  /*0c60*/  MOV R11, RZ ;  /* 0x000000ff000b7202 */ /* 0x000fc80000000f00 */
[----:B------:R-:W-:-:S07]  /*0c70*/  IMAD.U32 R10, RZ, RZ, UR4 ;  /* 0x00000004ff0a7e24 */ /* 0x000fce000f8e00ff */
.L_x_515:
        /* <DEDUP_REMOVED lines=16> */
[----:B------:R-:W4:Y:S06]  /*0d80*/  @P0 LDG.E R25, desc[UR6][R24.64] ;  /* 0x0000000618190981 */ /* 0x000f2c000c1e1900 */
[----:B------:R-:W5:Y:S01]  /*0d90*/  @P0 LDC.64 R18, c[0x0][0x210] ;  /* 0x00008400ff120b82 */ /* 0x000f620000000a00 */
[----:B0-----:R-:W-:Y:S02]  /*0da0*/  @P0 IMAD R20, R20, R13, R2 ;  /* 0x0000000d14140224 */ /* 0x001fe400078e0202 */
[----:B-1----:R-:W-:-:S02]  /*0db0*/  @P0 IMAD R15, R15, R14, R27 ;  /* 0x0000000e0f0f0224 */ /* 0x002fc400078e021b */
[----:B------:R-:W-:-:S03]  /*0dc0*/  @P0 IMAD R20, R20, R12, R7 ;  /* 0x0000000c14140224 */ /* 0x000fc600078e0207 */
[----:B------:R-:W0:Y:S01]  /*0dd0*/  @P0 LDC R29, c[0x0][0x294] ;  /* 0x0000a500ff1d0b82 */ /* 0x000e220000000800 */
[----:B--2---:R-:W-:-:S06]  /*0de0*/  @P0 IMAD.WIDE R22, R27, 0x4, R22 ;  /* 0x000000041b160825 */ /* 0x004fcc00078e0216 */
[----:B------:R-:W4:Y:S01]  /*0df0*/  @P0 LDG.E R23, desc[UR6][R22.64] ;  /* 0x0000000616170981 */ /* 0x000f22000c1e1900 */
[----:B------:R-:W1:Y:S01]  /*0e00*/  @P0 LDC R27, c[0x0][0x294] ;  /* 0x0000a500ff1b0b82 */ /* 0x000e620000000800 */
[----:B---3--:R-:W-:-:S07]  /*0e10*/  @P0 IMAD.WIDE R16, R15, 0x4, R16 ;  /* 0x000000040f100825 */ /* 0x008fce00078e0210 */
[----:B------:R-:W2:Y:S01]  /*0e20*/  @P0 LDC.64 R12, c[0x0][0x2a0] ;  /* 0x0000a800ff0c0b82 */ /* 0x000ea20000000a00 */
[----:B------:R3:W4:Y:S07]  /*0e30*/  @P0 LDG.E R22, desc[UR6][R16.64] ;  /* 0x0000000610160981 */ /* 0x00072e000c1e1900 */
[----:B------:R-:W2:Y:S08]  /*0e40*/  @P0 LDC.64 R14, c[0x0][0x2a0] ;  /* 0x0000a800ff0e0b82 */ /* 0x000eb00000000a00 */
[----:B---3--:R-:W3:Y:S01]  /*0e50*/  @P0 LDC.64 R16, c[0x0][0x260] ;  /* 0x00009800ff100b82 */ /* 0x008ee20000000a00 */
[----:B-----5:R-:W-:Y:S01]  /*0e60*/  @P0 IMAD.WIDE R18, R20, 0x4, R18 ;  /* 0x0000000414120825 */ /* 0x020fe200078e0212 */
[----:B------:R-:W-:-:S03]  /*0e70*/  @P0 IADD3 R24, R21, 0x3, RZ ;  /* 0x0000000315180810 */ /* 0x000fc60007ffe0ff */
[----:B------:R-:W-:Y:S02]  /*0e80*/  @P0 VIADD R20, R21, 0x2 ;  /* 0x0000000215140836 */ /* 0x000fe40000000000 */
[C---:B-1----:R-:W-:Y:S01]  /*0e90*/  @P0 IMAD R27, R4.reuse, R27, R24 ;  /* 0x0000001b041b0224 */ /* 0x042fe200078e0218 */
[----:B------:R-:W5:Y:S01]  /*0ea0*/  @P0 LDG.E R19, desc[UR6][R18.64] ;  /* 0x0000000612130981 */ /* 0x000f62000c1e1900 */
[----:B0-----:R-:W-:-:S04]  /*0eb0*/  @P0 IMAD R29, R4, R29, R20 ;  /* 0x0000001d041d0224 */ /* 0x001fc800078e0214 */
[--C-:B--2---:R-:W-:Y:S02]  /*0ec0*/  @P0 IMAD R29, R29, R13, R2.reuse ;  /* 0x0000000d1d1d0224 */ /* 0x104fe400078e0202 */
[----:B------:R-:W-:Y:S02]  /*0ed0*/  @P0 IMAD R13, R9, R20, RZ ;  /* 0x00000014090d0224 */ /* 0x000fe400078e02ff */
[----:B------:R-:W-:Y:S01]  /*0ee0*/  @P0 IMAD R27, R27, R15, R2 ;  /* 0x0000000f1b1b0224 */ /* 0x000fe200078e0202 */
[----:B------:R-:W0:Y:S01]  /*0ef0*/  @P0 LDC.64 R20, c[0x0][0x210] ;  /* 0x00008400ff140b82 */ /* 0x000e220000000a00 */
[--C-:B------:R-:W-:Y:S02]  /*0f00*/  @P0 IMAD R29, R29, R12, R7.reuse ;  /* 0x0000000c1d1d0224 */ /* 0x100fe400078e0207 */
[----:B------:R-:W-:Y:S02]  /*0f10*/  @P0 IMAD R27, R27, R14, R7 ;  /* 0x0000000e1b1b0224 */ /* 0x000fe400078e0207 */
[----:B---3--:R-:W-:-:S03]  /*0f20*/  @P0 IMAD.WIDE R16, R13, 0x4, R16 ;  /* 0x000000040d100825 */ /* 0x008fc600078e0210 */
[----:B------:R-:W1:Y:S03]  /*0f30*/  @P0 LDC.64 R14, c[0x0][0x260] ;  /* 0x00009800ff0e0b82 */ /* 0x000e660000000a00 */
[----:B------:R-:W2:Y:S05]  /*0f40*/  @P0 LDG.E R17, desc[UR6][R16.64] ;  /* 0x0000000610110981 */ /* 0x000eaa000c1e1900 */
[----:B------:R-:W3:Y:S01]  /*0f50*/  @P0 LDC.64 R12, c[0x0][0x210] ;  /* 0x00008400ff0c0b82 */ /* 0x000ee20000000a00 */
[----:B0-----:R-:W-:-:S04]  /*0f60*/  @P0 IMAD.WIDE R20, R29, 0x4, R20 ;  /* 0x000000041d140825 */ /* 0x001fc800078e0214 */
[----:B------:R-:W-:Y:S02]  /*0f70*/  @P0 IMAD R29, R9, R24, RZ ;  /* 0x00000018091d0224 */ /* 0x000fe400078e02ff */
[----:B------:R-:W2:Y:S02]  /*0f80*/  @P0 LDG.E R21, desc[UR6][R20.64] ;  /* 0x0000000614150981 */ /* 0x000ea4000c1e1900 */
[----:B-1----:R-:W-:-:S06]  /*0f90*/  @P0 IMAD.WIDE R14, R29, 0x4, R14 ;  /* 0x000000041d0e0825 */ /* 0x002fcc00078e020e */
[----:B------:R-:W2:Y:S01]  /*0fa0*/  @P0 LDG.E R14, desc[UR6][R14.64] ;  /* 0x000000060e0e0981 */ /* 0x000ea2000c1e1900 */
[----:B---3--:R-:W-:-:S06]  /*0fb0*/  @P0 IMAD.WIDE R12, R27, 0x4, R12 ;  /* 0x000000041b0c0825 */ /* 0x008fcc00078e020c */
[----:B------:R-:W3:Y:S01]  /*0fc0*/  @P0 LDG.E R13, desc[UR6][R12.64] ;  /* 0x000000060c0d0981 */ /* 0x000ee2000c1e1900 */
[----:B------:R-:W-:-:S05]  /*0fd0*/  VIADD R10, R10, 0xfffffffc ;  /* 0xfffffffc0a0a7836 */ /* 0x000fca0000000000 */
[----:B------:R-:W-:Y:S02]  /*0fe0*/  ISETP.NE.AND P2, PT, R10, RZ, PT ;  /* 0x000000ff0a00720c */ /* 0x000fe40003f45270 */
[----:B------:R-:W-:Y:S01]  /*0ff0*/  IADD3 R11, R11, 0x4, RZ ;  /* 0x000000040b0b7810 */ /* 0x000fe20007ffe0ff */
[----:B----4-:R-:W-:-:S04]  /*1000*/  @P0 FFMA.FTZ R6, R25, R23, R6 ;  /* 0x0000001719060223 */ /* 0x010fc80000010006 */
[----:B-----5:R-:W-:-:S04]  /*1010*/  @P0 FFMA.FTZ R6, R19, R22, R6 ;  /* 0x0000001613060223 */ /* 0x020fc80000010006 */
[----:B--2---:R-:W-:-:S04]  /*1020*/  @P0 FFMA.FTZ R6, R21, R17, R6 ;  /* 0x0000001115060223 */ /* 0x004fc80000010006 */
[----:B---3--:R-:W-:Y:S01]  /*1030*/  @P0 FFMA.FTZ R6, R13, R14, R6 ;  /* 0x0000000e0d060223 */ /* 0x008fe20000010006 */
[----:B------:R-:W-:Y:S06]  /*1040*/  @P2 BRA `(.L_x_515) ;  /* 0xfffffffc000c2947 */ /* 0x000fec000383ffff */
.L_x_514:
[----:B------:R-:W0:Y:S02]  /*1050*/  LDC R23, c[0x0][0x290] ;  /* 0x0000a400ff177b82 */ /* 0x000e240000000800 */
[----:B0-----:R-:W-:-:S13]  /*1060*/  LOP3.LUT P2, R10, R23, 0x3, RZ, 0xc0, !PT ;  /* 0x00000003170a7812 */ /* 0x001fda000784c0ff */
[----:B------:R-:W-:Y:S05]  /*1070*/  @!P2 BRA `(.L_x_516) ;  /* 0x0000000000bca947 */ /* 0x000fea0003800000 */
[----:B------:R-:W0:Y:S01]  /*1080*/  @P0 LDC R9, c[0x0][0x294] ;  /* 0x0000a500ff090b82 */ /* 0x000e220000000800 */
[----:B------:R-:W-:-:S07]  /*1090*/  IMAD R23, R8, R23, R11 ;  /* 0x0000001708177224 */ /* 0x000fce00078e020b */
[----:B------:R-:W1:Y:S08]  /*10a0*/  LDC.64 R12, c[0x0][0x2a8] ;  /* 0x0000aa00ff0c7b82 */ /* 0x000e700000000a00 */
[----:B------:R-:W2:Y:S08]  /*10b0*/  @P0 LDC.64 R14, c[0x0][0x2a0] ;  /* 0x0000a800ff0e0b82 */ /* 0x000eb00000000a00 */
[----:B------:R-:W3:Y:S01]  /*10c0*/  @P0 LDC.64 R16, c[0x0][0x260] ;  /* 0x00009800ff100b82 */ /* 0x000ee20000000a00 */
[----:B0-----:R-:W-:-:S07]  /*10d0*/  @P0 IMAD R8, R4, R9, R23 ;  /* 0x0000000904080224 */ /* 0x001fce00078e0217 */
[----:B------:R-:W0:Y:S01]  /*10e0*/  @P0 LDC.64 R18, c[0x0][0x210] ;  /* 0x00008400ff120b82 */ /* 0x000e220000000a00 */
[----:B-1----:R-:W-:-:S04]  /*10f0*/  IMAD R22, R13, R12, RZ ;  /* 0x0000000c0d167224 */ /* 0x002fc800078e02ff */
[----:B------:R-:W-:Y:S02]  /*1100*/  IMAD R25, R22, R23, RZ ;  /* 0x0000001716197224 */ /* 0x000fe400078e02ff */
[----:B--2---:R-:W-:-:S04]  /*1110*/  @P0 IMAD R8, R8, R15, R2 ;  /* 0x0000000f08080224 */ /* 0x004fc800078e0202 */
[----:B------:R-:W-:Y:S02]  /*1120*/  @P0 IMAD R9, R8, R14, R7 ;  /* 0x0000000e08090224 */ /* 0x000fe400078e0207 */
[----:B---3--:R-:W-:-:S06]  /*1130*/  @P0 IMAD.WIDE R16, R25, 0x4, R16 ;  /* 0x0000000419100825 */ /* 0x008fcc00078e0210 */
[----:B------:R-:W2:Y:S01]  /*1140*/  @P0 LDG.E R16, desc[UR6][R16.64] ;  /* 0x0000000610100981 */ /* 0x000ea2000c1e1900 */
[----:B0-----:R-:W-:-:S06]  /*1150*/  @P0 IMAD.WIDE R18, R9, 0x4, R18 ;  /* 0x0000000409120825 */ /* 0x001fcc00078e0212 */
        /* <DEDUP_REMOVED lines=11> */
[----:B------:R-:W-:-:S03]  /*1210*/  @!P2 IADD3 R23, R23, 0x2, RZ ;  /* 0x000000021717a810 */ /* 0x000fc60007ffe0ff */
[----:B------:R-:W-:-:S03]  /*1220*/  @P0 VIADD R26, R26, 0x1 ;  /* 0x000000011a1a0836 */ /* 0x000fc60000000000 */
[----:B------:R-:W0:Y:S01]  /*1230*/  @P0 LDC.64 R14, c[0x0][0x260] ;  /* 0x00009800ff0e0b82 */ /* 0x000e220000000a00 */
[----:B-1----:R-:W-:-:S04]  /*1240*/  @P0 IMAD R9, R26, R9, R2 ;  /* 0x000000091a090224 */ /* 0x002fc800078e0202 */
[----:B------:R-:W-:-:S03]  /*1250*/  @P0 IMAD R9, R9, R8, R7 ;  /* 0x0000000809090224 */ /* 0x000fc600078e0207 */
        /* <DEDUP_REMOVED lines=17> */
.L_x_516:
        /* <DEDUP_REMOVED lines=12> */
        .weak           $__internal_2_$__cuda_sm20_div_u64
        .type           $__internal_2_$__cuda_sm20_div_u64,@function
        .size           $__internal_2_$__cuda_sm20_div_u64,(.L_x_1122 - $__internal_2_$__cuda_sm20_div_u64)
$__internal_2_$__cuda_sm20_div_u64:
[----:B------:R-:W-:Y:S01]  /*1430*/  MOV R12, R5 ;  /* 0x00000005000c7202 */ /* 0x000fe20000000f00 */
[----:B------:R-:W-:-:S04]  /*1440*/  IMAD.MOV.U32 R13, RZ, RZ, RZ ;  /* 0x000000ffff0d7224 */ /* 0x000fc800078e00ff */
[----:B------:R-:W0:Y:S08]  /*1450*/  I2F.U64.RP R7, R12 ;  /* 0x0000000c00077312 */ /* 0x000e300000309000 */
[----:B0-----:R-:W0:Y:S02]  /*1460*/  MUFU.RCP R7, R7 ;  /* 0x0000000700077308 */ /* 0x001e240000001000 */
[----:B0-----:R-:W-:-:S06]  /*1470*/  IADD3 R8, R7, 0x1ffffffe, RZ ;  /* 0x1ffffffe07087810 */ /* 0x001fcc0007ffe0ff */
[----:B------:R-:W0:Y:S02]  /*1480*/  F2I.U64.TRUNC R8, R8 ;  /* 0x0000000800087311 */ /* 0x000e24000020d800 */
[----:B0-----:R-:W-:-:S04]  /*1490*/  IMAD.WIDE.U32 R10, R8, R5, RZ ;  /* 0x00000005080a7225 */ /* 0x001fc800078e00ff */
[----:B------:R-:W-:Y:S01]  /*14a0*/  IMAD R11, R9, R5, R11 ;  /* 0x00000005090b7224 */ /* 0x000fe200078e020b */
[----:B------:R-:W-:-:S05]  /*14b0*/  IADD3 R15, P0, RZ, -R10, RZ ;  /* 0x8000000aff0f7210 */ /* 0x000fca0007f1e0ff */
[----:B------:R-:W-:-:S04]  /*14c0*/  IMAD.HI.U32 R10, R8, R15, RZ ;  /* 0x0000000f080a7227 */ /* 0x000fc800078e00ff */
[----:B------:R-:W-:Y:S01]  /*14d0*/  IMAD.X R17, RZ, RZ, ~R11, P0 ;  /* 0x000000ffff117224 */ /* 0x000fe200000e0e0b */
[----:B------:R-:W-:-:S03]  /*14e0*/  MOV R11, R8 ;  /* 0x00000008000b7202 */ /* 0x000fc60000000f00 */
[-C--:B------:R-:W-:Y:S02]  /*14f0*/  IMAD R13, R9, R17.reuse, RZ ;  /* 0x00000011090d7224 */ /* 0x080fe400078e02ff */
[----:B------:R-:W-:-:S04]  /*1500*/  IMAD.WIDE.U32 R10, P0, R8, R17, R10 ;  /* 0x00000011080a7225 */ /* 0x000fc8000780000a */
[----:B------:R-:W-:-:S04]  /*1510*/  IMAD.HI.U32 R7, R9, R17, RZ ;  /* 0x0000001109077227 */ /* 0x000fc800078e00ff */
[----:B------:R-:W-:-:S04]  /*1520*/  IMAD.HI.U32 R10, P1, R9, R15, R10 ;  /* 0x0000000f090a7227 */ /* 0x000fc8000782000a */
[----:B------:R-:W-:Y:S01]  /*1530*/  IMAD.X R7, R7, 0x1, R9, P0 ;  /* 0x0000000107077824 */ /* 0x000fe200000e0609 */
[----:B------:R-:W-:-:S04]  /*1540*/  IADD3 R11, P2, R13, R10, RZ ;  /* 0x0000000a0d0b7210 */ /* 0x000fc80007f5e0ff */
[----:B------:R-:W-:Y:S01]  /*1550*/  IADD3.X R7, RZ, RZ, R7, P2, P1 ;  /* 0x000000ffff077210 */ /* 0x000fe200017e2407 */
[----:B------:R-:W-:-:S03]  /*1560*/  IMAD.WIDE.U32 R8, R11, R5, RZ ;  /* 0x000000050b087225 */ /* 0x000fc600078e00ff */
[----:B------:R-:W-:Y:S01]  /*1570*/  IADD3 R13, P0, RZ, -R8, RZ ;  /* 0x80000008ff0d7210 */ /* 0x000fe20007f1e0ff */
[----:B------:R-:W-:Y:S01]  /*1580*/  IMAD R8, R7, R5, R9 ;  /* 0x0000000507087224 */ /* 0x000fe200078e0209 */
[----:B------:R-:W-:-:S03]  /*1590*/  HFMA2.MMA R9, -RZ, RZ, 0, 0 ;  /* 0x00000000ff097435 */ /* 0x000fc600000001ff */
[----:B------:R-:W-:Y:S01]  /*15a0*/  IMAD.HI.U32 R10, R11, R13, RZ ;  /* 0x0000000d0b0a7227 */ /* 0x000fe200078e00ff */
[----:B------:R-:W-:-:S05]  /*15b0*/  IADD3.X R8, RZ, ~R8, RZ, P0, !PT ;  /* 0x80000008ff087210 */ /* 0x000fca00007fe4ff */
        /* <DEDUP_REMOVED lines=12> */
[----:B------:R-:W-:-:S03]  /*1680*/  IADD3 R10, P1, R11, R8, RZ ;  /* 0x000000080b0a7210 */ /* 0x000fc60007f3e0ff */
[----:B------:R-:W-:Y:S01]  /*1690*/  IMAD.X R7, RZ, RZ, R7, P0 ;  /* 0x000000ffff077224 */ /* 0x000fe200000e0607 */
[C---:B------:R-:W-:Y:S01]  /*16a0*/  IADD3 R11, P2, R10.reuse, 0x1, RZ ;  /* 0x000000010a0b7810 */ /* 0x040fe20007f5e0ff */
[----:B------:R-:W-:-:S03]  /*16b0*/  IMAD.WIDE.U32 R8, R10, R5, RZ ;  /* 0x000000050a087225 */ /* 0x000fc600078e00ff */
[----:B------:R-:W-:Y:S02]  /*16c0*/  IADD3.X R7, RZ, R7, RZ, P1, !PT ;  /* 0x00000007ff077210 */ /* 0x000fe40000ffe4ff */
[----:B------:R-:W-:-:S03]  /*16d0*/  IADD3 R12, P0, -R8, R2, RZ ;  /* 0x00000002080c7210 */ /* 0x000fc60007f1e1ff */
[----:B------:R-:W-:Y:S01]  /*16e0*/  IMAD R9, R7, R5, R9 ;  /* 0x0000000507097224 */ /* 0x000fe200078e0209 */
[----:B------:R-:W-:-:S03]  /*16f0*/  IADD3 R2, P1, -R5, R12, RZ ;  /* 0x0000000c05027210 */ /* 0x000fc60007f3e1ff */
[----:B------:R-:W-:Y:S01]  /*1700*/  IMAD.X R9, R6, 0x1, ~R9, P0 ;  /* 0x0000000106097824 */ /* 0x000fe200000e0e09 */
[----:B------:R-:W-:Y:S02]  /*1710*/  ISETP.GE.U32.AND P0, PT, R12, R5, PT ;  /* 0x000000050c00720c */ /* 0x000fe40003f06070 */
[----:B------:R-:W-:Y:S02]  /*1720*/  IADD3.X R6, RZ, R7, RZ, P2, !PT ;  /* 0x00000007ff067210 */ /* 0x000fe400017fe4ff */
[C---:B------:R-:W-:Y:S02]  /*1730*/  ISETP.GE.U32.AND.EX P0, PT, R9.reuse, RZ, PT, P0 ;  /* 0x000000ff0900720c */ /* 0x040fe40003f06100 */
[----:B------:R-:W-:Y:S02]  /*1740*/  IADD3.X R8, R9, -0x1, RZ, P1, !PT ;  /* 0xffffffff09087810 */ /* 0x000fe40000ffe4ff */
[----:B------:R-:W-:Y:S02]  /*1750*/  SEL R2, R2, R12, P0 ;  /* 0x0000000c02027207 */ /* 0x000fe40000000000 */
[----:B------:R-:W-:-:S02]  /*1760*/  SEL R11, R11, R10, P0 ;  /* 0x0000000a0b0b7207 */ /* 0x000fc40000000000 */
[----:B------:R-:W-:Y:S02]  /*1770*/  SEL R8, R8, R9, P0 ;  /* 0x0000000908087207 */ /* 0x000fe40000000000 */
[----:B------:R-:W-:Y:S01]  /*1780*/  SEL R6, R6, R7, P0 ;  /* 0x0000000706067207 */ /* 0x000fe20000000000 */
[----:B------:R-:W-:Y:S01]  /*1790*/  IMAD.MOV.U32 R7, RZ, RZ, 0x0 ;  /* 0x00000000ff077424 */ /* 0x000fe200078e00ff */
[----:B------:R-:W-:Y:S02]  /*17a0*/  ISETP.GE.U32.AND P0, PT, R2, R5, PT ;  /* 0x000000050200720c */ /* 0x000fe40003f06070 */
[----:B------:R-:W-:Y:S02]  /*17b0*/  IADD3 R2, P2, R11, 0x1, RZ ;  /* 0x000000010b027810 */ /* 0x000fe40007f5e0ff */
[----:B------:R-:W-:Y:S02]  /*17c0*/  ISETP.GE.U32.AND.EX P0, PT, R8, RZ, PT, P0 ;  /* 0x000000ff0800720c */ /* 0x000fe40003f06100 */
[----:B------:R-:W-:Y:S01]  /*17d0*/  ISETP.NE.U32.AND P1, PT, R5, RZ, PT ;  /* 0x000000ff0500720c */ /* 0x000fe20003f25070 */
[----:B------:R-:W-:Y:S01]  /*17e0*/  IMAD.X R9, RZ, RZ, R6, P2 ;  /* 0x000000ffff097224 */ /* 0x000fe200010e0606 */
[----:B------:R-:W-:-:S02]  /*17f0*/  SEL R2, R2, R11, P0 ;  /* 0x0000000b02027207 */ /* 0x000fc40000000000 */
[----:B------:R-:W-:Y:S02]  /*1800*/  ISETP.NE.AND.EX P1, PT, RZ, RZ, PT, P1 ;  /* 0x000000ffff00720c */ /* 0x000fe40003f25310 */
[----:B------:R-:W-:Y:S02]  /*1810*/  SEL R9, R9, R6, P0 ;  /* 0x0000000609097207 */ /* 0x000fe40000000000 */
[----:B------:R-:W-:Y:S02]  /*1820*/  MOV R6, R4 ;  /* 0x0000000400067202 */ /* 0x000fe40000000f00 */
[----:B------:R-:W-:Y:S02]  /*1830*/  SEL R2, R2, 0xffffffff, P1 ;  /* 0xffffffff02027807 */ /* 0x000fe40000800000 */
[----:B------:R-:W-:Y:S01]  /*1840*/  SEL R9, R9, 0xffffffff, P1 ;  /* 0xffffffff09097807 */ /* 0x000fe20000800000 */
[----:B------:R-:W-:Y:S06]  /*1850*/  RET.REL.NODEC R6 `(_ZN2at6native51_GLOBAL__N__2c613397_18_DepthwiseConv2d_cu_9959487032conv_depthwise2d_backward_kernelILi1ELi1EfiEEvNS_27GenericPackedTensorAccessorIKT1_Lm4ENS_16DefaultPtrTraitsEiEENS3_IS4_Lm4ES6_iEES7_T2_iiiiiiiiiiiiiii) ;  /* 0xffffffe406e87950 */ /* 0x000fec0003c3ffff */
.L_x_518:
        /* <DEDUP_REMOVED lines=10> */
.L_x_1122:


//--------------------- .text._ZN2at6native51_GLOBAL__N__2c613397_18_DepthwiseConv2d_cu_9959487032conv_depthwise2d_backward_kernelILi3ELi0EfiEEvNS_27GenericPackedTensorAccessorIKT1_Lm4ENS_16DefaultPtrTraitsEiEENS3_IS4_Lm4ES6_iEES7_T2_iiiiiiiiiiiiiii --------------------------
	.section	.text._ZN2at6native51_GLOBAL__N__2c613397_18_DepthwiseConv2d_cu_9959487032conv_depthwise2d_backward_kernelILi3ELi0EfiEEvNS_27GenericPackedTensorAccessorIKT1_Lm4ENS_16DefaultPtrTraitsEiEENS3_IS4_Lm4ES6_iEES7_T2_iiiiiiiiiiiiiii,"ax",@progbits
	.align	128
.text._ZN2at6native51_GLOBAL__N__2c613397_18_DepthwiseConv2d_cu_9959487032conv_depthwise2d_backward_kernelILi3ELi0EfiEEvNS_27GenericPackedTensorAccessorIKT1_Lm4ENS_16DefaultPtrTraitsEiEENS3_IS4_Lm4ES6_iEES7_T2_iiiiiiiiiiiiiii:
        .type           _ZN2at6native51_GLOBAL__N__2c613397_18_DepthwiseConv2d_cu_9959487032conv_depthwise2d_backward_kernelILi3ELi0EfiEEvNS_27GenericPackedTensorAccessorIKT1_Lm4ENS_16DefaultPtrTraitsEiEENS3_IS4_Lm4ES6_iEES7_T2_iiiiiiiiiiiiiii,@function
        .size           _ZN2at6native51_GLOBAL__N__2c613397_18_DepthwiseConv2d_cu_9959487032conv_depthwise2d_backward_kernelILi3ELi0EfiEEvNS_27GenericPackedTensorAccessorIKT1_Lm4ENS_16DefaultPtrTraitsEiEENS3_IS4_Lm4ES6_iEES7_T2_iiiiiiiiiiiiiii,(.L_x_1124 - _ZN2at6native51_GLOBAL__N__2c613397_18_DepthwiseConv2d_cu_9959487032conv_depthwise2d_backward_kernelILi3ELi0EfiEEvNS_27GenericPackedTensorAccessorIKT1_Lm4ENS_16DefaultPtrTraitsEiEENS3_IS4_Lm4ES6_iEES7_T2_iiiiiiiiiiiiiii)
        .other          _ZN2at6native51_GLOBAL__N__2c613397_18_DepthwiseConv2d_cu_9959487032conv_depthwise2d_backward_kernelILi3ELi0EfiEEvNS_27GenericPackedTensorAccessorIKT1_Lm4ENS_16DefaultPtrTraitsEiEENS3_IS4_Lm4ES6_iEES7_T2_iiiiiiiiiiiiiii,@"STO_CUDA_ENTRY STV_DEFAULT"
_ZN2at6native51_GLOBAL__N__2c613397_18_DepthwiseConv2d_cu_9959487032conv_depthwise2d_backward_kernelILi3ELi0EfiEEvNS_27GenericPackedTensorAccessorIKT1_Lm4ENS_16DefaultPtrTraitsEiEENS3_IS4_Lm4ES6_iEES7_T2_iiiiiiiiiiiiiii:
        /* <DEDUP_REMOVED lines=15> */
[----:B------:R-:W-:Y:S01]  /*00f0*/  ULDC UR12, c[0x0][0x2b8] ;  /* 0x0000ae00000c7ab9 */ /* 0x000fe20000000800 */
[----:B------:R-:W-:Y:S01]  /*0100*/  ULDC UR17, c[0x0][0x298] ;  /* 0x0000a60000117ab9 */ /* 0x000fe20000000800 */
[----:B------:R-:W-:Y:S01]  /*0110*/  ULDC UR13, c[0x0][0x290] ;  /* 0x0000a400000d7ab9 */ /* 0x000fe20000000800 */
[----:B------:R-:W-:Y:S01]  /*0120*/  IMAD R17, R17, UR4, RZ ;  /* 0x0000000411117c24 */ /* 0x000fe2000f8e02ff */
[----:B------:R-:W-:Y:S01]  /*0130*/  ULDC UR16, c[0x0][0x2c0] ;  /* 0x0000b00000107ab9 */ /* 0x000fe20000000800 */
[----:B------:R-:W-:Y:S01]  /*0140*/  ULDC UR18, c[0x0][0x2a4] ;  /* 0x0000a90000127ab9 */ /* 0x000fe20000000800 */
[----:B------:R-:W-:-:S05]  /*0150*/  IMAD.MOV.U32 R0, RZ, RZ, R2 ;  /* 0x000000ffff007224 */ /* 0x000fca00078e0002 */
        /* <DEDUP_REMOVED lines=9> */
[----:B------:R-:W-:Y:S05]  /*01f0*/  CALL.REL.NOINC `($__internal_3_$__cuda_sm20_div_u64) ;  /* 0x0000003800a47944 */ /* 0x000fea0003c00000 */
[----:B------:R-:W-:Y:S02]  /*0200*/  IMAD.MOV.U32 R4, RZ, RZ, R2 ;  /* 0x000000ffff047224 */ /* 0x000fe400078e0002 */
[----:B------:R-:W-:Y:S01]  /*0210*/  IMAD.MOV.U32 R5, RZ, RZ, R7 ;  /* 0x000000ffff057224 */ /* 0x000fe200078e0007 */
[----:B------:R-:W-:Y:S06]  /*0220*/  BRA `(.L_x_522) ;  /* 0x00000000004c7947 */ /* 0x000fec0003800000 */
.L_x_521:
[----:B------:R-:W0:Y:S01]  /*0230*/  I2F.U32.RP R6, R17 ;  /* 0x0000001100067306 */ /* 0x000e220000209000 */
[----:B------:R-:W-:Y:S01]  /*0240*/  IMAD.MOV R7, RZ, RZ, -R17 ;  /* 0x000000ffff077224 */ /* 0x000fe200078e0a11 */
[----:B------:R-:W-:-:S06]  /*0250*/  ISETP.NE.U32.AND P2, PT, R17, RZ, PT ;  /* 0x000000ff1100720c */ /* 0x000fcc0003f45070 */
[----:B0-----:R-:W0:Y:S02]  /*0260*/  MUFU.RCP R6, R6 ;  /* 0x0000000600067308 */ /* 0x001e240000001000 */
[----:B0-----:R-:W-:-:S06]  /*0270*/  VIADD R4, R6, 0xffffffe ;  /* 0x0ffffffe06047836 */ /* 0x001fcc0000000000 */
[----:B------:R0:W1:Y:S02]  /*0280*/  F2I.FTZ.U32.TRUNC.NTZ R5, R4 ;  /* 0x0000000400057305 */ /* 0x000064000021f000 */
[----:B0-----:R-:W-:Y:S02]  /*0290*/  IMAD.MOV.U32 R4, RZ, RZ, RZ ;  /* 0x000000ffff047224 */ /* 0x001fe400078e00ff */
[----:B-1----:R-:W-:-:S04]  /*02a0*/  IMAD R7, R7, R5, RZ ;  /* 0x0000000507077224 */ /* 0x002fc800078e02ff */
[----:B------:R-:W-:-:S06]  /*02b0*/  IMAD.HI.U32 R5, R5, R7, R4 ;  /* 0x0000000705057227 */ /* 0x000fcc00078e0004 */
[----:B------:R-:W-:-:S05]  /*02c0*/  IMAD.HI.U32 R4, R5, R2, RZ ;  /* 0x0000000205047227 */ /* 0x000fca00078e00ff */
[----:B------:R-:W-:-:S05]  /*02d0*/  IADD3 R5, -R4, RZ, RZ ;  /* 0x000000ff04057210 */ /* 0x000fca0007ffe1ff */
[----:B------:R-:W-:Y:S02]  /*02e0*/  IMAD R2, R17, R5, R2 ;  /* 0x0000000511027224 */ /* 0x000fe400078e0202 */
[----:B------:R-:W-:-:S03]  /*02f0*/  IMAD.MOV.U32 R5, RZ, RZ, RZ ;  /* 0x000000ffff057224 */ /* 0x000fc600078e00ff */
[----:B------:R-:W-:-:S13]  /*0300*/  ISETP.GE.U32.AND P0, PT, R2, R17, PT ;  /* 0x000000110200720c */ /* 0x000fda0003f06070 */
[----:B------:R-:W-:Y:S02]  /*0310*/  @P0 IMAD.IADD R2, R2, 0x1, -R17 ;  /* 0x0000000102020824 */ /* 0x000fe400078e0a11 */
[----:B------:R-:W-:-:S03]  /*0320*/  @P0 VIADD R4, R4, 0x1 ;  /* 0x0000000104040836 */ /* 0x000fc60000000000 */
[----:B------:R-:W-:-:S13]  /*0330*/  ISETP.GE.U32.AND P1, PT, R2, R17, PT ;  /* 0x000000110200720c */ /* 0x000fda0003f26070 */
[----:B------:R-:W-:Y:S01]  /*0340*/  @P1 VIADD R4, R4, 0x1 ;  /* 0x0000000104041836 */ /* 0x000fe20000000000 */
[----:B------:R-:W-:-:S07]  /*0350*/  @!P2 LOP3.LUT R4, RZ, R17, RZ, 0x33, !PT ;  /* 0x00000011ff04a212 */ /* 0x000fce00078e33ff */
.L_x_522:
[----:B------:R-:W-:Y:S05]  /*0360*/  BSYNC B0 ;  /* 0x0000000000007941 */ /* 0x000fea0003800000 */
.L_x_520:
        /* <DEDUP_REMOVED lines=10> */
[----:B------:R-:W-:-:S07]  /*0410*/  IMAD.MOV.U32 R6, RZ, RZ, RZ ;  /* 0x000000ffff067224 */ /* 0x000fce00078e00ff */
.L_x_525:
[----:B------:R-:W-:-:S04]  /*0420*/  SHF.R.S64 R4, RZ, 0x1e, R0 ;  /* 0x0000001eff047819 */ /* 0x000fc80000001000 */
[----:B------:R-:W-:-:S04]  /*0430*/  IADD3 R4, P0, R4, UR4, RZ ;  /* 0x0000000404047c10 */ /* 0x000fc8000ff1e0ff */
[----:B------:R-:W-:Y:S02]  /*0440*/  LEA.HI.X.SX32 R5, R0, UR5, 0x2, P0 ;  /* 0x0000000500057c11 */ /* 0x000fe400080f16ff */
[----:B------:R-:W-:Y:S02]  /*0450*/  IADD3 R2, P0, R2, -0x1, RZ ;  /* 0xffffffff02027810 */ /* 0x000fe40007f1e0ff */
[----:B------:R-:W-:Y:S01]  /*0460*/  IADD3 R0, P2, R17, R0, RZ ;  /* 0x0000000011007210 */ /* 0x000fe20007f5e0ff */
[----:B------:R0:W-:Y:S01]  /*0470*/  STG.E desc[UR6][R4.64], RZ ;  /* 0x000000ff04007986 */ /* 0x0001e2000c101906 */
[----:B------:R-:W-:Y:S02]  /*0480*/  IADD3.X R6, R6, -0x1, RZ, P0, !PT ;  /* 0xffffffff06067810 */ /* 0x000fe400007fe4ff */
[----:B------:R-:W-:Y:S01]  /*0490*/  ISETP.NE.U32.AND P0, PT, R2, RZ, PT ;  /* 0x000000ff0200720c */ /* 0x000fe20003f05070 */
[----:B------:R-:W-:-:S03]  /*04a0*/  IMAD.X R3, RZ, RZ, R3, P2 ;  /* 0x000000ffff037224 */ /* 0x000fc600010e0603 */
[----:B------:R-:W-:-:S13]  /*04b0*/  ISETP.NE.AND.EX P0, PT, R6, RZ, PT, P0 ;  /* 0x000000ff0600720c */ /* 0x000fda0003f05300 */
[----:B0-----:R-:W-:Y:S05]  /*04c0*/  @P0 BRA `(.L_x_525) ;  /* 0xfffffffc00d40947 */ /* 0x001fea000383ffff */
.L_x_524:
[----:B------:R-:W-:Y:S05]  /*04d0*/  BSYNC B0 ;  /* 0x0000000000007941 */ /* 0x000fea0003800000 */
.L_x_523:
[----:B------:R-:W-:Y:S01]  /*04e0*/  ULDC.64 UR10, c[0x0][0x238] ;  /* 0x00008e00000a7ab9 */ /* 0x000fe20000000a00 */
[----:B------:R-:W-:Y:S05]  /*04f0*/  @!P1 EXIT ;  /* 0x000000000000994d */ /* 0x000fea0003800000 */
.L_x_526:
        /* <DEDUP_REMOVED lines=18> */
.L_x_519:
[----:B------:R-:W0:Y:S01]  /*0620*/  LDC R11, c[0x0][0x298] ;  /* 0x0000a600ff0b7b82 */ /* 0x000e220000000800 */
[----:B------:R-:W-:Y:S01]  /*0630*/  IABS R8, R0 ;  /* 0x0000000000087213 */ /* 0x000fe20000000000 */
[----:B------:R-:W-:Y:S01]  /*0640*/  ULDC UR4, c[0x0][0x2bc] ;  /* 0x0000af0000047ab9 */ /* 0x000fe20000000800 */
[----:B------:R-:W-:Y:S01]  /*0650*/  ULDC.64 UR10, c[0x0][0x2c0] ;  /* 0x0000b000000a7ab9 */ /* 0x000fe20000000a00 */
[----:B------:R-:W-:-:S04]  /*0660*/  ULDC.64 UR14, c[0x0][0x290] ;  /* 0x0000a400000e7ab9 */ /* 0x000fc80000000a00 */
[----:B------:R-:W1:Y:S08]  /*0670*/  LDC R5, c[0x0][0x29c] ;  /* 0x0000a700ff057b82 */ /* 0x000e700000000800 */
[----:B------:R-:W2:Y:S01]  /*0680*/  LDC R10, c[0x0][0x2b4] ;  /* 0x0000ad00ff0a7b82 */ /* 0x000ea20000000800 */
[----:B0-----:R-:W-:-:S04]  /*0690*/  IABS R9, R11 ;  /* 0x0000000b00097213 */ /* 0x001fc80000000000 */
[----:B------:R-:W0:Y:S01]  /*06a0*/  I2F.RP R2, R9 ;  /* 0x0000000900027306 */ /* 0x000e220000209400 */
[----:B--2---:R-:W-:-:S07]  /*06b0*/  IABS R15, R10 ;  /* 0x0000000a000f7213 */ /* 0x004fce0000000000 */
[----:B0-----:R-:W0:Y:S02]  /*06c0*/  MUFU.RCP R2, R2 ;  /* 0x0000000200027308 */ /* 0x001e240000001000 */
[----:B0-----:R-:W-:-:S06]  /*06d0*/  IADD3 R6, R2, 0xffffffe, RZ ;  /* 0x0ffffffe02067810 */ /* 0x001fcc0007ffe0ff */
[----:B------:R0:W2:Y:S02]  /*06e0*/  F2I.FTZ.U32.TRUNC.NTZ R7, R6 ;  /* 0x0000000600077305 */ /* 0x0000a4000021f000 */
[----:B0-----:R-:W-:Y:S02]  /*06f0*/  IMAD.MOV.U32 R6, RZ, RZ, RZ ;  /* 0x000000ffff067224 */ /* 0x001fe400078e00ff */
[----:B--2---:R-:W-:-:S04]  /*0700*/  IMAD.MOV R4, RZ, RZ, -R7 ;  /* 0x000000ffff047224 */ /* 0x004fc800078e0a07 */
[----:B------:R-:W-:Y:S01]  /*0710*/  IMAD R13, R4, R9, RZ ;  /* 0x00000009040d7224 */ /* 0x000fe200078e02ff */
[----:B-1----:R-:W-:-:S03]  /*0720*/  IABS R4, R5 ;  /* 0x0000000500047213 */ /* 0x002fc60000000000 */
[----:B------:R-:W-:Y:S01]  /*0730*/  IMAD.HI.U32 R7, R7, R13, R6 ;  /* 0x0000000d07077227 */ /* 0x000fe200078e0006 */
[----:B------:R-:W0:Y:S05]  /*0740*/  I2F.RP R12, R4 ;  /* 0x00000004000c7306 */ /* 0x000e2a0000209400 */
[----:B------:R-:W-:Y:S02]  /*0750*/  IMAD.HI.U32 R2, R7, R8, RZ ;  /* 0x0000000807027227 */ /* 0x000fe400078e00ff */
[----:B------:R-:W1:Y:S02]  /*0760*/  LDC R7, c[0x0][0x28c] ;  /* 0x0000a300ff077b82 */ /* 0x000e640000000800 */
[----:B------:R-:W-:-:S04]  /*0770*/  IMAD.MOV R6, RZ, RZ, -R2 ;  /* 0x000000ffff067224 */ /* 0x000fc800078e0a02 */
[C---:B------:R-:W-:Y:S01]  /*0780*/  IMAD R6, R9.reuse, R6, R8 ;  /* 0x0000000609067224 */ /* 0x040fe200078e0208 */
[----:B0-----:R-:W0:Y:S04]  /*0790*/  MUFU.RCP R12, R12 ;  /* 0x0000000c000c7308 */ /* 0x001e280000001000 */
[----:B------:R-:W-:-:S13]  /*07a0*/  ISETP.GT.U32.AND P1, PT, R9, R6, PT ;  /* 0x000000060900720c */ /* 0x000fda0003f24070 */
[----:B------:R-:W-:Y:S01]  /*07b0*/  @!P1 IMAD.IADD R6, R6, 0x1, -R9 ;  /* 0x0000000106069824 */ /* 0x000fe200078e0a09 */
[----:B-1----:R-:W-:Y:S01]  /*07c0*/  IABS R14, R7 ;  /* 0x00000007000e7213 */ /* 0x002fe20000000000 */
[----:B0-----:R-:W-:Y:S02]  /*07d0*/  VIADD R8, R12, 0xffffffe ;  /* 0x0ffffffe0c087836 */ /* 0x001fe40000000000 */
[----:B------:R-:W-:Y:S01]  /*07e0*/  @!P1 VIADD R2, R2, 0x1 ;  /* 0x0000000102029836 */ /* 0x000fe20000000000 */
        /* <DEDUP_REMOVED lines=8> */
[----:B------:R-:W-:Y:S01]  /*0870*/  @!P2 IMAD.MOV R2, RZ, RZ, -R2 ;  /* 0x000000ffff02a224 */ /* 0x000fe200078e0a02 */
[----:B------:R-:W-:Y:S01]  /*0880*/  @!P1 LOP3.LUT R2, RZ, R11, RZ, 0x33, !PT ;  /* 0x0000000bff029212 */ /* 0x000fe200078e33ff */
[----:B------:R-:W-:-:S03]  /*0890*/  IMAD R13, R13, R4, RZ ;  /* 0x000000040d0d7224 */ /* 0x000fc600078e02ff */
[----:B------:R-:W-:Y:S01]  /*08a0*/  IABS R6, R2 ;  /* 0x0000000200067213 */ /* 0x000fe20000000000 */
[----:B------:R-:W-:-:S04]  /*08b0*/  IMAD.HI.U32 R8, R9, R13, R8 ;  /* 0x0000000d09087227 */ /* 0x000fc800078e0008 */
[----:B------:R-:W-:Y:S02]  /*08c0*/  IMAD.MOV.U32 R9, RZ, RZ, R6 ;  /* 0x000000ffff097224 */ /* 0x000fe400078e0006 */
[----:B------:R-:W0:Y:S02]  /*08d0*/  I2F.RP R6, R14 ;  /* 0x0000000e00067306 */ /* 0x000e240000209400 */
[----:B------:R-:W-:-:S04]  /*08e0*/  IMAD.HI.U32 R16, R8, R9, RZ ;  /* 0x0000000908107227 */ /* 0x000fc800078e00ff */
[----:B------:R-:W-:Y:S02]  /*08f0*/  IMAD.MOV R12, RZ, RZ, -R16 ;  /* 0x000000ffff0c7224 */ /* 0x000fe400078e0a10 */
[----:B------:R-:W1:Y:S02]  /*0900*/  I2F.RP R8, R15 ;  /* 0x0000000f00087306 */ /* 0x000e640000209400 */
[----:B------:R-:W-:-:S05]  /*0910*/  IMAD R9, R4, R12, R9 ;  /* 0x0000000c04097224 */ /* 0x000fca00078e0209 */
[----:B------:R-:W-:Y:S01]  /*0920*/  ISETP.GT.U32.AND P1, PT, R4, R9, PT ;  /* 0x000000090400720c */ /* 0x000fe20003f24070 */
[----:B0-----:R-:W0:Y:S08]  /*0930*/  MUFU.RCP R6, R6 ;  /* 0x0000000600067308 */ /* 0x001e300000001000 */
[----:B-1----:R-:W1:Y:S04]  /*0940*/  MUFU.RCP R8, R8 ;  /* 0x0000000800087308 */ /* 0x002e680000001000 */
[----:B------:R-:W-:-:S02]  /*0950*/  @!P1 IMAD.IADD R9, R9, 0x1, -R4 ;  /* 0x0000000109099824 */ /* 0x000fc400078e0a04 */
[----:B------:R-:W-:Y:S01]  /*0960*/  @!P1 VIADD R16, R16, 0x1 ;  /* 0x0000000110109836 */ /* 0x000fe20000000000 */
[----:B------:R-:W-:Y:S01]  /*0970*/  ISETP.NE.AND P1, PT, R5, RZ, PT ;  /* 0x000000ff0500720c */ /* 0x000fe20003f25270 */
[----:B0-----:R-:W-:Y:S01]  /*0980*/  VIADD R12, R6, 0xffffffe ;  /* 0x0ffffffe060c7836 */ /* 0x001fe20000000000 */
[----:B------:R-:W-:Y:S01]  /*0990*/  ISETP.GE.U32.AND P0, PT, R9, R4, PT ;  /* 0x000000040900720c */ /* 0x000fe20003f06070 */
[C---:B------:R-:W-:Y:S01]  /*09a0*/  VIADD R6, R2.reuse, UR4 ;  /* 0x0000000402067c36 */ /* 0x040fe20008000000 */
[----:B------:R-:W-:Y:S01]  /*09b0*/  LOP3.LUT R4, R2, R5, RZ, 0x3c, !PT ;  /* 0x0000000502047212 */ /* 0x000fe200078e3cff */
[----:B------:R0:W2:Y:S01]  /*09c0*/  F2I.FTZ.U32.TRUNC.NTZ R13, R12 ;  /* 0x0000000c000d7305 */ /* 0x0000a2000021f000 */
[----:B------:R-:W-:Y:S02]  /*09d0*/  ULDC.64 UR4, c[0x0][0x2a8] ;  /* 0x0000aa0000047ab9 */ /* 0x000fe40000000a00 */
[----:B------:R-:W-:Y:S01]  /*09e0*/  ISETP.GE.AND P2, PT, R4, RZ, PT ;  /* 0x000000ff0400720c */ /* 0x000fe20003f46270 */
[----:B-1----:R-:W-:Y:S01]  /*09f0*/  VIADD R8, R8, 0xffffffe ;  /* 0x0ffffffe08087836 */ /* 0x002fe20000000000 */
[----:B------:R-:W-:-:S03]  /*0a00*/  UIMAD UR5, UR5, UR4, URZ ;  /* 0x00000004050572a4 */ /* 0x000fc6000f8e023f */
[----:B------:R-:W1:Y:S01]  /*0a10*/  F2I.FTZ.U32.TRUNC.NTZ R9, R8 ;  /* 0x0000000800097305 */ /* 0x000e62000021f000 */
[----:B0-----:R-:W-:Y:S01]  /*0a20*/  IMAD.MOV.U32 R12, RZ, RZ, RZ ;  /* 0x000000ffff0c7224 */ /* 0x001fe200078e00ff */
[----:B------:R-:W-:Y:S01]  /*0a30*/  @P0 IADD3 R16, R16, 0x1, RZ ;  /* 0x0000000110100810 */ /* 0x000fe20007ffe0ff */
[----:B------:R-:W-:Y:S02]  /*0a40*/  ULDC UR4, c[0x0][0x290] ;  /* 0x0000a40000047ab9 */ /* 0x000fe40000000800 */
[----:B------:R-:W-:Y:S01]  /*0a50*/  UIMAD UR4, UR5, UR4, URZ ;  /* 0x00000004050472a4 */ /* 0x000fe2000f8e023f */
[----:B--2---:R-:W-:Y:S02]  /*0a60*/  IMAD.MOV R19, RZ, RZ, -R13 ;  /* 0x000000ffff137224 */ /* 0x004fe400078e0a0d */
[----:B------:R-:W-:Y:S01]  /*0a70*/  ULDC UR5, c[0x0][0x2a4] ;  /* 0x0000a90000057ab9 */ /* 0x000fe20000000800 */
[----:B------:R-:W-:Y:S01]  /*0a80*/  @!P2 IMAD.MOV R16, RZ, RZ, -R16 ;  /* 0x000000ffff10a224 */ /* 0x000fe200078e0a10 */
[----:B------:R-:W-:Y:S01]  /*0a90*/  @!P1 LOP3.LUT R16, RZ, R5, RZ, 0x33, !PT ;  /* 0x00000005ff109212 */ /* 0x000fe200078e33ff */
[----:B------:R-:W-:-:S03]  /*0aa0*/  IMAD R19, R19, R14, RZ ;  /* 0x0000000e13137224 */ /* 0x000fc600078e02ff */
[----:B------:R-:W-:Y:S01]  /*0ab0*/  IABS R4, R16 ;  /* 0x0000001000047213 */ /* 0x000fe20000000000 */
[----:B------:R-:W-:Y:S01]  /*0ac0*/  IMAD.HI.U32 R12, R13, R19, R12 ;  /* 0x000000130d0c7227 */ /* 0x000fe200078e000c */
[----:B-1----:R-:W-:-:S03]  /*0ad0*/  IADD3 R18, RZ, -R9, RZ ;  /* 0x80000009ff127210 */ /* 0x002fc60007ffe0ff */
[----:B------:R-:W-:Y:S02]  /*0ae0*/  IMAD.MOV.U32 R13, RZ, RZ, R4 ;  /* 0x000000ffff0d7224 */ /* 0x000fe400078e0004 */
[----:B------:R-:W-:Y:S02]  /*0af0*/  IMAD.MOV R4, RZ, RZ, -R16 ;  /* 0x000000ffff047224 */ /* 0x000fe400078e0a10 */
[----:B------:R-:W-:-:S04]  /*0b00*/  IMAD.HI.U32 R12, R12, R13, RZ ;  /* 0x0000000d0c0c7227 */ /* 0x000fc800078e00ff */
[----:B------:R-:W-:Y:S02]  /*0b10*/  IMAD R19, R16, R5, UR11 ;  /* 0x0000000b10137e24 */ /* 0x000fe4000f8e0205 */
[----:B------:R-:W-:Y:S02]  /*0b20*/  IMAD.MOV R8, RZ, RZ, -R12 ;  /* 0x000000ffff087224 */ /* 0x000fe400078e0a0c */
[----:B------:R-:W-:Y:S02]  /*0b30*/  IMAD R4, R5, R4, R6 ;  /* 0x0000000405047224 */ /* 0x000fe400078e0206 */
[C-C-:B------:R-:W-:Y:S01]  /*0b40*/  IMAD.IADD R5, R6.reuse, 0x1, -R19.reuse ;  /* 0x0000000106057824 */ /* 0x140fe200078e0a13 */
[----:B------:R-:W-:Y:S01]  /*0b50*/  IADD3 R6, R6, -UR11, -R19 ;  /* 0x8000000b06067c10 */ /* 0x000fe2000fffe813 */
[----:B------:R-:W-:Y:S02]  /*0b60*/  IMAD R13, R14, R8, R13 ;  /* 0x000000080e0d7224 */ /* 0x000fe400078e020d */
[----:B------:R-:W-:Y:S01]  /*0b70*/  IMAD.MOV.U32 R8, RZ, RZ, RZ ;  /* 0x000000ffff087224 */ /* 0x000fe200078e00ff */
[----:B------:R-:W-:Y:S01]  /*0b80*/  IABS R21, R5 ;  /* 0x0000000500157213 */ /* 0x000fe20000000000 */
[----:B------:R-:W-:Y:S01]  /*0b90*/  IMAD R19, R18, R15, RZ ;  /* 0x0000000f12137224 */ /* 0x000fe200078e02ff */
[----:B------:R-:W-:-:S02]  /*0ba0*/  IABS R18, R4 ;  /* 0x0000000400127213 */ /* 0x000fc40000000000 */
[----:B------:R-:W-:Y:S01]  /*0bb0*/  ISETP.GT.U32.AND P1, PT, R14, R13, PT ;  /* 0x0000000d0e00720c */ /* 0x000fe20003f24070 */
[----:B------:R-:W-:Y:S01]  /*0bc0*/  IMAD.HI.U32 R8, R9, R19, R8 ;  /* 0x0000001309087227 */ /* 0x000fe200078e0008 */
[----:B------:R-:W-:Y:S02]  /*0bd0*/  IABS R22, R6 ;  /* 0x0000000600167213 */ /* 0x000fe40000000000 */
[----:B------:R-:W-:Y:S01]  /*0be0*/  ISETP.GE.AND P6, PT, R6, RZ, PT ;  /* 0x000000ff0600720c */ /* 0x000fe20003fc6270 */
[----:B------:R-:W-:Y:S02]  /*0bf0*/  IMAD.MOV.U32 R19, RZ, RZ, R18 ;  /* 0x000000ffff137224 */ /* 0x000fe400078e0012 */
[----:B------:R-:W-:-:S04]  /*0c00*/  IMAD.HI.U32 R18, R8, R21, RZ ;  /* 0x0000001508127227 */ /* 0x000fc800078e00ff */
[C---:B------:R-:W-:Y:S02]  /*0c10*/  IMAD.HI.U32 R9, R8.reuse, R19, RZ ;  /* 0x0000001308097227 */ /* 0x040fe400078e00ff */
[----:B------:R-:W-:Y:S02]  /*0c20*/  @!P1 IADD3 R13, R13, -R14, RZ ;  /* 0x8000000e0d0d9210 */ /* 0x000fe40007ffe0ff */
[----:B------:R-:W-:Y:S02]  /*0c30*/  IMAD.HI.U32 R8, R8, R22, RZ ;  /* 0x0000001608087227 */ /* 0x000fe400078e00ff */
[----:B------:R-:W-:Y:S02]  /*0c40*/  ISETP.GE.U32.AND P2, PT, R13, R14, PT ;  /* 0x0000000e0d00720c */ /* 0x000fe40003f46070 */
[----:B------:R-:W-:Y:S02]  /*0c50*/  IMAD.MOV R20, RZ, RZ, -R9 ;  /* 0x000000ffff147224 */ /* 0x000fe400078e0a09 */
[----:B------:R-:W-:-:S02]  /*0c60*/  IMAD.MOV R18, RZ, RZ, -R18 ;  /* 0x000000ffff127224 */ /* 0x000fc400078e0a12 */
[----:B------:R-:W-:Y:S02]  /*0c70*/  IMAD.MOV R9, RZ, RZ, -R8 ;  /* 0x000000ffff097224 */ /* 0x000fe400078e0a08 */
[C---:B------:R-:W-:Y:S02]  /*0c80*/  IMAD R8, R15.reuse, R20, R19 ;  /* 0x000000140f087224 */ /* 0x040fe400078e0213 */
[C---:B------:R-:W-:Y:S02]  /*0c90*/  IMAD R18, R15.reuse, R18, R21 ;  /* 0x000000120f127224 */ /* 0x040fe400078e0215 */
[C---:B------:R-:W-:Y:S01]  /*0ca0*/  IMAD R20, R15.reuse, R9, R22 ;  /* 0x000000090f147224 */ /* 0x040fe200078e0216 */
[C---:B------:R-:W-:Y:S01]  /*0cb0*/  ISETP.GT.U32.AND P3, PT, R15.reuse, R8, PT ;  /* 0x000000080f00720c */ /* 0x040fe20003f64070 */
[----:B------:R-:W-:Y:S01]  /*0cc0*/  @!P1 VIADD R12, R12, 0x1 ;  /* 0x000000010c0c9836 */ /* 0x000fe20000000000 */
[C---:B------:R-:W-:Y:S02]  /*0cd0*/  ISETP.GT.U32.AND P4, PT, R15.reuse, R18, PT ;  /* 0x000000120f00720c */ /* 0x040fe40003f84070 */
[----:B------:R-:W-:Y:S01]  /*0ce0*/  ISETP.GT.U32.AND P5, PT, R15, R20, PT ;  /* 0x000000140f00720c */ /* 0x000fe20003fa4070 */
[----:B------:R-:W-:Y:S01]  /*0cf0*/  @P2 VIADD R12, R12, 0x1 ;  /* 0x000000010c0c2836 */ /* 0x000fe20000000000 */
[----:B------:R-:W-:-:S02]  /*0d00*/  LOP3.LUT R9, R16, R7, RZ, 0x3c, !PT ;  /* 0x0000000710097212 */ /* 0x000fc400078e3cff */
[----:B------:R-:W-:Y:S01]  /*0d10*/  ISETP.NE.AND P1, PT, R7, RZ, PT ;  /* 0x000000ff0700720c */ /* 0x000fe20003f25270 */
[----:B------:R-:W-:Y:S01]  /*0d20*/  IMAD.MOV.U32 R14, RZ, RZ, R12 ;  /* 0x000000ffff0e7224 */ /* 0x000fe200078e000c */
[----:B------:R-:W-:Y:S02]  /*0d30*/  ISETP.GE.AND P0, PT, R9, RZ, PT ;  /* 0x000000ff0900720c */ /* 0x000fe40003f06270 */
[----:B------:R-:W-:Y:S01]  /*0d40*/  LOP3.LUT R9, RZ, R10, RZ, 0x33, !PT ;  /* 0x0000000aff097212 */ /* 0x000fe200078e33ff */
[--C-:B------:R-:W-:Y:S02]  /*0d50*/  @!P3 IMAD.IADD R8, R8, 0x1, -R15.reuse ;  /* 0x000000010808b824 */ /* 0x100fe400078e0a0f */
[--C-:B------:R-:W-:Y:S02]  /*0d60*/  @!P4 IMAD.IADD R18, R18, 0x1, -R15.reuse ;  /* 0x000000011212c824 */ /* 0x100fe400078e0a0f */
[----:B------:R-:W-:Y:S01]  /*0d70*/  @!P5 IMAD.IADD R20, R20, 0x1, -R15 ;  /* 0x000000011414d824 */ /* 0x000fe200078e0a0f */
[----:B------:R-:W-:-:S02]  /*0d80*/  ISETP.GT.U32.AND P4, PT, R15, R8, PT ;  /* 0x000000080f00720c */ /* 0x000fc40003f84070 */
[C---:B------:R-:W-:Y:S02]  /*0d90*/  ISETP.GT.U32.AND P3, PT, R15.reuse, R18, PT ;  /* 0x000000120f00720c */ /* 0x040fe40003f64070 */
[----:B------:R-:W-:Y:S02]  /*0da0*/  ISETP.GT.U32.AND P2, PT, R15, R20, PT ;  /* 0x000000140f00720c */ /* 0x000fe40003f44070 */
[----:B------:R-:W-:Y:S02]  /*0db0*/  @!P0 IADD3 R14, -R14, RZ, RZ ;  /* 0x000000ff0e0e8210 */ /* 0x000fe40007ffe1ff */
[----:B------:R-:W-:Y:S02]  /*0dc0*/  @!P1 LOP3.LUT R14, RZ, R7, RZ, 0x33, !PT ;  /* 0x00000007ff0e9212 */ /* 0x000fe400078e33ff */
[----:B------:R-:W-:Y:S02]  /*0dd0*/  ISETP.GE.AND P1, PT, R4, RZ, PT ;  /* 0x000000ff0400720c */ /* 0x000fe40003f26270 */
[----:B------:R-:W-:Y:S01]  /*0de0*/  ISETP.GE.AND P5, PT, R5, RZ, PT ;  /* 0x000000ff0500720c */ /* 0x000fe20003fa6270 */
[--C-:B------:R-:W-:Y:S01]  /*0df0*/  @!P4 IMAD.IADD R8, R8, 0x1, -R15.reuse ;  /* 0x000000010808c824 */ /* 0x100fe200078e0a0f */
[----:B------:R-:W-:Y:S01]  /*0e00*/  ISETP.NE.AND P0, PT, R10, RZ, PT ;  /* 0x000000ff0a00720c */ /* 0x000fe20003f05270 */
[----:B------:R-:W-:-:S02]  /*0e10*/  @!P3 IMAD.IADD R18, R18, 0x1, -R15 ;  /* 0x000000011212b824 */ /* 0x000fc400078e0a0f */
[----:B------:R-:W-:Y:S02]  /*0e20*/  @!P2 IMAD.IADD R20, R20, 0x1, -R15 ;  /* 0x000000011414a824 */ /* 0x000fe400078e0a0f */
[----:B------:R-:W-:-:S03]  /*0e30*/  IMAD.MOV R12, RZ, RZ, -R14 ;  /* 0x000000ffff0c7224 */ /* 0x000fc600078e0a0e */
[----:B------:R-:W-:Y:S01]  /*0e40*/  @!P6 IADD3 R20, -R20, RZ, RZ ;  /* 0x000000ff1414e210 */ /* 0x000fe20007ffe1ff */
[----:B------:R-:W-:Y:S02]  /*0e50*/  @!P1 IMAD.MOV R8, RZ, RZ, -R8 ;  /* 0x000000ffff089224 */ /* 0x000fe400078e0a08 */
[----:B------:R-:W-:Y:S02]  /*0e60*/  @!P5 IMAD.MOV R18, RZ, RZ, -R18 ;  /* 0x000000ffff12d224 */ /* 0x000fe400078e0a12 */
[----:B------:R-:W-:Y:S01]  /*0e70*/  IMAD R12, R7, R12, R16 ;  /* 0x0000000c070c7224 */ /* 0x000fe200078e0210 */
[C---:B------:R-:W-:Y:S02]  /*0e80*/  SEL R10, R9.reuse, R8, !P0 ;  /* 0x00000008090a7207 */ /* 0x040fe40004000000 */
[C---:B------:R-:W-:Y:S02]  /*0e90*/  SEL R7, R9.reuse, R18, !P0 ;  /* 0x0000001209077207 */ /* 0x040fe40004000000 */
[----:B------:R-:W-:Y:S01]  /*0ea0*/  SEL R8, R9, R20, !P0 ;  /* 0x0000001409087207 */ /* 0x000fe20004000000 */
[----:B------:R-:W-:Y:S01]  /*0eb0*/  IMAD R9, R12, UR14, RZ ;  /* 0x0000000e0c097c24 */ /* 0x000fe2000f8e02ff */
[----:B------:R-:W-:Y:S01]  /*0ec0*/  ISETP.NE.AND P1, PT, R10, RZ, PT ;  /* 0x000000ff0a00720c */ /* 0x000fe20003f25270 */
[----:B------:R-:W-:-:S02]  /*0ed0*/  IMAD R12, R12, UR4, RZ ;  /* 0x000000040c0c7c24 */ /* 0x000fc4000f8e02ff */
[----:B------:R-:W-:Y:S02]  /*0ee0*/  IMAD R13, R14, UR15, R9 ;  /* 0x0000000f0e0d7c24 */ /* 0x000fe4000f8e0209 */
[----:B------:R-:W-:Y:S01]  /*0ef0*/  IMAD R9, R2, R11, UR10 ;  /* 0x0000000a02097e24 */ /* 0x000fe2000f8e020b */
[----:B------:R-:W-:Y:S01]  /*0f00*/  CS2R R10, SRZ ;  /* 0x00000000000a7805 */ /* 0x000fe2000001ff00 */
[----:B------:R-:W-:-:S07]  /*0f10*/  IMAD R13, R13, UR5, RZ ;  /* 0x000000050d0d7c24 */ /* 0x000fce000f8e02ff */
.L_x_545:
[----:B------:R-:W-:Y:S01]  /*0f20*/  VIADD R11, R11, 0x1 ;  /* 0x000000010b0b7836 */ /* 0x000fe20000000000 */
[----:B------:R-:W-:Y:S04]  /*0f30*/  BSSY B0, `(.L_x_527) ;  /* 0x000004f000007945 */ /* 0x000fe80003800000 */
[----:B------:R-:W-:Y:S01]  /*0f40*/  ISETP.GE.AND P2, PT, R11, UR13, PT ;  /* 0x0000000d0b007c0c */ /* 0x000fe2000bf46270 */
[----:B------:R-:W-:-:S12]  /*0f50*/  @P1 BRA `(.L_x_528) ;  /* 0x0000000400301947 */ /* 0x000fd80003800000 */
        /* <DEDUP_REMOVED lines=29> */
[----:B------:R-:W0:Y:S01]  /*1130*/  LDC R21, c[0x0][0x2b4] ;  /* 0x0000ad00ff157b82 */ /* 0x000e220000000800 */
        /* <DEDUP_REMOVED lines=10> */
[----:B------:R-:W-:Y:S02]  /*11e0*/  IABS R15, R4 ;  /* 0x00000004000f7213 */ /* 0x000fe40000000000 */
[-C--:B------:R-:W-:Y:S02]  /*11f0*/  IABS R14, R16.reuse ;  /* 0x00000010000e7213 */ /* 0x080fe40000000000 */
[----:B------:R-:W-:Y:S01]  /*1200*/  LOP3.LUT R16, R19, R16, RZ, 0x3c, !PT ;  /* 0x0000001013107212 */ /* 0x000fe200078e3cff */
[----:B------:R-:W-:Y:S01]  /*1210*/  IMAD.HI.U32 R24, R27, R15, RZ ;  /* 0x0000000f1b187227 */ /* 0x000fe200078e00ff */
[----:B------:R-:W-:Y:S02]  /*1220*/  ISETP.GE.U32.AND P4, PT, R23, R14, PT ;  /* 0x0000000e1700720c */ /* 0x000fe40003f86070 */
[----:B------:R-:W-:Y:S02]  /*1230*/  LOP3.LUT R14, R4, R21, RZ, 0x3c, !PT ;  /* 0x00000015040e7212 */ /* 0x000fe400078e3cff */
[----:B------:R-:W-:-:S02]  /*1240*/  IADD3 R25, -R24, RZ, RZ ;  /* 0x000000ff18197210 */ /* 0x000fc40007ffe1ff */
[----:B------:R-:W-:-:S03]  /*1250*/  ISETP.GE.AND P6, PT, R16, RZ, PT ;  /* 0x000000ff1000720c */ /* 0x000fc60003fc6270 */
[----:B------:R-:W-:-:S04]  /*1260*/  IMAD R15, R22, R25, R15 ;  /* 0x00000019160f7224 */ /* 0x000fc800078e020f */
[----:B------:R-:W-:Y:S01]  /*1270*/  @P4 VIADD R18, R18, 0x1 ;  /* 0x0000000112124836 */ /* 0x000fe20000000000 */
[----:B------:R-:W-:Y:S02]  /*1280*/  ISETP.GT.U32.AND P3, PT, R22, R15, PT ;  /* 0x0000000f1600720c */ /* 0x000fe40003f64070 */
[----:B------:R-:W-:-:S03]  /*1290*/  ISETP.GE.AND P4, PT, R14, RZ, PT ;  /* 0x000000ff0e00720c */ /* 0x000fc60003f86270 */
[----:B------:R-:W-:-:S05]  /*12a0*/  @!P6 IMAD.MOV R18, RZ, RZ, -R18 ;  /* 0x000000ffff12e224 */ /* 0x000fca00078e0a12 */
[----:B------:R-:W-:-:S03]  /*12b0*/  SEL R23, R20, R18, !P0 ;  /* 0x0000001214177207 */ /* 0x000fc60004000000 */
        /* <DEDUP_REMOVED lines=18> */
[----:B------:R-:W2:Y:S01]  /*13e0*/  LDG.E R20, desc[UR6][R20.64] ;  /* 0x0000000614147981 */ /* 0x000ea2000c1e1900 */
[----:B-1----:R-:W-:-:S06]  /*13f0*/  IMAD.WIDE R18, R15, 0x4, R18 ;  /* 0x000000040f127825 */ /* 0x002fcc00078e0212 */
[----:B------:R-:W2:Y:S02]  /*1400*/  LDG.E R19, desc[UR6][R18.64] ;  /* 0x0000000612137981 */ /* 0x000ea4000c1e1900 */
[----:B--2---:R-:W-:-:S07]  /*1410*/  FFMA.FTZ R10, R19, R20, R10 ;  /* 0x00000014130a7223 */ /* 0x004fce000001000a */
.L_x_528:
[----:B------:R-:W-:Y:S05]  /*1420*/  BSYNC B0 ;  /* 0x0000000000007941 */ /* 0x000fea0003800000 */
.L_x_527:
        /* <DEDUP_REMOVED lines=44> */
[----:B------:R-:W-:Y:S01]  /*16f0*/  IMAD R26, R23, R15, R26 ;  /* 0x0000000f171a7224 */ /* 0x000fe200078e021a */
[-C--:B------:R-:W-:Y:S02]  /*1700*/  IABS R15, R16.reuse ;  /* 0x00000010000f7213 */ /* 0x080fe40000000000 */
[----:B------:R-:W-:Y:S02]  /*1710*/  LOP3.LUT R16, R19, R16, RZ, 0x3c, !PT ;  /* 0x0000001013107212 */ /* 0x000fe400078e3cff */
[----:B------:R-:W-:Y:S02]  /*1720*/  ISETP.GT.U32.AND P3, PT, R23, R26, PT ;  /* 0x0000001a1700720c */ /* 0x000fe40003f64070 */
[----:B------:R-:W-:Y:S02]  /*1730*/  ISETP.GE.U32.AND P4, PT, R22, R15, PT ;  /* 0x0000000f1600720c */ /* 0x000fe40003f86070 */
[----:B------:R-:W-:-:S09]  /*1740*/  ISETP.GE.AND P6, PT, R16, RZ, PT ;  /* 0x000000ff1000720c */ /* 0x000fd20003fc6270 */
[----:B------:R-:W-:Y:S02]  /*1750*/  @!P3 IMAD.IADD R26, R26, 0x1, -R23 ;  /* 0x000000011a1ab824 */ /* 0x000fe400078e0a17 */
[----:B------:R-:W-:Y:S01]  /*1760*/  @P4 VIADD R18, R18, 0x1 ;  /* 0x0000000112124836 */ /* 0x000fe20000000000 */
[----:B------:R-:W-:Y:S01]  /*1770*/  ISETP.GE.AND P4, PT, R14, RZ, PT ;  /* 0x000000ff0e00720c */ /* 0x000fe20003f86270 */
[----:B------:R-:W-:Y:S01]  /*1780*/  @!P3 VIADD R24, R24, 0x1 ;  /* 0x000000011818b836 */ /* 0x000fe20000000000 */
[----:B------:R-:W-:Y:S01]  /*1790*/  ISETP.GE.U32.AND P5, PT, R26, R23, PT ;  /* 0x000000171a00720c */ /* 0x000fe20003fa6070 */
[----:B------:R-:W0:Y:S01]  /*17a0*/  LDC.64 R14, c[0x0][0x2a0] ;  /* 0x0000a800ff0e7b82 */ /* 0x000e220000000a00 */
[----:B------:R-:W-:Y:S01]  /*17b0*/  ISETP.NE.AND P3, PT, R21, RZ, PT ;  /* 0x000000ff1500720c */ /* 0x000fe20003f65270 */
[----:B------:R-:W-:-:S05]  /*17c0*/  @!P6 IMAD.MOV R18, RZ, RZ, -R18 ;  /* 0x000000ffff12e224 */ /* 0x000fca00078e0a12 */
[----:B------:R-:W-:-:S05]  /*17d0*/  SEL R23, R20, R18, !P0 ;  /* 0x0000001214177207 */ /* 0x000fca0004000000 */
        /* <DEDUP_REMOVED lines=17> */
.L_x_530:
[----:B------:R-:W-:Y:S05]  /*18f0*/  BSYNC B0 ;  /* 0x0000000000007941 */ /* 0x000fea0003800000 */
.L_x_529:
        /* <DEDUP_REMOVED lines=15> */
[----:B------:R-:W-:-:S03]  /*19f0*/  LOP3.LUT R20, RZ, R16, RZ, 0x33, !PT ;  /* 0x00000010ff147212 */ /* 0x000fc600078e33ff */
[----:B------:R-:W-:-:S06]  /*1a00*/  IMAD.HI.U32 R23, R15, R23, R14 ;  /* 0x000000170f177227 */ /* 0x000fcc00078e000e */
[----:B------:R-:W-:-:S04]  /*1a10*/  IMAD.HI.U32 R18, R23, R22, RZ ;  /* 0x0000001617127227 */ /* 0x000fc800078e00ff */
[----:B------:R-:W-:-:S04]  /*1a20*/  IMAD.MOV R14, RZ, RZ, -R18 ;  /* 0x000000ffff0e7224 */ /* 0x000fc800078e0a12 */
[----:B------:R-:W-:-:S05]  /*1a30*/  IMAD R22, R21, R14, R22 ;  /* 0x0000000e15167224 */ /* 0x000fca00078e0216 */
[----:B------:R-:W-:-:S13]  /*1a40*/  ISETP.GT.U32.AND P6, PT, R21, R22, PT ;  /* 0x000000161500720c */ /* 0x000fda0003fc4070 */
[----:B------:R-:W-:-:S05]  /*1a50*/  @!P6 IMAD.IADD R22, R22, 0x1, -R21 ;  /* 0x000000011616e824 */ /* 0x000fca00078e0a15 */
[----:B------:R-:W-:Y:S01]  /*1a60*/  ISETP.GT.U32.AND P0, PT, R21, R22, PT ;  /* 0x000000161500720c */ /* 0x000fe20003f04070 */
[----:B------:R-:W-:-:S05]  /*1a70*/  IMAD.IADD R21, R22, 0x1, -R21 ;  /* 0x0000000116157824 */ /* 0x000fca00078e0a15 */
        /* <DEDUP_REMOVED lines=28> */
[----:B------:R-:W-:Y:S01]  /*1c40*/  @P4 IADD3 R18, R18, 0x1, RZ ;  /* 0x0000000112124810 */ /* 0x000fe20007ffe0ff */
[----:B------:R-:W-:Y:S01]  /*1c50*/  @!P3 VIADD R24, R24, 0x1 ;  /* 0x000000011818b836 */ /* 0x000fe20000000000 */
[----:B------:R-:W-:Y:S02]  /*1c60*/  ISETP.GE.AND P4, PT, R14, RZ, PT ;  /* 0x000000ff0e00720c */ /* 0x000fe40003f86270 */
        /* <DEDUP_REMOVED lines=22> */
.L_x_532:
[----:B------:R-:W-:Y:S05]  /*1dd0*/  BSYNC B0 ;  /* 0x0000000000007941 */ /* 0x000fea0003800000 */
.L_x_531:
[----:B------:R-:W-:Y:S01]  /*1de0*/  ISETP.NE.AND P3, PT, R7, RZ, PT ;  /* 0x000000ff0700720c */ /* 0x000fe20003f65270 */
[----:B------:R-:W-:-:S12]  /*1df0*/  BSSY B0, `(.L_x_533) ;  /* 0x000004f000007945 */ /* 0x000fd80003800000 */
[----:B------:R-:W-:Y:S05]  /*1e00*/  @P3 BRA `(.L_x_534) ;  /* 0x0000000400343947 */ /* 0x000fea0003800000 */
[----:B------:R-:W0:Y:S01]  /*1e10*/  LDC R16, c[0x0][0x2b0] ;  /* 0x0000ac00ff107b82 */ /* 0x000e220000000800 */
[----:B------:R-:W-:Y:S01]  /*1e20*/  IADD3 R19, R0, UR12, RZ ;  /* 0x0000000c00137c10 */ /* 0x000fe2000fffe0ff */
[----:B------:R-:W-:-:S04]  /*1e30*/  IMAD.MOV R14, RZ, RZ, -R2 ;  /* 0x000000ffff0e7224 */ /* 0x000fc800078e0a02 */
[----:B------:R-:W-:Y:S02]  /*1e40*/  IMAD R19, R14, UR17, R19 ;  /* 0x000000110e137c24 */ /* 0x000fe4000f8e0213 */
[----:B------:R-:W-:-:S03]  /*1e50*/  IMAD.MOV.U32 R14, RZ, RZ, RZ ;  /* 0x000000ffff0e7224 */ /* 0x000fc600078e00ff */
        /* <DEDUP_REMOVED lines=37> */
[-C--:B------:R-:W-:Y:S02]  /*20b0*/  IABS R14, R16.reuse ;  /* 0x00000010000e7213 */ /* 0x080fe40000000000 */
[----:B------:R-:W-:Y:S02]  /*20c0*/  LOP3.LUT R16, R19, R16, RZ, 0x3c, !PT ;  /* 0x0000001013107212 */ /* 0x000fe400078e3cff */
[----:B------:R-:W-:Y:S01]  /*20d0*/  ISETP.GE.U32.AND P6, PT, R21, R14, PT ;  /* 0x0000000e1500720c */ /* 0x000fe20003fc6070 */
[----:B------:R-:W-:Y:S01]  /*20e0*/  IMAD.HI.U32 R24, R27, R26, RZ ;  /* 0x0000001a1b187227 */ /* 0x000fe200078e00ff */
[----:B------:R-:W-:-:S03]  /*20f0*/  LOP3.LUT R14, R5, R22, RZ, 0x3c, !PT ;  /* 0x00000016050e7212 */ /* 0x000fc600078e3cff */
[----:B------:R-:W-:-:S04]  /*2100*/  IMAD.MOV R15, RZ, RZ, -R24 ;  /* 0x000000ffff0f7224 */ /* 0x000fc800078e0a18 */
[----:B------:R-:W-:-:S04]  /*2110*/  IMAD R26, R23, R15, R26 ;  /* 0x0000000f171a7224 */ /* 0x000fc800078e021a */
[----:B------:R-:W-:Y:S01]  /*2120*/  @P6 VIADD R18, R18, 0x1 ;  /* 0x0000000112126836 */ /* 0x000fe20000000000 */
[----:B------:R-:W-:Y:S02]  /*2130*/  ISETP.GT.U32.AND P5, PT, R23, R26, PT ;  /* 0x0000001a1700720c */ /* 0x000fe40003fa4070 */
[----:B------:R-:W-:-:S11]  /*2140*/  ISETP.GE.AND P6, PT, R16, RZ, PT ;  /* 0x000000ff1000720c */ /* 0x000fd60003fc6270 */
[----:B------:R-:W-:Y:S02]  /*2150*/  @!P5 IMAD.IADD R26, R26, 0x1, -R23 ;  /* 0x000000011a1ad824 */ /* 0x000fe400078e0a17 */
[----:B------:R-:W-:Y:S01]  /*2160*/  @!P5 VIADD R24, R24, 0x1 ;  /* 0x000000011818d836 */ /* 0x000fe20000000000 */
[----:B------:R-:W-:Y:S01]  /*2170*/  ISETP.GE.AND P5, PT, R14, RZ, PT ;  /* 0x000000ff0e00720c */ /* 0x000fe20003fa6270 */
[----:B------:R-:W-:Y:S01]  /*2180*/  @!P6 IMAD.MOV R18, RZ, RZ, -R18 ;  /* 0x000000ffff12e224 */ /* 0x000fe200078e0a12 */
[----:B------:R-:W-:Y:S01]  /*2190*/  ISETP.GE.U32.AND P4, PT, R26, R23, PT ;  /* 0x000000171a00720c */ /* 0x000fe20003f86070 */
[----:B------:R-:W0:Y:S03]  /*21a0*/  LDC.64 R14, c[0x0][0x2a0] ;  /* 0x0000a800ff0e7b82 */ /* 0x000e260000000a00 */
[----:B------:R-:W-:-:S09]  /*21b0*/  SEL R23, R20, R18, !P0 ;  /* 0x0000001214177207 */ /* 0x000fd20004000000 */
        /* <DEDUP_REMOVED lines=18> */
.L_x_534:
[----:B------:R-:W-:Y:S05]  /*22e0*/  BSYNC B0 ;  /* 0x0000000000007941 */ /* 0x000fea0003800000 */
.L_x_533:
[----:B------:R-:W-:Y:S04]  /*22f0*/  BSSY B0, `(.L_x_535) ;  /* 0x000004d000007945 */ /* 0x000fe80003800000 */
[----:B------:R-:W-:Y:S05]  /*2300*/  @P3 BRA `(.L_x_536) ;  /* 0x00000004002c3947 */ /* 0x000fea0003800000 */
[----:B------:R-:W0:Y:S01]  /*2310*/  LDC R16, c[0x0][0x2b0] ;  /* 0x0000ac00ff107b82 */ /* 0x000e220000000800 */
[----:B------:R-:W-:Y:S01]  /*2320*/  IADD3 R19, -R9, UR12, R0 ;  /* 0x0000000c09137c10 */ /* 0x000fe2000fffe100 */
[----:B------:R-:W-:-:S03]  /*2330*/  IMAD.MOV.U32 R14, RZ, RZ, RZ ;  /* 0x000000ffff0e7224 */ /* 0x000fc600078e00ff */
[----:B------:R-:W-:Y:S02]  /*2340*/  IABS R22, R19 ;  /* 0x0000001300167213 */ /* 0x000fe40000000000 */
[----:B------:R-:W-:Y:S02]  /*2350*/  ISETP.GE.AND P5, PT, R19, RZ, PT ;  /* 0x000000ff1300720c */ /* 0x000fe40003fa6270 */
[----:B0-----:R-:W-:-:S04]  /*2360*/  IABS R20, R16 ;  /* 0x0000001000147213 */ /* 0x001fc80000000000 */
[----:B------:R-:W0:Y:S08]  /*2370*/  I2F.RP R18, R20 ;  /* 0x0000001400127306 */ /* 0x000e300000209400 */
[----:B0-----:R-:W0:Y:S02]  /*2380*/  MUFU.RCP R18, R18 ;  /* 0x0000001200127308 */ /* 0x001e240000001000 */
[----:B0-----:R-:W-:-:S06]  /*2390*/  IADD3 R15, R18, 0xffffffe, RZ ;  /* 0x0ffffffe120f7810 */ /* 0x001fcc0007ffe0ff */
        /* <DEDUP_REMOVED lines=14> */
[----:B------:R-:W-:Y:S02]  /*2480*/  LOP3.LUT R20, RZ, R16, RZ, 0x33, !PT ;  /* 0x00000010ff147212 */ /* 0x000fe400078e33ff */
        /* <DEDUP_REMOVED lines=23> */
[----:B------:R-:W-:Y:S02]  /*2600*/  @P6 IADD3 R18, R18, 0x1, RZ ;  /* 0x0000000112126810 */ /* 0x000fe40007ffe0ff */
        /* <DEDUP_REMOVED lines=27> */
.L_x_536:
[----:B------:R-:W-:Y:S05]  /*27c0*/  BSYNC B0 ;  /* 0x0000000000007941 */ /* 0x000fea0003800000 */
.L_x_535:
        /* <DEDUP_REMOVED lines=47> */
[----:B------:R-:W-:Y:S02]  /*2ac0*/  LOP3.LUT R14, R5, R22, RZ, 0x3c, !PT ;  /* 0x00000016050e7212 */ /* 0x000fe400078e3cff */
[----:B------:R-:W-:Y:S01]  /*2ad0*/  ISETP.GE.AND P6, PT, R16, RZ, PT ;  /* 0x000000ff1000720c */ /* 0x000fe20003fc6270 */
[----:B------:R-:W-:-:S04]  /*2ae0*/  IMAD.MOV R15, RZ, RZ, -R24 ;  /* 0x000000ffff0f7224 */ /* 0x000fc800078e0a18 */
[----:B------:R-:W-:-:S04]  /*2af0*/  IMAD R26, R23, R15, R26 ;  /* 0x0000000f171a7224 */ /* 0x000fc800078e021a */
[----:B------:R-:W-:Y:S02]  /*2b00*/  @P4 IADD3 R18, R18, 0x1, RZ ;  /* 0x0000000112124810 */ /* 0x000fe40007ffe0ff */
[----:B------:R-:W-:Y:S02]  /*2b10*/  ISETP.GT.U32.AND P3, PT, R23, R26, PT ;  /* 0x0000001a1700720c */ /* 0x000fe40003f64070 */
[----:B------:R-:W-:Y:S01]  /*2b20*/  ISETP.GE.AND P4, PT, R14, RZ, PT ;  /* 0x000000ff0e00720c */ /* 0x000fe20003f86270 */
[----:B------:R-:W-:Y:S01]  /*2b30*/  @!P6 IMAD.MOV R18, RZ, RZ, -R18 ;  /* 0x000000ffff12e224 */ /* 0x000fe200078e0a12 */
[----:B------:R-:W0:Y:S09]  /*2b40*/  LDC.64 R14, c[0x0][0x2a0] ;  /* 0x0000a800ff0e7b82 */ /* 0x000e320000000a00 */
[----:B------:R-:W-:-:S02]  /*2b50*/  @!P3 IMAD.IADD R26, R26, 0x1, -R23 ;  /* 0x000000011a1ab824 */ /* 0x000fc400078e0a17 */
[----:B------:R-:W-:Y:S01]  /*2b60*/  @!P3 VIADD R24, R24, 0x1 ;  /* 0x000000011818b836 */ /* 0x000fe20000000000 */
[----:B------:R-:W-:Y:S02]  /*2b70*/  ISETP.NE.AND P3, PT, R22, RZ, PT ;  /* 0x000000ff1600720c */ /* 0x000fe40003f65270 */
[----:B------:R-:W-:Y:S02]  /*2b80*/  ISETP.GE.U32.AND P5, PT, R26, R23, PT ;  /* 0x000000171a00720c */ /* 0x000fe40003fa6070 */
[----:B------:R-:W-:-:S11]  /*2b90*/  SEL R23, R20, R18, !P0 ;  /* 0x0000001214177207 */ /* 0x000fd60004000000 */
        /* <DEDUP_REMOVED lines=17> */
.L_x_538:
[----:B------:R-:W-:Y:S05]  /*2cb0*/  BSYNC B0 ;  /* 0x0000000000007941 */ /* 0x000fea0003800000 */
.L_x_537:
        /* <DEDUP_REMOVED lines=48> */
[----:B------:R-:W-:Y:S01]  /*2fc0*/  LOP3.LUT R14, R6, R21, RZ, 0x3c, !PT ;  /* 0x00000015060e7212 */ /* 0x000fe200078e3cff */
[----:B------:R-:W-:-:S04]  /*2fd0*/  IMAD.MOV R25, RZ, RZ, -R24 ;  /* 0x000000ffff197224 */ /* 0x000fc800078e0a18 */
[----:B------:R-:W-:-:S05]  /*2fe0*/  IMAD R15, R22, R25, R15 ;  /* 0x00000019160f7224 */ /* 0x000fca00078e020f */
[----:B------:R-:W-:Y:S02]  /*2ff0*/  ISETP.GT.U32.AND P5, PT, R22, R15, PT ;  /* 0x0000000f1600720c */ /* 0x000fe40003fa4070 */
[----:B------:R-:W-:Y:S02]  /*3000*/  @P6 IADD3 R18, R18, 0x1, RZ ;  /* 0x0000000112126810 */ /* 0x000fe40007ffe0ff */
[----:B------:R-:W-:-:S09]  /*3010*/  ISETP.GE.AND P6, PT, R16, RZ, PT ;  /* 0x000000ff1000720c */ /* 0x000fd20003fc6270 */
[----:B------:R-:W-:Y:S02]  /*3020*/  @!P5 IMAD.IADD R15, R15, 0x1, -R22 ;  /* 0x000000010f0fd824 */ /* 0x000fe400078e0a16 */
[----:B------:R-:W-:Y:S01]  /*3030*/  @!P5 VIADD R24, R24, 0x1 ;  /* 0x000000011818d836 */ /* 0x000fe20000000000 */
[----:B------:R-:W-:Y:S01]  /*3040*/  ISETP.GE.AND P5, PT, R14, RZ, PT ;  /* 0x000000ff0e00720c */ /* 0x000fe20003fa6270 */
[----:B------:R-:W-:Y:S01]  /*3050*/  @!P6 IMAD.MOV R18, RZ, RZ, -R18 ;  /* 0x000000ffff12e224 */ /* 0x000fe200078e0a12 */
[----:B------:R-:W-:Y:S02]  /*3060*/  ISETP.GE.U32.AND P4, PT, R15, R22, PT ;  /* 0x000000160f00720c */ /* 0x000fe40003f86070 */
[----:B------:R-:W0:Y:S02]  /*3070*/  LDC.64 R14, c[0x0][0x2a0] ;  /* 0x0000a800ff0e7b82 */ /* 0x000e240000000a00 */
        /* <DEDUP_REMOVED lines=19> */
.L_x_540:
[----:B------:R-:W-:Y:S05]  /*31b0*/  BSYNC B0 ;  /* 0x0000000000007941 */ /* 0x000fea0003800000 */
.L_x_539:
        /* <DEDUP_REMOVED lines=76> */
.L_x_542:
[----:B------:R-:W-:Y:S05]  /*3680*/  BSYNC B0 ;  /* 0x0000000000007941 */ /* 0x000fea0003800000 */
.L_x_541:
        /* <DEDUP_REMOVED lines=12> */
[----:B0-----:R-:W-:Y:S01]  /*3750*/  HFMA2.MMA R14, -RZ, RZ, 0, 0 ;  /* 0x00000000ff0e7435 */ /* 0x001fe200000001ff */
[----:B-1----:R-:W-:-:S04]  /*3760*/  IMAD.MOV R20, RZ, RZ, -R15 ;  /* 0x000000ffff147224 */ /* 0x002fc800078e0a0f */
[----:B------:R-:W-:Y:S01]  /*3770*/  IMAD R23, R20, R21, RZ ;  /* 0x0000001514177224 */ /* 0x000fe200078e02ff */
[----:B------:R-:W-:-:S04]  /*3780*/  LOP3.LUT R20, RZ, R16, RZ, 0x33, !PT ;  /* 0x00000010ff147212 */ /* 0x000fc800078e33ff */
        /* <DEDUP_REMOVED lines=41> */
[----:B------:R-:W-:Y:S02]  /*3a20*/  ISETP.NE.AND P3, PT, R21, RZ, PT ;  /* 0x000000ff1500720c */ /* 0x000fe40003f65270 */
[----:B------:R-:W-:-:S04]  /*3a30*/  @!P6 IADD3 R18, -R18, RZ, RZ ;  /* 0x000000ff1212e210 */ /* 0x000fc80007ffe1ff */
        /* <DEDUP_REMOVED lines=18> */
.L_x_544:
[----:B------:R-:W-:Y:S05]  /*3b60*/  BSYNC B0 ;  /* 0x0000000000007941 */ /* 0x000fea0003800000 */
.L_x_543:
[----:B------:R-:W0:Y:S01]  /*3b70*/  LDC.64 R14, c[0x0][0x2a8] ;  /* 0x0000aa00ff0e7b82 */ /* 0x000e220000000a00 */
[----:B------:R-:W-:Y:S02]  /*3b80*/  VIADD R13, R13, UR18 ;  /* 0x000000120d0d7c36 */ /* 0x000fe40008000000 */
[----:B0-----:R-:W-:Y:S01]  /*3b90*/  IMAD R12, R15, R14, R12 ;  /* 0x0000000e0f0c7224 */ /* 0x001fe200078e020c */
[----:B------:R-:W-:Y:S06]  /*3ba0*/  @!P2 BRA `(.L_x_545) ;  /* 0xffffffd000dca947 */ /* 0x000fec000383ffff */
[----:B------:R-:W-:Y:S01]  /*3bb0*/  SHF.R.S64 R4, RZ, 0x1e, R0 ;  /* 0x0000001eff047819 */ /* 0x000fe20000001000 */
[----:B------:R-:W-:-:S03]  /*3bc0*/  ULDC.64 UR4, c[0x0][0x238] ;  /* 0x00008e0000047ab9 */ /* 0x000fc60000000a00 */
[----:B------:R-:W-:Y:S01]  /*3bd0*/  IADD3 R4, P0, R4, UR4, RZ ;  /* 0x0000000404047c10 */ /* 0x000fe2000ff1e0ff */
[----:B------:R-:W-:Y:S02]  /*3be0*/  ULDC UR4, c[0x0][0x288] ;  /* 0x0000a20000047ab9 */ /* 0x000fe40000000800 */
[----:B------:R-:W-:Y:S01]  /*3bf0*/  USHF.R.S32.HI UR4, URZ, 0x1f, UR4 ;  /* 0x0000001f3f047899 */ /* 0x000fe20008011404 */
[----:B------:R-:W-:Y:S01]  /*3c00*/  LEA.HI.X.SX32 R5, R0, UR5, 0x2, P0 ;  /* 0x0000000500057c11 */ /* 0x000fe200080f16ff */
[----:B------:R-:W-:Y:S01]  /*3c10*/  ULDC UR5, c[0x0][0x288] ;  /* 0x0000a20000057ab9 */ /* 0x000fe20000000800 */
[----:B------:R-:W-:-:S03]  /*3c20*/  IADD3 R0, P0, R17, R0, RZ ;  /* 0x0000000011007210 */ /* 0x000fc60007f1e0ff */
[----:B------:R0:W-:Y:S02]  /*3c30*/  STG.E desc[UR6][R4.64], R10 ;  /* 0x0000000a04007986 */ /* 0x0001e4000c101906 */
[----:B------:R-:W-:Y:S01]  /*3c40*/  IMAD.X R3, RZ, RZ, R3, P0 ;  /* 0x000000ffff037224 */ /* 0x000fe200000e0603 */
[----:B------:R-:W-:-:S04]  /*3c50*/  ISETP.GE.U32.AND P0, PT, R0, UR5, PT ;  /* 0x0000000500007c0c */ /* 0x000fc8000bf06070 */
[----:B------:R-:W-:-:S13]  /*3c60*/  ISETP.GE.AND.EX P0, PT, R3, UR4, PT, P0 ;  /* 0x0000000403007c0c */ /* 0x000fda000bf06300 */
[----:B0-----:R-:W-:Y:S05]  /*3c70*/  @!P0 BRA `(.L_x_519) ;  /* 0xffffffc800688947 */ /* 0x001fea000383ffff */
[----:B------:R-:W-:Y:S05]  /*3c80*/  EXIT ;  /* 0x000000000000794d */ /* 0x000fea0003800000 */
        .weak           $__internal_3_$__cuda_sm20_div_u64
        .type           $__internal_3_$__cuda_sm20_div_u64,@function
        .size           $__internal_3_$__cuda_sm20_div_u64,(.L_x_1124 - $__internal_3_$__cuda_sm20_div_u64)
$__internal_3_$__cuda_sm20_div_u64:
[----:B------:R-:W-:Y:S02]  /*3c90*/  IMAD.MOV.U32 R10, RZ, RZ, R17 ;  /* 0x000000ffff0a7224 */ /* 0x000fe400078e0011 */
        /* <DEDUP_REMOVED lines=14> */
[----:B------:R-:W-:-:S05]  /*3d80*/  IMAD.HI.U32 R8, P1, R7, R13, R8 ;  /* 0x0000000d07087227 */ /* 0x000fca0007820008 */
[----:B------:R-:W-:Y:S01]  /*3d90*/  IADD3 R9, P2, R11, R8, RZ ;  /* 0x000000080b097210 */ /* 0x000fe20007f5e0ff */
[----:B------:R-:W-:-:S04]  /*3da0*/  IMAD.X R8, R15, 0x1, R7, P0 ;  /* 0x000000010f087824 */ /* 0x000fc800000e0607 */
[----:B------:R-:W-:Y:S01]  /*3db0*/  IMAD.WIDE.U32 R6, R9, R17, RZ ;  /* 0x0000001109067225 */ /* 0x000fe200078e00ff */
[----:B------:R-:W-:Y:S02]  /*3dc0*/  IADD3.X R11, RZ, RZ, R8, P2, P1 ;  /* 0x000000ffff0b7210 */ /* 0x000fe400017e2408 */
[----:B------:R-:W-:-:S03]  /*3dd0*/  IADD3 R13, P0, RZ, -R6, RZ ;  /* 0x80000006ff0d7210 */ /* 0x000fc60007f1e0ff */
        /* <DEDUP_REMOVED lines=17> */
[----:B------:R-:W-:-:S05]  /*3ef0*/  IADD3.X R6, R11, RZ, RZ, P0, !PT ;  /* 0x000000ff0b067210 */ /* 0x000fca00007fe4ff */
[----:B------:R-:W-:Y:S02]  /*3f00*/  IMAD.X R9, RZ, RZ, R6, P1 ;  /* 0x000000ffff097224 */ /* 0x000fe400008e0606 */
[----:B------:R-:W-:-:S04]  /*3f10*/  IMAD.WIDE.U32 R6, R8, R17, RZ ;  /* 0x0000001108067225 */ /* 0x000fc800078e00ff */
[----:B------:R-:W-:Y:S01]  /*3f20*/  IMAD R10, R9, R17, R7 ;  /* 0x00000011090a7224 */ /* 0x000fe200078e0207 */
[----:B------:R-:W-:-:S04]  /*3f30*/  IADD3 R12, P0, -R6, R2, RZ ;  /* 0x00000002060c7210 */ /* 0x000fc80007f1e1ff */
[-C--:B------:R-:W-:Y:S01]  /*3f40*/  IADD3 R2, P1, -R17, R12.reuse, RZ ;  /* 0x0000000c11027210 */ /* 0x080fe20007f3e1ff */
[----:B------:R-:W-:Y:S01]  /*3f50*/  IMAD.X R10, R5, 0x1, ~R10, P0 ;  /* 0x00000001050a7824 */ /* 0x000fe200000e0e0a */
[----:B------:R-:W-:Y:S02]  /*3f60*/  ISETP.GE.U32.AND P0, PT, R12, R17, PT ;  /* 0x000000110c00720c */ /* 0x000fe40003f06070 */
[----:B------:R-:W-:Y:S02]  /*3f70*/  IADD3 R5, P2, R8, 0x1, RZ ;  /* 0x0000000108057810 */ /* 0x000fe40007f5e0ff */
[C---:B------:R-:W-:Y:S02]  /*3f80*/  ISETP.GE.U32.AND.EX P0, PT, R10.reuse, RZ, PT, P0 ;  /* 0x000000ff0a00720c */ /* 0x040fe40003f06100 */
[----:B------:R-:W-:Y:S01]  /*3f90*/  IADD3.X R7, R10, -0x1, RZ, P1, !PT ;  /* 0xffffffff0a077810 */ /* 0x000fe20000ffe4ff */
[----:B------:R-:W-:Y:S01]  /*3fa0*/  IMAD.X R6, RZ, RZ, R9, P2 ;  /* 0x000000ffff067224 */ /* 0x000fe200010e0609 */
[----:B------:R-:W-:-:S02]  /*3fb0*/  SEL R2, R2, R12, P0 ;  /* 0x0000000c02027207 */ /* 0x000fc40000000000 */
[----:B------:R-:W-:Y:S02]  /*3fc0*/  SEL R5, R5, R8, P0 ;  /* 0x0000000805057207 */ /* 0x000fe40000000000 */
[----:B------:R-:W-:Y:S02]  /*3fd0*/  SEL R7, R7, R10, P0 ;  /* 0x0000000a07077207 */ /* 0x000fe40000000000 */
[----:B------:R-:W-:Y:S02]  /*3fe0*/  SEL R6, R6, R9, P0 ;  /* 0x0000000906067207 */ /* 0x000fe40000000000 */
[----:B------:R-:W-:Y:S02]  /*3ff0*/  ISETP.GE.U32.AND P0, PT, R2, R17, PT ;  /* 0x000000110200720c */ /* 0x000fe40003f06070 */
[----:B------:R-:W-:Y:S02]  /*4000*/  IADD3 R2, P2, R5, 0x1, RZ ;  /* 0x0000000105027810 */ /* 0x000fe40007f5e0ff */
[----:B------:R-:W-:-:S02]  /*4010*/  ISETP.GE.U32.AND.EX P0, PT, R7, RZ, PT, P0 ;  /* 0x000000ff0700720c */ /* 0x000fc40003f06100 */
[----:B------:R-:W-:Y:S01]  /*4020*/  ISETP.NE.U32.AND P1, PT, R17, RZ, PT ;  /* 0x000000ff1100720c */ /* 0x000fe20003f25070 */
[----:B------:R-:W-:Y:S01]  /*4030*/  IMAD.X R7, RZ, RZ, R6, P2 ;  /* 0x000000ffff077224 */ /* 0x000fe200010e0606 */
[----:B------:R-:W-:Y:S01]  /*4040*/  SEL R2, R2, R5, P0 ;  /* 0x0000000502027207 */ /* 0x000fe20000000000 */
[----:B------:R-:W-:Y:S01]  /*4050*/  IMAD.MOV.U32 R5, RZ, RZ, 0x0 ;  /* 0x00000000ff057424 */ /* 0x000fe200078e00ff */
[----:B------:R-:W-:Y:S02]  /*4060*/  ISETP.NE.AND.EX P1, PT, RZ, RZ, PT, P1 ;  /* 0x000000ffff00720c */ /* 0x000fe40003f25310 */
[----:B------:R-:W-:Y:S02]  /*4070*/  SEL R7, R7, R6, P0 ;  /* 0x0000000607077207 */ /* 0x000fe40000000000 */
[----:B------:R-:W-:Y:S02]  /*4080*/  SEL R2, R2, 0xffffffff, P1 ;  /* 0xffffffff02027807 */ /* 0x000fe40000800000 */
[----:B------:R-:W-:Y:S01]  /*4090*/  SEL R7, R7, 0xffffffff, P1 ;  /* 0xffffffff07077807 */ /* 0x000fe20000800000 */
[----:B------:R-:W-:Y:S06]  /*40a0*/  RET.REL.NODEC R4 `(_ZN2at6native51_GLOBAL__N__2c613397_18_DepthwiseConv2d_cu_9959487032conv_depthwise2d_backward_kernelILi3ELi0EfiEEvNS_27GenericPackedTensorAccessorIKT1_Lm4ENS_16DefaultPtrTraitsEiEENS3_IS4_Lm4ES6_iEES7_T2_iiiiiiiiiiiiiii) ;  /* 0xffffffbc04d47950 */ /* 0x000fec0003c3ffff */
.L_x_546:
        /* <DEDUP_REMOVED lines=13> */
.L_x_1124:


//--------------------- .text._ZN2at6native51_GLOBAL__N__2c613397_18_DepthwiseConv2d_cu_9959487032conv_depthwise2d_backward_kernelILi3ELi2EfiEEvNS_27GenericPackedTensorAccessorIKT1_Lm4ENS_16DefaultPtrTraitsEiEENS3_IS4_Lm4ES6_iEES7_T2_iiiiiiiiiiiiiii --------------------------
	.section	.text._ZN2at6native51_GLOBAL__N__2c613397_18_DepthwiseConv2d_cu_9959487032conv_depthwise2d_backward_kernelILi3ELi2EfiEEvNS_27GenericPackedTensorAccessorIKT1_Lm4ENS_16DefaultPtrTraitsEiEENS3_IS4_Lm4ES6_iEES7_T2_iiiiiiiiiiiiiii,"ax",@progbits
	.align	128
.text._ZN2at6native51_GLOBAL__N__2c613397_18_DepthwiseConv2d_cu_9959487032conv_depthwise2d_backward_kernelILi3ELi2EfiEEvNS_27GenericPackedTensorAccessorIKT1_Lm4ENS_16DefaultPtrTraitsEiEENS3_IS4_Lm4ES6_iEES7_T2_iiiiiiiiiiiiiii:
        .type           _ZN2at6native51_GLOBAL__N__2c613397_18_DepthwiseConv2d_cu_9959487032conv_depthwise2d_backward_kernelILi3ELi2EfiEEvNS_27GenericPackedTensorAccessorIKT1_Lm4ENS_16DefaultPtrTraitsEiEENS3_IS4_Lm4ES6_iEES7_T2_iiiiiiiiiiiiiii,@function
        .size           _ZN2at6native51_GLOBAL__N__2c613397_18_DepthwiseConv2d_cu_9959487032conv_depthwise2d_backward_kernelILi3ELi2EfiEEvNS_27GenericPackedTensorAccessorIKT1_Lm4ENS_16DefaultPtrTraitsEiEENS3_IS4_Lm4ES6_iEES7_T2_iiiiiiiiiiiiiii,(.L_x_1126 - _ZN2at6native51_GLOBAL__N__2c613397_18_DepthwiseConv2d_cu_9959487032conv_depthwise2d_backward_kernelILi3ELi2EfiEEvNS_27GenericPackedTensorAccessorIKT1_Lm4ENS_16DefaultPtrTraitsEiEENS3_IS4_Lm4ES6_iEES7_T2_iiiiiiiiiiiiiii)
        .other          _ZN2at6native51_GLOBAL__N__2c613397_18_DepthwiseConv2d_cu_9959487032conv_depthwise2d_backward_kernelILi3ELi2EfiEEvNS_27GenericPackedTensorAccessorIKT1_Lm4ENS_16DefaultPtrTraitsEiEENS3_IS4_Lm4ES6_iEES7_T2_iiiiiiiiiiiiiii,@"STO_CUDA_ENTRY STV_DEFAULT"
_ZN2at6native51_GLOBAL__N__2c613397_18_DepthwiseConv2d_cu_9959487032conv_depthwise2d_backward_kernelILi3ELi2EfiEEvNS_27GenericPackedTensorAccessorIKT1_Lm4ENS_16DefaultPtrTraitsEiEENS3_IS4_Lm4ES6_iEES7_T2_iiiiiiiiiiiiiii:
        /* <DEDUP_REMOVED lines=16> */
[----:B------:R-:W-:Y:S02]  /*0100*/  IMAD R5, R5, UR4, RZ ;  /* 0x0000000405057c24 */ /* 0x000fe4000f8e02ff */
[----:B------:R-:W-:-:S08]  /*0110*/  IMAD.MOV.U32 R0, RZ, RZ, R2 ;  /* 0x000000ffff007224 */ /* 0x000fd000078e0002 */
        /* <DEDUP_REMOVED lines=9> */
[----:B------:R-:W-:Y:S05]  /*01b0*/  CALL.REL.NOINC `($__internal_4_$__cuda_sm20_div_u64) ;  /* 0x0000001400447944 */ /* 0x000fea0003c00000 */
[----:B------:R-:W-:Y:S02]  /*01c0*/  IMAD.MOV.U32 R6, RZ, RZ, R4 ;  /* 0x000000ffff067224 */ /* 0x000fe400078e0004 */
[----:B------:R-:W-:Y:S01]  /*01d0*/  IMAD.MOV.U32 R7, RZ, RZ, R9 ;  /* 0x000000ffff077224 */ /* 0x000fe200078e0009 */
[----:B------:R-:W-:Y:S06]  /*01e0*/  BRA `(.L_x_550) ;  /* 0x00000000004c7947 */ /* 0x000fec0003800000 */
.L_x_549:
        /* <DEDUP_REMOVED lines=14> */
[----:B------:R-:W-:Y:S02]  /*02d0*/  @P0 IMAD.IADD R4, R4, 0x1, -R5 ;  /* 0x0000000104040824 */ /* 0x000fe400078e0a05 */
[----:B------:R-:W-:-:S03]  /*02e0*/  @P0 VIADD R6, R6, 0x1 ;  /* 0x0000000106060836 */ /* 0x000fc60000000000 */
[----:B------:R-:W-:-:S13]  /*02f0*/  ISETP.GE.U32.AND P1, PT, R4, R5, PT ;  /* 0x000000050400720c */ /* 0x000fda0003f26070 */
[----:B------:R-:W-:Y:S01]  /*0300*/  @P1 VIADD R6, R6, 0x1 ;  /* 0x0000000106061836 */ /* 0x000fe20000000000 */
[----:B------:R-:W-:-:S07]  /*0310*/  @!P2 LOP3.LUT R6, RZ, R5, RZ, 0x33, !PT ;  /* 0x00000005ff06a212 */ /* 0x000fce00078e33ff */
.L_x_550:
[----:B------:R-:W-:Y:S05]  /*0320*/  BSYNC B0 ;  /* 0x0000000000007941 */ /* 0x000fea0003800000 */
.L_x_548:
        /* <DEDUP_REMOVED lines=11> */
.L_x_553:
        /* <DEDUP_REMOVED lines=11> */
.L_x_552:
[----:B------:R-:W-:Y:S05]  /*0490*/  BSYNC B0 ;  /* 0x0000000000007941 */ /* 0x000fea0003800000 */
.L_x_551:
[----:B------:R-:W-:Y:S01]  /*04a0*/  ULDC.64 UR10, c[0x0][0x238] ;  /* 0x00008e00000a7ab9 */ /* 0x000fe20000000a00 */
[----:B------:R-:W-:Y:S05]  /*04b0*/  @!P1 EXIT ;  /* 0x000000000000994d */ /* 0x000fea0003800000 */
.L_x_554:
        /* <DEDUP_REMOVED lines=18> */
.L_x_547:
[----:B------:R-:W0:Y:S01]  /*05e0*/  LDC R7, c[0x0][0x298] ;  /* 0x0000a600ff077b82 */ /* 0x000e220000000800 */
[----:B------:R-:W-:Y:S01]  /*05f0*/  IABS R12, R0 ;  /* 0x00000000000c7213 */ /* 0x000fe20000000000 */
[----:B------:R-:W-:Y:S01]  /*0600*/  ULDC.64 UR4, c[0x0][0x2b8] ;  /* 0x0000ae0000047ab9 */ /* 0x000fe20000000a00 */
[----:B------:R-:W-:Y:S01]  /*0610*/  ULDC.64 UR10, c[0x0][0x2c0] ;  /* 0x0000b000000a7ab9 */ /* 0x000fe20000000a00 */
[----:B------:R-:W-:-:S04]  /*0620*/  ULDC.64 UR14, c[0x0][0x2a0] ;  /* 0x0000a800000e7ab9 */ /* 0x000fc80000000a00 */
[----:B------:R-:W1:Y:S01]  /*0630*/  LDC R4, c[0x0][0x29c] ;  /* 0x0000a700ff047b82 */ /* 0x000e620000000800 */
[----:B0-----:R-:W-:-:S04]  /*0640*/  IABS R11, R7 ;  /* 0x00000007000b7213 */ /* 0x001fc80000000000 */
[----:B------:R-:W0:Y:S08]  /*0650*/  I2F.RP R2, R11 ;  /* 0x0000000b00027306 */ /* 0x000e300000209400 */
[----:B0-----:R-:W0:Y:S02]  /*0660*/  MUFU.RCP R2, R2 ;  /* 0x0000000200027308 */ /* 0x001e240000001000 */
[----:B0-----:R-:W-:-:S06]  /*0670*/  VIADD R8, R2, 0xffffffe ;  /* 0x0ffffffe02087836 */ /* 0x001fcc0000000000 */
[----:B------:R0:W2:Y:S02]  /*0680*/  F2I.FTZ.U32.TRUNC.NTZ R9, R8 ;  /* 0x0000000800097305 */ /* 0x0000a4000021f000 */
[----:B0-----:R-:W-:Y:S02]  /*0690*/  IMAD.MOV.U32 R8, RZ, RZ, RZ ;  /* 0x000000ffff087224 */ /* 0x001fe400078e00ff */
[----:B--2---:R-:W-:-:S04]  /*06a0*/  IMAD.MOV R6, RZ, RZ, -R9 ;  /* 0x000000ffff067224 */ /* 0x004fc800078e0a09 */
[----:B------:R-:W-:Y:S01]  /*06b0*/  IMAD R13, R6, R11, RZ ;  /* 0x0000000b060d7224 */ /* 0x000fe200078e02ff */
[----:B-1----:R-:W-:-:S03]  /*06c0*/  IABS R6, R4 ;  /* 0x0000000400067213 */ /* 0x002fc60000000000 */
[----:B------:R-:W-:Y:S01]  /*06d0*/  IMAD.HI.U32 R9, R9, R13, R8 ;  /* 0x0000000d09097227 */ /* 0x000fe200078e0008 */
[----:B------:R-:W-:-:S03]  /*06e0*/  LOP3.LUT R8, R0, R7, RZ, 0x3c, !PT ;  /* 0x0000000700087212 */ /* 0x000fc600078e3cff */
[----:B------:R-:W-:Y:S01]  /*06f0*/  IMAD.MOV.U32 R13, RZ, RZ, R6 ;  /* 0x000000ffff0d7224 */ /* 0x000fe200078e0006 */
[----:B------:R-:W-:Y:S01]  /*0700*/  ISETP.GE.AND P2, PT, R8, RZ, PT ;  /* 0x000000ff0800720c */ /* 0x000fe20003f46270 */
[----:B------:R-:W-:Y:S02]  /*0710*/  IMAD.HI.U32 R6, R9, R12, RZ ;  /* 0x0000000c09067227 */ /* 0x000fe400078e00ff */
[----:B------:R-:W0:Y:S02]  /*0720*/  I2F.RP R10, R13 ;  /* 0x0000000d000a7306 */ /* 0x000e240000209400 */
[----:B------:R-:W-:Y:S02]  /*0730*/  IMAD.MOV R2, RZ, RZ, -R6 ;  /* 0x000000ffff027224 */ /* 0x000fe400078e0a06 */
[----:B------:R-:W-:Y:S02]  /*0740*/  IMAD.MOV.U32 R8, RZ, RZ, RZ ;  /* 0x000000ffff087224 */ /* 0x000fe400078e00ff */
[----:B------:R-:W-:-:S05]  /*0750*/  IMAD R2, R11, R2, R12 ;  /* 0x000000020b027224 */ /* 0x000fca00078e020c */
[----:B------:R-:W-:Y:S01]  /*0760*/  ISETP.GT.U32.AND P1, PT, R11, R2, PT ;  /* 0x000000020b00720c */ /* 0x000fe20003f24070 */
[----:B0-----:R-:W0:-:S12]  /*0770*/  MUFU.RCP R10, R10 ;  /* 0x0000000a000a7308 */ /* 0x001e180000001000 */
[----:B------:R-:W-:Y:S02]  /*0780*/  @!P1 IMAD.IADD R2, R2, 0x1, -R11 ;  /* 0x0000000102029824 */ /* 0x000fe400078e0a0b */
[----:B------:R-:W-:Y:S01]  /*0790*/  @!P1 VIADD R6, R6, 0x1 ;  /* 0x0000000106069836 */ /* 0x000fe20000000000 */
[----:B------:R-:W-:Y:S02]  /*07a0*/  ISETP.NE.AND P1, PT, R7, RZ, PT ;  /* 0x000000ff0700720c */ /* 0x000fe40003f25270 */
[----:B------:R-:W-:Y:S02]  /*07b0*/  ISETP.GE.U32.AND P0, PT, R2, R11, PT ;  /* 0x0000000b0200720c */ /* 0x000fe40003f06070 */
[----:B------:R-:W1:Y:S01]  /*07c0*/  LDC R2, c[0x0][0x28c] ;  /* 0x0000a300ff027b82 */ /* 0x000e620000000800 */
[----:B0-----:R-:W-:-:S06]  /*07d0*/  IADD3 R9, R10, 0xffffffe, RZ ;  /* 0x0ffffffe0a097810 */ /* 0x001fcc0007ffe0ff */
[----:B------:R-:W0:Y:S04]  /*07e0*/  F2I.FTZ.U32.TRUNC.NTZ R9, R9 ;  /* 0x0000000900097305 */ /* 0x000e28000021f000 */
[----:B------:R-:W-:-:S04]  /*07f0*/  @P0 VIADD R6, R6, 0x1 ;  /* 0x0000000106060836 */ /* 0x000fc80000000000 */
[----:B------:R-:W-:-:S04]  /*0800*/  IMAD.MOV.U32 R12, RZ, RZ, R6 ;  /* 0x000000ffff0c7224 */ /* 0x000fc800078e0006 */
[----:B------:R-:W-:Y:S01]  /*0810*/  @!P2 IMAD.MOV R12, RZ, RZ, -R12 ;  /* 0x000000ffff0ca224 */ /* 0x000fe200078e0a0c */
[----:B------:R-:W-:Y:S01]  /*0820*/  @!P1 LOP3.LUT R12, RZ, R7, RZ, 0x33, !PT ;  /* 0x00000007ff0c9212 */ /* 0x000fe200078e33ff */
[----:B0-----:R-:W-:Y:S01]  /*0830*/  IMAD.MOV R6, RZ, RZ, -R9 ;  /* 0x000000ffff067224 */ /* 0x001fe200078e0a09 */
[----:B-1----:R-:W-:-:S03]  /*0840*/  IABS R21, R2 ;  /* 0x0000000200157213 */ /* 0x002fc60000000000 */
[----:B------:R-:W-:Y:S01]  /*0850*/  IMAD R11, R6, R13, RZ ;  /* 0x0000000d060b7224 */ /* 0x000fe200078e02ff */
[----:B------:R-:W-:Y:S01]  /*0860*/  IABS R6, R12 ;  /* 0x0000000c00067213 */ /* 0x000fe20000000000 */
        /* <DEDUP_REMOVED lines=12> */
[----:B------:R-:W-:Y:S01]  /*0930*/  ISETP.GE.U32.AND P0, PT, R6, R13, PT ;  /* 0x0000000d0600720c */ /* 0x000fe20003f06070 */
[----:B------:R-:W-:Y:S01]  /*0940*/  IMAD.MOV R13, RZ, RZ, -R12 ;  /* 0x000000ffff0d7224 */ /* 0x000fe200078e0a0c */
[----:B------:R-:W-:-:S04]  /*0950*/  LOP3.LUT R6, R12, R4, RZ, 0x3c, !PT ;  /* 0x000000040c067212 */ /* 0x000fc800078e3cff */
[----:B------:R-:W-:-:S07]  /*0960*/  ISETP.GE.AND P2, PT, R6, RZ, PT ;  /* 0x000000ff0600720c */ /* 0x000fce0003f46270 */
[----:B------:R-:W-:Y:S02]  /*0970*/  @P0 VIADD R8, R8, 0x1 ;  /* 0x0000000108080836 */ /* 0x000fe40000000000 */
[----:B0-----:R-:W-:Y:S02]  /*0980*/  IMAD.MOV R6, RZ, RZ, -R9 ;  /* 0x000000ffff067224 */ /* 0x001fe400078e0a09 */
[----:B------:R-:W-:Y:S02]  /*0990*/  IMAD.MOV.U32 R23, RZ, RZ, R8 ;  /* 0x000000ffff177224 */ /* 0x000fe400078e0008 */
[----:B------:R-:W-:Y:S02]  /*09a0*/  IMAD R11, R6, R21, RZ ;  /* 0x00000015060b7224 */ /* 0x000fe400078e02ff */
[----:B------:R-:W-:Y:S01]  /*09b0*/  @!P2 IMAD.MOV R23, RZ, RZ, -R23 ;  /* 0x000000ffff17a224 */ /* 0x000fe200078e0a17 */
[----:B------:R-:W-:Y:S01]  /*09c0*/  @!P1 LOP3.LUT R23, RZ, R4, RZ, 0x33, !PT ;  /* 0x00000004ff179212 */ /* 0x000fe200078e33ff */
[----:B------:R-:W-:-:S02]  /*09d0*/  IMAD.MOV.U32 R8, RZ, RZ, RZ ;  /* 0x000000ffff087224 */ /* 0x000fc400078e00ff */
[----:B------:R-:W-:Y:S01]  /*09e0*/  VIADD R6, R0, UR4 ;  /* 0x0000000400067c36 */ /* 0x000fe20008000000 */
[----:B------:R-:W-:Y:S01]  /*09f0*/  IABS R14, R23 ;  /* 0x00000017000e7213 */ /* 0x000fe20000000000 */
[----:B------:R-:W-:-:S04]  /*0a00*/  IMAD.HI.U32 R8, R9, R11, R8 ;  /* 0x0000000b09087227 */ /* 0x000fc800078e0008 */
[----:B------:R-:W-:Y:S01]  /*0a10*/  VIADD R9, R12, UR5 ;  /* 0x000000050c097c36 */ /* 0x000fe20008000000 */
[----:B------:R-:W-:Y:S01]  /*0a20*/  ULDC.64 UR4, c[0x0][0x2a0] ;  /* 0x0000a80000047ab9 */ /* 0x000fe20000000a00 */
[----:B------:R-:W-:Y:S02]  /*0a30*/  IMAD.MOV R10, RZ, RZ, -R23 ;  /* 0x000000ffff0a7224 */ /* 0x000fe400078e0a17 */
[----:B------:R-:W-:-:S04]  /*0a40*/  IMAD.HI.U32 R8, R8, R14, RZ ;  /* 0x0000000e08087227 */ /* 0x000fc800078e00ff */
[----:B------:R-:W-:Y:S01]  /*0a50*/  IMAD R10, R4, R10, R9 ;  /* 0x0000000a040a7224 */ /* 0x000fe200078e0209 */
[----:B------:R-:W-:Y:S01]  /*0a60*/  IADD3 R16, -R8, RZ, RZ ;  /* 0x000000ff08107210 */ /* 0x000fe20007ffe1ff */
[----:B------:R-:W-:Y:S02]  /*0a70*/  IMAD R11, R12, R7, UR10 ;  /* 0x0000000a0c0b7e24 */ /* 0x000fe4000f8e0207 */
[----:B------:R-:W-:Y:S01]  /*0a80*/  IMAD R13, R7, R13, R6 ;  /* 0x0000000d070d7224 */ /* 0x000fe200078e0206 */
[----:B------:R-:W-:Y:S01]  /*0a90*/  LEA.HI R7, R10, R10, RZ, 0x1 ;  /* 0x0000000a0a077211 */ /* 0x000fe200078f08ff */
[----:B------:R-:W-:Y:S01]  /*0aa0*/  IMAD R12, R23, R4, UR11 ;  /* 0x0000000b170c7e24 */ /* 0x000fe2000f8e0204 */
[C-C-:B------:R-:W-:Y:S01]  /*0ab0*/  IADD3 R17, R6.reuse, -UR10, -R11.reuse ;  /* 0x8000000a06117c10 */ /* 0x140fe2000fffe80b */
[----:B------:R-:W-:Y:S01]  /*0ac0*/  IMAD R4, R21, R16, R14 ;  /* 0x0000001015047224 */ /* 0x000fe200078e020e */
[----:B------:R-:W-:Y:S01]  /*0ad0*/  LOP3.LUT P1, RZ, R13, 0x1, R10, 0xc8, !PT ;  /* 0x000000010dff7812 */ /* 0x000fe2000782c80a */
[----:B------:R-:W-:Y:S01]  /*0ae0*/  IMAD.IADD R15, R6, 0x1, -R11 ;  /* 0x00000001060f7824 */ /* 0x000fe200078e0a0b */
[----:B------:R-:W-:Y:S01]  /*0af0*/  SHF.R.S32.HI R11, RZ, 0x1, R7 ;  /* 0x00000001ff0b7819 */ /* 0x000fe20000011407 */
[----:B------:R-:W-:Y:S01]  /*0b00*/  IMAD.IADD R18, R9, 0x1, -R12 ;  /* 0x0000000109127824 */ /* 0x000fe200078e0a0c */
[----:B------:R-:W-:-:S02]  /*0b10*/  ISETP.GT.U32.AND P5, PT, R21, R4, PT ;  /* 0x000000041500720c */ /* 0x000fc40003fa4070 */
[----:B------:R-:W-:Y:S02]  /*0b20*/  ISETP.GE.AND P4, PT, R11, UR5, PT ;  /* 0x000000050b007c0c */ /* 0x000fe4000bf86270 */
[----:B------:R-:W-:Y:S02]  /*0b30*/  LEA.HI R14, R18, R18, RZ, 0x1 ;  /* 0x00000012120e7211 */ /* 0x000fe400078f08ff */
[----:B------:R-:W-:Y:S02]  /*0b40*/  ISETP.GT.AND P4, PT, R10, -0x2, !P4 ;  /* 0xfffffffe0a00780c */ /* 0x000fe40006784270 */
[----:B------:R-:W-:Y:S02]  /*0b50*/  LEA.HI R6, R13, R13, RZ, 0x1 ;  /* 0x0000000d0d067211 */ /* 0x000fe400078f08ff */
[----:B------:R-:W-:Y:S02]  /*0b60*/  SHF.R.S32.HI R19, RZ, 0x1, R14 ;  /* 0x00000001ff137819 */ /* 0x000fe4000001140e */
[--C-:B------:R-:W-:Y:S01]  /*0b70*/  LOP3.LUT P0, RZ, R15, 0x1, R10.reuse, 0xc8, !PT ;  /* 0x000000010fff7812 */ /* 0x100fe2000780c80a */
[----:B------:R-:W-:Y:S01]  /*0b80*/  @!P5 VIADD R8, R8, 0x1 ;  /* 0x000000010808d836 */ /* 0x000fe20000000000 */
[----:B------:R-:W-:Y:S01]  /*0b90*/  LOP3.LUT P3, RZ, R17, 0x1, R10, 0xc8, !PT ;  /* 0x0000000111ff7812 */ /* 0x000fe2000786c80a */
[----:B------:R-:W-:Y:S01]  /*0ba0*/  @!P5 IMAD.IADD R4, R4, 0x1, -R21 ;  /* 0x000000010404d824 */ /* 0x000fe200078e0a15 */
[----:B------:R-:W-:-:S02]  /*0bb0*/  LEA.HI R7, R15, R15, RZ, 0x1 ;  /* 0x0000000f0f077211 */ /* 0x000fc400078f08ff */
[----:B------:R-:W-:Y:S02]  /*0bc0*/  SHF.R.S32.HI R16, RZ, 0x1, R6 ;  /* 0x00000001ff107819 */ /* 0x000fe40000011406 */
[----:B------:R-:W-:Y:S02]  /*0bd0*/  ISETP.GT.AND P6, PT, R13, -0x2, P4 ;  /* 0xfffffffe0d00780c */ /* 0x000fe400027c4270 */
[----:B------:R-:W-:Y:S02]  /*0be0*/  LEA.HI R10, R17, R17, RZ, 0x1 ;  /* 0x00000011110a7211 */ /* 0x000fe400078f08ff */
[----:B------:R-:W-:Y:S02]  /*0bf0*/  ISETP.GE.AND P2, PT, R19, UR5, PT ;  /* 0x0000000513007c0c */ /* 0x000fe4000bf46270 */
[----:B------:R-:W-:Y:S02]  /*0c00*/  SHF.R.S32.HI R14, RZ, 0x1, R7 ;  /* 0x00000001ff0e7819 */ /* 0x000fe40000011407 */
[----:B------:R-:W-:-:S02]  /*0c10*/  ISETP.GT.AND P5, PT, R15, -0x2, P4 ;  /* 0xfffffffe0f00780c */ /* 0x000fc400027a4270 */
[----:B------:R-:W-:Y:S02]  /*0c20*/  ISETP.LT.AND P6, PT, R16, UR4, P6 ;  /* 0x0000000410007c0c */ /* 0x000fe4000b7c1270 */
[----:B------:R-:W-:Y:S02]  /*0c30*/  SHF.R.S32.HI R10, RZ, 0x1, R10 ;  /* 0x00000001ff0a7819 */ /* 0x000fe4000001140a */
[----:B------:R-:W-:Y:S02]  /*0c40*/  ISETP.GT.AND P2, PT, R18, -0x2, !P2 ;  /* 0xfffffffe1200780c */ /* 0x000fe40005744270 */
[----:B------:R-:W-:Y:S02]  /*0c50*/  ISETP.GT.AND P4, PT, R17, -0x2, P4 ;  /* 0xfffffffe1100780c */ /* 0x000fe40002784270 */
[----:B------:R-:W-:Y:S02]  /*0c60*/  ISETP.LT.AND P5, PT, R14, UR4, P5 ;  /* 0x000000040e007c0c */ /* 0x000fe4000afa1270 */
[----:B------:R-:W-:-:S02]  /*0c70*/  PLOP3.LUT P6, PT, P1, P6, PT, 0xa2, 0x0 ;  /* 0x000000000000781c */ /* 0x000fc40000fcd472 */
[----:B------:R-:W-:Y:S01]  /*0c80*/  IADD3 R12, R9, -UR11, -R12 ;  /* 0x8000000b090c7c10 */ /* 0x000fe2000fffe80c */
[----:B------:R-:W-:Y:S01]  /*0c90*/  ULDC.64 UR10, c[0x0][0x290] ;  /* 0x0000a400000a7ab9 */ /* 0x000fe20000000a00 */
[C---:B------:R-:W-:Y:S02]  /*0ca0*/  ISETP.GT.AND P1, PT, R13.reuse, -0x2, P2 ;  /* 0xfffffffe0d00780c */ /* 0x040fe40001724270 */
[----:B------:R-:W-:Y:S02]  /*0cb0*/  ISETP.LT.AND P4, PT, R10, UR4, P4 ;  /* 0x000000040a007c0c */ /* 0x000fe4000a781270 */
[----:B------:R-:W-:Y:S02]  /*0cc0*/  PLOP3.LUT P5, PT, P0, P5, PT, 0xa2, 0x0 ;  /* 0x000000000000781c */ /* 0x000fe400007ab472 */
[----:B------:R-:W-:Y:S02]  /*0cd0*/  LEA.HI R6, R12, R12, RZ, 0x1 ;  /* 0x0000000c0c067211 */ /* 0x000fe400078f08ff */
[----:B------:R-:W-:-:S02]  /*0ce0*/  LOP3.LUT P0, RZ, R13, 0x1, R18, 0xc8, !PT ;  /* 0x000000010dff7812 */ /* 0x000fc4000780c812 */
[----:B------:R-:W-:Y:S02]  /*0cf0*/  ISETP.LT.AND P1, PT, R16, UR4, P1 ;  /* 0x0000000410007c0c */ /* 0x000fe40008f21270 */
[----:B------:R-:W-:Y:S02]  /*0d00*/  PLOP3.LUT P4, PT, P3, P4, PT, 0xa2, 0x0 ;  /* 0x000000000000781c */ /* 0x000fe40001f89472 */
[C---:B------:R-:W-:Y:S02]  /*0d10*/  ISETP.GT.AND P3, PT, R15.reuse, -0x2, P2 ;  /* 0xfffffffe0f00780c */ /* 0x040fe40001764270 */
[----:B------:R-:W-:Y:S02]  /*0d20*/  SHF.R.S32.HI R9, RZ, 0x1, R6 ;  /* 0x00000001ff097819 */ /* 0x000fe40000011406 */
[----:B------:R-:W-:Y:S02]  /*0d30*/  PLOP3.LUT P0, PT, P0, P1, PT, 0xa2, 0x0 ;  /* 0x000000000000781c */ /* 0x000fe40000703472 */
[----:B------:R-:W-:-:S02]  /*0d40*/  LOP3.LUT P1, RZ, R15, 0x1, R18, 0xc8, !PT ;  /* 0x000000010fff7812 */ /* 0x000fc4000782c812 */
[----:B------:R-:W-:Y:S02]  /*0d50*/  ISETP.LT.AND P3, PT, R14, UR4, P3 ;  /* 0x000000040e007c0c */ /* 0x000fe40009f61270 */
[----:B------:R-:W-:Y:S02]  /*0d60*/  P2R R34, PR, RZ, 0x20 ;  /* 0x00000020ff227803 */ /* 0x000fe40000000000 */
[----:B------:R-:W-:Y:S02]  /*0d70*/  ISETP.GT.AND P2, PT, R17, -0x2, P2 ;  /* 0xfffffffe1100780c */ /* 0x000fe40001744270 */
[----:B------:R-:W-:Y:S02]  /*0d80*/  ISETP.GE.AND P5, PT, R9, UR5, PT ;  /* 0x0000000509007c0c */ /* 0x000fe4000bfa6270 */
[----:B------:R-:W-:Y:S02]  /*0d90*/  PLOP3.LUT P1, PT, P1, P3, PT, 0xa2, 0x0 ;  /* 0x000000000000781c */ /* 0x000fe40000f27472 */
[----:B------:R-:W-:-:S02]  /*0da0*/  LOP3.LUT P3, RZ, R17, 0x1, R18, 0xc8, !PT ;  /* 0x0000000111ff7812 */ /* 0x000fc4000786c812 */
[----:B------:R-:W-:Y:S01]  /*0db0*/  ISETP.LT.AND P2, PT, R10, UR4, P2 ;  /* 0x000000040a007c0c */ /* 0x000fe20009741270 */
[----:B------:R-:W-:Y:S01]  /*0dc0*/  ULDC.64 UR4, c[0x0][0x2a8] ;  /* 0x0000aa0000047ab9 */ /* 0x000fe20000000a00 */
[----:B------:R-:W-:Y:S01]  /*0dd0*/  ISETP.GT.AND P5, PT, R12, -0x2, !P5 ;  /* 0xfffffffe0c00780c */ /* 0x000fe20006fa4270 */
[----:B------:R-:W-:Y:S01]  /*0de0*/  UIMAD UR5, UR5, UR4, URZ ;  /* 0x00000004050572a4 */ /* 0x000fe2000f8e023f */
[----:B------:R-:W-:Y:S02]  /*0df0*/  PLOP3.LUT P2, PT, P3, P2, PT, 0xa2, 0x0 ;  /* 0x000000000000781c */ /* 0x000fe40001f45472 */
[----:B------:R-:W-:Y:S01]  /*0e00*/  ISETP.GT.AND P3, PT, R13, -0x2, P5 ;  /* 0xfffffffe0d00780c */ /* 0x000fe20002f64270 */
[----:B------:R-:W-:Y:S01]  /*0e10*/  ULDC UR4, c[0x0][0x290] ;  /* 0x0000a40000047ab9 */ /* 0x000fe20000000800 */
[----:B------:R-:W-:Y:S01]  /*0e20*/  P2R R32, PR, RZ, 0x10 ;  /* 0x00000010ff207803 */ /* 0x000fe20000000000 */
[----:B------:R-:W-:Y:S01]  /*0e30*/  UIMAD UR4, UR5, UR4, URZ ;  /* 0x00000004050472a4 */ /* 0x000fe2000f8e023f */
[----:B------:R-:W-:-:S02]  /*0e40*/  ISETP.LT.AND P4, PT, R16, UR14, P3 ;  /* 0x0000000e10007c0c */ /* 0x000fc40009f81270 */
[----:B------:R-:W-:Y:S02]  /*0e50*/  LOP3.LUT P3, RZ, R13, 0x1, R12, 0xc8, !PT ;  /* 0x000000010dff7812 */ /* 0x000fe4000786c80c */
[----:B------:R-:W-:Y:S02]  /*0e60*/  P2R R33, PR, RZ, 0x40 ;  /* 0x00000040ff217803 */ /* 0x000fe40000000000 */
[----:B------:R-:W-:Y:S02]  /*0e70*/  PLOP3.LUT P3, PT, P3, P4, PT, 0xa2, 0x0 ;  /* 0x000000000000781c */ /* 0x000fe40001f69472 */
[----:B------:R-:W-:Y:S02]  /*0e80*/  ISETP.GT.AND P4, PT, R15, -0x2, P5 ;  /* 0xfffffffe0f00780c */ /* 0x000fe40002f84270 */
[----:B------:R-:W-:Y:S02]  /*0e90*/  ISETP.GT.AND P5, PT, R17, -0x2, P5 ;  /* 0xfffffffe1100780c */ /* 0x000fe40002fa4270 */
[----:B------:R-:W-:-:S02]  /*0ea0*/  ISETP.LT.AND P6, PT, R14, UR14, P4 ;  /* 0x0000000e0e007c0c */ /* 0x000fc4000a7c1270 */
        /* <DEDUP_REMOVED lines=10> */
[----:B------:R-:W-:Y:S01]  /*0f50*/  LOP3.LUT P5, RZ, R17, 0x1, R12, 0xc8, !PT ;  /* 0x0000000111ff7812 */ /* 0x000fe200078ac80c */
[----:B------:R-:W-:-:S03]  /*0f60*/  IMAD.MOV R17, RZ, RZ, -R8 ;  /* 0x000000ffff117224 */ /* 0x000fc600078e0a08 */
[----:B------:R-:W-:Y:S01]  /*0f70*/  PLOP3.LUT P5, PT, P5, P6, PT, 0xa2, 0x0 ;  /* 0x000000000000781c */ /* 0x000fe20002fad472 */
[----:B------:R-:W-:Y:S02]  /*0f80*/  IMAD R17, R2, R17, R23 ;  /* 0x0000001102117224 */ /* 0x000fe400078e0217 */
[----:B------:R-:W-:Y:S02]  /*0f90*/  IMAD.MOV.U32 R2, RZ, RZ, RZ ;  /* 0x000000ffff027224 */ /* 0x000fe400078e00ff */
[C---:B------:R-:W-:Y:S02]  /*0fa0*/  IMAD R7, R17.reuse, UR10, RZ ;  /* 0x0000000a11077c24 */ /* 0x040fe4000f8e02ff */
[----:B------:R-:W-:Y:S02]  /*0fb0*/  IMAD R17, R17, UR4, RZ ;  /* 0x0000000411117c24 */ /* 0x000fe4000f8e02ff */
[----:B------:R-:W-:Y:S02]  /*0fc0*/  IMAD R8, R8, UR11, R7 ;  /* 0x0000000b08087c24 */ /* 0x000fe4000f8e0207 */
[----:B------:R-:W0:Y:S02]  /*0fd0*/  LDC.64 R6, c[0x0][0x2a0] ;  /* 0x0000a800ff067b82 */ /* 0x000e240000000a00 */
[----:B------:R-:W-:-:S02]  /*0fe0*/  IMAD R9, R8, UR15, R9 ;  /* 0x0000000f08097c24 */ /* 0x000fc4000f8e0209 */
[C---:B------:R-:W-:Y:S02]  /*0ff0*/  IMAD R19, R8.reuse, UR15, R19 ;  /* 0x0000000f08137c24 */ /* 0x040fe4000f8e0213 */
[----:B------:R-:W-:Y:S02]  /*1000*/  IMAD R15, R8, UR15, R11 ;  /* 0x0000000f080f7c24 */ /* 0x000fe4000f8e020b */
[C---:B------:R-:W-:Y:S02]  /*1010*/  IMAD R4, R9.reuse, UR14, R10 ;  /* 0x0000000e09047c24 */ /* 0x040fe4000f8e020a */
[----:B------:R-:W-:Y:S02]  /*1020*/  IMAD R8, R9, UR14, R14 ;  /* 0x0000000e09087c24 */ /* 0x000fe4000f8e020e */
[--C-:B------:R-:W-:Y:S02]  /*1030*/  IMAD R11, R19, UR14, R10.reuse ;  /* 0x0000000e130b7c24 */ /* 0x100fe4000f8e020a */
[----:B------:R-:W-:-:S02]  /*1040*/  IMAD R13, R15, UR14, R10 ;  /* 0x0000000e0f0d7c24 */ /* 0x000fc4000f8e020a */
[----:B------:R-:W-:Y:S02]  /*1050*/  IMAD R9, R9, UR14, R16 ;  /* 0x0000000e09097c24 */ /* 0x000fe4000f8e0210 */
[C---:B------:R-:W-:Y:S02]  /*1060*/  IMAD R12, R19.reuse, UR14, R14 ;  /* 0x0000000e130c7c24 */ /* 0x040fe4000f8e020e */
[----:B------:R-:W-:Y:S02]  /*1070*/  IMAD R10, R19, UR14, R16 ;  /* 0x0000000e130a7c24 */ /* 0x000fe4000f8e0210 */
[C---:B------:R-:W-:Y:S02]  /*1080*/  IMAD R14, R15.reuse, UR14, R14 ;  /* 0x0000000e0f0e7c24 */ /* 0x040fe4000f8e020e */
[----:B------:R-:W-:Y:S02]  /*1090*/  IMAD R16, R15, UR14, R16 ;  /* 0x0000000e0f107c24 */ /* 0x000fe4000f8e0210 */
[----:B------:R-:W-:-:S07]  /*10a0*/  IMAD.MOV.U32 R15, RZ, RZ, RZ ;  /* 0x000000ffff0f7224 */ /* 0x000fce00078e00ff */
.L_x_555:
[----:B------:R-:W-:Y:S01]  /*10b0*/  P2R R26, PR, RZ, 0x10 ;  /* 0x00000010ff1a7803 */ /* 0x000fe20000000000 */
[----:B------:R-:W1:Y:S01]  /*10c0*/  @!P0 LDC.64 R30, c[0x0][0x260] ;  /* 0x00009800ff1e8b82 */ /* 0x000e620000000a00 */
[----:B------:R-:W-:Y:S02]  /*10d0*/  ISETP.NE.AND P4, PT, R33, RZ, PT ;  /* 0x000000ff2100720c */ /* 0x000fe40003f85270 */
[----:B------:R-:W-:Y:S02]  /*10e0*/  P2R R35, PR, RZ, 0x20 ;  /* 0x00000020ff237803 */ /* 0x000fe40000000000 */
[----:B------:R-:W-:Y:S02]  /*10f0*/  ISETP.NE.AND P5, PT, R34, RZ, PT ;  /* 0x000000ff2200720c */ /* 0x000fe40003fa5270 */
[----:B------:R-:W-:-:S07]  /*1100*/  ISETP.NE.AND P6, PT, R32, RZ, PT ;  /* 0x000000ff2000720c */ /* 0x000fce0003fc5270 */
[----:B------:R-:W2:Y:S08]  /*1110*/  @!P4 LDC.64 R18, c[0x0][0x260] ;  /* 0x00009800ff12cb82 */ /* 0x000eb00000000a00 */
[----:B------:R-:W3:Y:S08]  /*1120*/  @!P4 LDC.64 R20, c[0x0][0x210] ;  /* 0x00008400ff14cb82 */ /* 0x000ef00000000a00 */
[----:B------:R-:W4:Y:S01]  /*1130*/  @!P5 LDC.64 R22, c[0x0][0x260] ;  /* 0x00009800ff16db82 */ /* 0x000f220000000a00 */
[----:B--2---:R-:W-:-:S07]  /*1140*/  @!P4 IMAD.WIDE R18, R17, 0x4, R18 ;  /* 0x000000041112c825 */ /* 0x004fce00078e0212 */
[----:B------:R-:W2:Y:S01]  /*1150*/  @!P6 LDC.64 R28, c[0x0][0x210] ;  /* 0x00008400ff1ceb82 */ /* 0x000ea20000000a00 */
[----:B------:R-:W5:Y:S01]  /*1160*/  @!P4 LDG.E R18, desc[UR6][R18.64] ;  /* 0x000000061212c981 */ /* 0x000f62000c1e1900 */
[----:B---3--:R-:W-:-:S06]  /*1170*/  @!P4 IMAD.WIDE R20, R16, 0x4, R20 ;  /* 0x000000041014c825 */ /* 0x008fcc00078e0214 */
[----:B------:R-:W5:Y:S01]  /*1180*/  @!P4 LDG.E R21, desc[UR6][R20.64] ;  /* 0x000000061415c981 */ /* 0x000f62000c1e1900 */
[----:B----4-:R-:W-:Y:S02]  /*1190*/  @!P5 IMAD.WIDE R24, R17, 0x4, R22 ;  /* 0x000000041118d825 */ /* 0x010fe400078e0216 */
[----:B------:R-:W3:Y:S03]  /*11a0*/  @!P5 LDC.64 R22, c[0x0][0x210] ;  /* 0x00008400ff16db82 */ /* 0x000ee60000000a00 */
[----:B------:R4:W2:Y:S05]  /*11b0*/  @!P5 LDG.E R36, desc[UR6][R24.64+0x4] ;  /* 0x000004061824d981 */ /* 0x0008aa000c1e1900 */
[----:B----4-:R-:W4:Y:S01]  /*11c0*/  @!P1 LDC.64 R24, c[0x0][0x260] ;  /* 0x00009800ff189b82 */ /* 0x010f220000000a00 */
[----:B---3--:R-:W-:-:S05]  /*11d0*/  @!P5 IMAD.WIDE R22, R14, 0x4, R22 ;  /* 0x000000040e16d825 */ /* 0x008fca00078e0216 */
[----:B------:R3:W2:Y:S02]  /*11e0*/  @!P5 LDG.E R37, desc[UR6][R22.64] ;  /* 0x000000061625d981 */ /* 0x0006a4000c1e1900 */
[----:B---3--:R-:W3:Y:S01]  /*11f0*/  @!P1 LDC.64 R22, c[0x0][0x210] ;  /* 0x00008400ff169b82 */ /* 0x008ee20000000a00 */
[----:B-1----:R-:W-:-:S04]  /*1200*/  @!P0 IMAD.WIDE R30, R17, 0x4, R30 ;  /* 0x00000004111e8825 */ /* 0x002fc800078e021e */
[----:B----4-:R-:W-:Y:S02]  /*1210*/  @!P1 IMAD.WIDE R24, R17, 0x4, R24 ;  /* 0x0000000411189825 */ /* 0x010fe400078e0218 */
[----:B------:R-:W4:Y:S04]  /*1220*/  @!P0 LDG.E R30, desc[UR6][R30.64+0xc] ;  /* 0x00000c061e1e8981 */ /* 0x000f28000c1e1900 */
[----:B------:R-:W4:Y:S01]  /*1230*/  @!P1 LDG.E R24, desc[UR6][R24.64+0x10] ;  /* 0x0000100618189981 */ /* 0x000f22000c1e1900 */
[----:B---3--:R-:W-:-:S06]  /*1240*/  @!P1 IMAD.WIDE R22, R12, 0x4, R22 ;  /* 0x000000040c169825 */ /* 0x008fcc00078e0216 */
[----:B------:R-:W3:Y:S01]  /*1250*/  @!P1 LDG.E R23, desc[UR6][R22.64] ;  /* 0x0000000616179981 */ /* 0x000ee2000c1e1900 */
[----:B-----5:R-:W-:Y:S01]  /*1260*/  @!P4 FFMA.FTZ R2, R21, R18, R2 ;  /* 0x000000121502c223 */ /* 0x020fe20000010002 */
[----:B------:R-:W-:Y:S01]  /*1270*/  ISETP.NE.AND P4, PT, R26, RZ, PT ;  /* 0x000000ff1a00720c */ /* 0x000fe20003f85270 */
[----:B------:R-:W1:Y:S08]  /*1280*/  @!P0 LDC.64 R20, c[0x0][0x210] ;  /* 0x00008400ff148b82 */ /* 0x000e700000000a00 */
[----:B------:R-:W5:Y:S01]  /*1290*/  @!P6 LDC.64 R26, c[0x0][0x260] ;  /* 0x00009800ff1aeb82 */ /* 0x000f620000000a00 */
[----:B--2---:R-:W-:-:S05]  /*12a0*/  @!P6 IMAD.WIDE R18, R13, 0x4, R28 ;  /* 0x000000040d12e825 */ /* 0x004fca00078e021c */
[----:B------:R2:W4:Y:S01]  /*12b0*/  @!P6 LDG.E R29, desc[UR6][R18.64] ;  /* 0x00000006121de981 */ /* 0x000522000c1e1900 */
[----:B-1----:R-:W-:Y:S01]  /*12c0*/  @!P0 IMAD.WIDE R20, R10, 0x4, R20 ;  /* 0x000000040a148825 */ /* 0x002fe200078e0214 */
[----:B--2---:R-:W1:Y:S05]  /*12d0*/  @!P2 LDC.64 R18, c[0x0][0x260] ;  /* 0x00009800ff12ab82 */ /* 0x004e6a0000000a00 */
[----:B------:R-:W2:Y:S01]  /*12e0*/  @!P0 LDG.E R21, desc[UR6][R20.64] ;  /* 0x0000000614158981 */ /* 0x000ea2000c1e1900 */
[----:B-----5:R-:W-:-:S06]  /*12f0*/  @!P6 IMAD.WIDE R26, R17, 0x4, R26 ;  /* 0x00000004111ae825 */ /* 0x020fcc00078e021a */
[----:B------:R-:W4:Y:S01]  /*1300*/  @!P6 LDG.E R26, desc[UR6][R26.64+0x8] ;  /* 0x000008061a1ae981 */ /* 0x000f22000c1e1900 */
[----:B------:R-:W-:Y:S01]  /*1310*/  @!P5 FFMA.FTZ R2, R37, R36, R2 ;  /* 0x000000242502d223 */ /* 0x000fe20000010002 */
[----:B------:R-:W-:-:S03]  /*1320*/  ISETP.NE.AND P5, PT, R35, RZ, PT ;  /* 0x000000ff2300720c */ /* 0x000fc60003fa5270 */
[----:B----4-:R-:W-:Y:S01]  /*1330*/  @!P6 FFMA.FTZ R2, R29, R26, R2 ;  /* 0x0000001a1d02e223 */ /* 0x010fe20000010002 */
[----:B-1----:R-:W-:Y:S01]  /*1340*/  @!P2 IMAD.WIDE R26, R17, 0x4, R18 ;  /* 0x00000004111aa825 */ /* 0x002fe200078e0212 */
[----:B------:R-:W1:Y:S03]  /*1350*/  @!P3 LDC.64 R28, c[0x0][0x210] ;  /* 0x00008400ff1cbb82 */ /* 0x000e660000000a00 */
[----:B--2---:R-:W-:Y:S02]  /*1360*/  @!P0 FFMA.FTZ R2, R21, R30, R2 ;  /* 0x0000001e15028223 */ /* 0x004fe40000010002 */
[----:B------:R2:W4:Y:S02]  /*1370*/  @!P2 LDG.E R30, desc[UR6][R26.64+0x14] ;  /* 0x000014061a1ea981 */ /* 0x000524000c1e1900 */
[----:B---3--:R-:W-:Y:S01]  /*1380*/  @!P1 FFMA.FTZ R2, R23, R24, R2 ;  /* 0x0000001817029223 */ /* 0x008fe20000010002 */
[----:B------:R-:W3:Y:S08]  /*1390*/  @!P3 LDC.64 R20, c[0x0][0x260] ;  /* 0x00009800ff14bb82 */ /* 0x000ef00000000a00 */
[----:B------:R-:W5:Y:S08]  /*13a0*/  @!P2 LDC.64 R18, c[0x0][0x210] ;  /* 0x00008400ff12ab82 */ /* 0x000f700000000a00 */
[----:B------:R-:W0:Y:S01]  /*13b0*/  @!P4 LDC.64 R22, c[0x0][0x260] ;  /* 0x00009800ff16cb82 */ /* 0x000e220000000a00 */
[----:B---3--:R-:W-:-:S07]  /*13c0*/  @!P3 IMAD.WIDE R24, R17, 0x4, R20 ;  /* 0x000000041118b825 */ /* 0x008fce00078e0214 */
[----:B--2---:R-:W2:Y:S01]  /*13d0*/  @!P5 LDC.64 R26, c[0x0][0x260] ;  /* 0x00009800ff1adb82 */ /* 0x004ea20000000a00 */
[----:B-1----:R-:W-:Y:S01]  /*13e0*/  @!P3 IMAD.WIDE R20, R9, 0x4, R28 ;  /* 0x000000040914b825 */ /* 0x002fe200078e021c */
[----:B------:R-:W3:Y:S03]  /*13f0*/  @!P3 LDG.E R24, desc[UR6][R24.64+0x18] ;  /* 0x000018061818b981 */ /* 0x000ee6000c1e1900 */
[----:B-----5:R-:W-:Y:S02]  /*1400*/  @!P2 IMAD.WIDE R18, R11, 0x4, R18 ;  /* 0x000000040b12a825 */ /* 0x020fe400078e0212 */
[----:B------:R-:W3:Y:S04]  /*1410*/  @!P3 LDG.E R21, desc[UR6][R20.64] ;  /* 0x000000061415b981 */ /* 0x000ee8000c1e1900 */
[----:B------:R1:W4:Y:S01]  /*1420*/  @!P2 LDG.E R31, desc[UR6][R18.64] ;  /* 0x00000006121fa981 */ /* 0x000322000c1e1900 */
[----:B0-----:R-:W-:-:S02]  /*1430*/  @!P4 IMAD.WIDE R28, R17, 0x4, R22 ;  /* 0x00000004111cc825 */ /* 0x001fc400078e0216 */
[----:B------:R-:W0:Y:S04]  /*1440*/  @!P4 LDC.64 R22, c[0x0][0x210] ;  /* 0x00008400ff16cb82 */ /* 0x000e280000000a00 */
[----:B------:R-:W5:Y:S04]  /*1450*/  @!P4 LDG.E R28, desc[UR6][R28.64+0x1c] ;  /* 0x00001c061c1cc981 */ /* 0x000f68000c1e1900 */
[----:B-1----:R-:W1:Y:S01]  /*1460*/  @!P5 LDC.64 R18, c[0x0][0x210] ;  /* 0x00008400ff12db82 */ /* 0x002e620000000a00 */
[----:B--2---:R-:W-:-:S06]  /*1470*/  @!P5 IMAD.WIDE R26, R17, 0x4, R26 ;  /* 0x00000004111ad825 */ /* 0x004fcc00078e021a */
[----:B------:R-:W2:Y:S01]  /*1480*/  @!P5 LDG.E R26, desc[UR6][R26.64+0x20] ;  /* 0x000020061a1ad981 */ /* 0x000ea2000c1e1900 */
[----:B0-----:R-:W-:-:S06]  /*1490*/  @!P4 IMAD.WIDE R22, R8, 0x4, R22 ;  /* 0x000000040816c825 */ /* 0x001fcc00078e0216 */
[----:B------:R-:W5:Y:S01]  /*14a0*/  @!P4 LDG.E R23, desc[UR6][R22.64] ;  /* 0x000000061617c981 */ /* 0x000f62000c1e1900 */
[----:B-1----:R-:W-:-:S06]  /*14b0*/  @!P5 IMAD.WIDE R18, R4, 0x4, R18 ;  /* 0x000000040412d825 */ /* 0x002fcc00078e0212 */
[----:B------:R-:W2:Y:S01]  /*14c0*/  @!P5 LDG.E R19, desc[UR6][R18.64] ;  /* 0x000000061213d981 */ /* 0x000ea2000c1e1900 */
        /* <DEDUP_REMOVED lines=9> */
[CC--:B------:R-:W-:Y:S02]  /*1560*/  IMAD R8, R7.reuse, R6.reuse, R8 ;  /* 0x0000000607087224 */ /* 0x0c0fe400078e0208 */
[----:B------:R-:W-:Y:S02]  /*1570*/  IMAD R4, R7, R6, R4 ;  /* 0x0000000607047224 */ /* 0x000fe400078e0204 */
[----:B----4-:R-:W-:Y:S02]  /*1580*/  @!P2 FFMA.FTZ R2, R31, R30, R2 ;  /* 0x0000001e1f02a223 */ /* 0x010fe40000010002 */
[----:B------:R-:W0:Y:S02]  /*1590*/  LDC.64 R30, c[0x0][0x2a8] ;  /* 0x0000aa00ff1e7b82 */ /* 0x000e240000000a00 */
[----:B---3--:R-:W-:Y:S01]  /*15a0*/  @!P3 FFMA.FTZ R2, R21, R24, R2 ;  /* 0x000000181502b223 */ /* 0x008fe20000010002 */
[----:B0-----:R-:W-:-:S03]  /*15b0*/  IMAD R17, R31, R30, R17 ;  /* 0x0000001e1f117224 */ /* 0x001fc600078e0211 */
[----:B-----5:R-:W-:-:S04]  /*15c0*/  @!P4 FFMA.FTZ R2, R23, R28, R2 ;  /* 0x0000001c1702c223 */ /* 0x020fc80000010002 */
[----:B--2---:R-:W-:Y:S01]  /*15d0*/  @!P5 FFMA.FTZ R2, R19, R26, R2 ;  /* 0x0000001a1302d223 */ /* 0x004fe20000010002 */
        /* <DEDUP_REMOVED lines=15> */
        .weak           $__internal_4_$__cuda_sm20_div_u64
        .type           $__internal_4_$__cuda_sm20_div_u64,@function
        .size           $__internal_4_$__cuda_sm20_div_u64,(.L_x_1126 - $__internal_4_$__cuda_sm20_div_u64)
$__internal_4_$__cuda_sm20_div_u64:
[----:B------:R-:W-:Y:S02]  /*16d0*/  IMAD.MOV.U32 R10, RZ, RZ, R5 ;  /* 0x000000ffff0a7224 */ /* 0x000fe400078e0005 */
[----:B------:R-:W-:-:S04]  /*16e0*/  IMAD.MOV.U32 R11, RZ, RZ, RZ ;  /* 0x000000ffff0b7224 */ /* 0x000fc800078e00ff */
        /* <DEDUP_REMOVED lines=19> */
[----:B------:R-:W-:Y:S01]  /*1820*/  IMAD R6, R11, R5, R7 ;  /* 0x000000050b067224 */ /* 0x000fe200078e0207 */
[----:B------:R-:W-:Y:S01]  /*1830*/  MOV R7, RZ ;  /* 0x000000ff00077202 */ /* 0x000fe20000000f00 */
        /* <DEDUP_REMOVED lines=15> */
[----:B------:R-:W-:-:S04]  /*1930*/  IMAD.X R6, RZ, RZ, R11, P0 ;  /* 0x000000ffff067224 */ /* 0x000fc800000e060b */
        /* <DEDUP_REMOVED lines=23> */
[----:B------:R-:W-:Y:S01]  /*1ab0*/  SEL R9, R9, R6, P0 ;  /* 0x0000000609097207 */ /* 0x000fe20000000000 */
[----:B------:R-:W-:Y:S01]  /*1ac0*/  IMAD.MOV.U32 R6, RZ, RZ, R2 ;  /* 0x000000ffff067224 */ /* 0x000fe200078e0002 */
[----:B------:R-:W-:Y:S02]  /*1ad0*/  SEL R4, R4, 0xffffffff, P1 ;  /* 0xffffffff04047807 */ /* 0x000fe40000800000 */
[----:B------:R-:W-:Y:S01]  /*1ae0*/  SEL R9, R9, 0xffffffff, P1 ;  /* 0xffffffff09097807 */ /* 0x000fe20000800000 */
[----:B------:R-:W-:Y:S06]  /*1af0*/  RET.REL.NODEC R6 `(_ZN2at6native51_GLOBAL__N__2c613397_18_DepthwiseConv2d_cu_9959487032conv_depthwise2d_backward_kernelILi3ELi2EfiEEvNS_27GenericPackedTensorAccessorIKT1_Lm4ENS_16DefaultPtrTraitsEiEENS3_IS4_Lm4ES6_iEES7_T2_iiiiiiiiiiiiiii) ;  /* 0xffffffe406407950 */ /* 0x000fec0003c3ffff */
.L_x_556:
        /* <DEDUP_REMOVED lines=16> */
.L_x_1126:


//--------------------- .text._ZN2at6native51_GLOBAL__N__2c613397_18_DepthwiseConv2d_cu_9959487032conv_depthwise2d_backward_kernelILi3ELi1EfiEEvNS_27GenericPackedTensorAccessorIKT1_Lm4ENS_16DefaultPtrTraitsEiEENS3_IS4_Lm4ES6_iEES7_T2_iiiiiiiiiiiiiii --------------------------
	.section	.text._ZN2at6native51_GLOBAL__N__2c613397_18_DepthwiseConv2d_cu_9959487032conv_depthwise2d_backward_kernelILi3ELi1EfiEEvNS_27GenericPackedTensorAccessorIKT1_Lm4ENS_16DefaultPtrTraitsEiEENS3_IS4_Lm4ES6_iEES7_T2_iiiiiiiiiiiiiii,"ax",@progbits
	.align	128
.text._ZN2at6native51_GLOBAL__N__2c613397_18_DepthwiseConv2d_cu_9959487032conv_depthwise2d_backward_kernelILi3ELi1EfiEEvNS_27GenericPackedTensorAccessorIKT1_Lm4ENS_16DefaultPtrTraitsEiEENS3_IS4_Lm4ES6_iEES7_T2_iiiiiiiiiiiiiii:
        .type           _ZN2at6native51_GLOBAL__N__2c613397_18_DepthwiseConv2d_cu_9959487032conv_depthwise2d_backward_kernelILi3ELi1EfiEEvNS_27GenericPackedTensorAccessorIKT1_Lm4ENS_16DefaultPtrTraitsEiEENS3_IS4_Lm4ES6_iEES7_T2_iiiiiiiiiiiiiii,@function
        .size           _ZN2at6native51_GLOBAL__N__2c613397_18_DepthwiseConv2d_cu_9959487032conv_depthwise2d_backward_kernelILi3ELi1EfiEEvNS_27GenericPackedTensorAccessorIKT1_Lm4ENS_16DefaultPtrTraitsEiEENS3_IS4_Lm4ES6_iEES7_T2_iiiiiiiiiiiiiii,(.L_x_1128 - _ZN2at6native51_GLOBAL__N__2c613397_18_DepthwiseConv2d_cu_9959487032conv_depthwise2d_backward_kernelILi3ELi1EfiEEvNS_27GenericPackedTensorAccessorIKT1_Lm4ENS_16DefaultPtrTraitsEiEENS3_IS4_Lm4ES6_iEES7_T2_iiiiiiiiiiiiiii)
        .other          _ZN2at6native51_GLOBAL__N__2c613397_18_DepthwiseConv2d_cu_9959487032conv_depthwise2d_backward_kernelILi3ELi1EfiEEvNS_27GenericPackedTensorAccessorIKT1_Lm4ENS_16DefaultPtrTraitsEiEENS3_IS4_Lm4ES6_iEES7_T2_iiiiiiiiiiiiiii,@"STO_CUDA_ENTRY STV_DEFAULT"
_ZN2at6native51_GLOBAL__N__2c613397_18_DepthwiseConv2d_cu_9959487032conv_depthwise2d_backward_kernelILi3ELi1EfiEEvNS_27GenericPackedTensorAccessorIKT1_Lm4ENS_16DefaultPtrTraitsEiEENS3_IS4_Lm4ES6_iEES7_T2_iiiiiiiiiiiiiii:
        /* <DEDUP_REMOVED lines=12> */
[----:B------:R-:W-:Y:S01]  /*00c0*/  IMAD.MOV.U32 R0, RZ, RZ, R2 ;  /* 0x000000ffff007224 */ /* 0x000fe200078e0002 */
[----:B------:R-:W-:Y:S01]  /*00d0*/  ISETP.LT.AND P0, PT, RZ, UR4, PT ;  /* 0x00000004ff007c0c */ /* 0x000fe2000bf01270 */
[----:B------:R-:W-:Y:S01]  /*00e0*/  ULDC UR4, c[0x0][0xc] ;  /* 0x0000030000047ab9 */ /* 0x000fe20000000800 */
[----:B------:R-:W-:Y:S01]  /*00f0*/  IMAD.MOV.U32 R2, RZ, RZ, R3 ;  /* 0x000000ffff027224 */ /* 0x000fe200078e0003 */
[----:B------:R-:W-:Y:S01]  /*0100*/  ULDC.64 UR8, c[0x0][0x208] ;  /* 0x0000820000087ab9 */ /* 0x000fe20000000a00 */
[----:B------:R-:W-:-:S09]  /*0110*/  IMAD R3, R5, UR4, RZ ;  /* 0x0000000405037c24 */ /* 0x000fd2000f8e02ff */
        /* <DEDUP_REMOVED lines=9> */
[----:B------:R-:W-:Y:S05]  /*01b0*/  CALL.REL.NOINC `($__internal_5_$__cuda_sm20_div_u64) ;  /* 0x0000001400587944 */ /* 0x000fea0003c00000 */
[----:B------:R-:W-:Y:S05]  /*01c0*/  BRA `(.L_x_560) ;  /* 0x0000000000507947 */ /* 0x000fea0003800000 */
.L_x_559:
[----:B------:R-:W0:Y:S01]  /*01d0*/  I2F.U32.RP R5, R3 ;  /* 0x0000000300057306 */ /* 0x000e220000209000 */
[----:B------:R-:W-:Y:S01]  /*01e0*/  IMAD.MOV R9, RZ, RZ, -R3 ;  /* 0x000000ffff097224 */ /* 0x000fe200078e0a03 */
[----:B------:R-:W-:-:S06]  /*01f0*/  ISETP.NE.U32.AND P2, PT, R3, RZ, PT ;  /* 0x000000ff0300720c */ /* 0x000fcc0003f45070 */
[----:B0-----:R-:W0:Y:S02]  /*0200*/  MUFU.RCP R5, R5 ;  /* 0x0000000500057308 */ /* 0x001e240000001000 */
[----:B0-----:R-:W-:Y:S01]  /*0210*/  IADD3 R6, R5, 0xffffffe, RZ ;  /* 0x0ffffffe05067810 */ /* 0x001fe20007ffe0ff */
[----:B------:R-:W-:-:S05]  /*0220*/  HFMA2.MMA R5, -RZ, RZ, 0, 0 ;  /* 0x00000000ff057435 */ /* 0x000fca00000001ff */
[----:B------:R0:W1:Y:S02]  /*0230*/  F2I.FTZ.U32.TRUNC.NTZ R7, R6 ;  /* 0x0000000600077305 */ /* 0x000064000021f000 */
[----:B0-----:R-:W-:Y:S02]  /*0240*/  IMAD.MOV.U32 R6, RZ, RZ, RZ ;  /* 0x000000ffff067224 */ /* 0x001fe400078e00ff */
[----:B-1----:R-:W-:-:S04]  /*0250*/  IMAD R9, R9, R7, RZ ;  /* 0x0000000709097224 */ /* 0x002fc800078e02ff */
[----:B------:R-:W-:-:S06]  /*0260*/  IMAD.HI.U32 R7, R7, R9, R6 ;  /* 0x0000000907077227 */ /* 0x000fcc00078e0006 */
[----:B------:R-:W-:-:S04]  /*0270*/  IMAD.HI.U32 R7, R7, R4, RZ ;  /* 0x0000000407077227 */ /* 0x000fc800078e00ff */
[----:B------:R-:W-:-:S04]  /*0280*/  IMAD.MOV R8, RZ, RZ, -R7 ;  /* 0x000000ffff087224 */ /* 0x000fc800078e0a07 */
[----:B------:R-:W-:-:S05]  /*0290*/  IMAD R4, R3, R8, R4 ;  /* 0x0000000803047224 */ /* 0x000fca00078e0204 */
[----:B------:R-:W-:-:S13]  /*02a0*/  ISETP.GE.U32.AND P0, PT, R4, R3, PT ;  /* 0x000000030400720c */ /* 0x000fda0003f06070 */
[----:B------:R-:W-:Y:S01]  /*02b0*/  @P0 IADD3 R4, -R3, R4, RZ ;  /* 0x0000000403040210 */ /* 0x000fe20007ffe1ff */
[----:B------:R-:W-:-:S03]  /*02c0*/  @P0 VIADD R7, R7, 0x1 ;  /* 0x0000000107070836 */ /* 0x000fc60000000000 */
[----:B------:R-:W-:-:S13]  /*02d0*/  ISETP.GE.U32.AND P1, PT, R4, R3, PT ;  /* 0x000000030400720c */ /* 0x000fda0003f26070 */
[----:B------:R-:W-:Y:S01]  /*02e0*/  @P1 VIADD R7, R7, 0x1 ;  /* 0x0000000107071836 */ /* 0x000fe20000000000 */
[----:B------:R-:W-:-:S05]  /*02f0*/  @!P2 LOP3.LUT R7, RZ, R3, RZ, 0x33, !PT ;  /* 0x00000003ff07a212 */ /* 0x000fca00078e33ff */
[----:B------:R-:W-:-:S07]  /*0300*/  IMAD.MOV.U32 R4, RZ, RZ, R7 ;  /* 0x000000ffff047224 */ /* 0x000fce00078e0007 */
.L_x_560:
[----:B------:R-:W-:Y:S05]  /*0310*/  BSYNC B0 ;  /* 0x0000000000007941 */ /* 0x000fea0003800000 */
.L_x_558:
        /* <DEDUP_REMOVED lines=11> */
.L_x_563:
        /* <DEDUP_REMOVED lines=11> */
.L_x_562:
[----:B------:R-:W-:Y:S05]  /*0480*/  BSYNC B0 ;  /* 0x0000000000007941 */ /* 0x000fea0003800000 */
.L_x_561:
[----:B------:R-:W-:Y:S01]  /*0490*/  ULDC.64 UR10, c[0x0][0x238] ;  /* 0x00008e00000a7ab9 */ /* 0x000fe20000000a00 */
[----:B------:R-:W-:Y:S05]  /*04a0*/  @!P1 EXIT ;  /* 0x000000000000994d */ /* 0x000fea0003800000 */
.L_x_564:
        /* <DEDUP_REMOVED lines=18> */
.L_x_557:
[----:B------:R-:W-:Y:S01]  /*05d0*/  ULDC UR4, c[0x0][0x2c4] ;  /* 0x0000b10000047ab9 */ /* 0x000fe20000000800 */
[----:B------:R-:W-:Y:S01]  /*05e0*/  ULDC UR5, c[0x0][0x2bc] ;  /* 0x0000af0000057ab9 */ /* 0x000fe20000000800 */
[----:B------:R-:W-:Y:S01]  /*05f0*/  UIADD3 UR4, -UR4, URZ, URZ ;  /* 0x0000003f04047290 */ /* 0x000fe2000fffe13f */
[----:B------:R-:W-:-:S03]  /*0600*/  ULDC UR14, c[0x0][0x290] ;  /* 0x0000a400000e7ab9 */ /* 0x000fc60000000800 */
[----:B------:R-:W-:-:S12]  /*0610*/  ULEA UR4, UR4, UR5, 0x1 ;  /* 0x0000000504047291 */ /* 0x000fd8000f8e083f */
.L_x_566:
[----:B------:R-:W0:Y:S01]  /*0620*/  LDC R19, c[0x0][0x298] ;  /* 0x0000a600ff137b82 */ /* 0x000e220000000800 */
[----:B------:R-:W-:Y:S01]  /*0630*/  IMAD.MOV.U32 R6, RZ, RZ, RZ ;  /* 0x000000ffff067224 */ /* 0x000fe200078e00ff */
[----:B------:R-:W-:Y:S01]  /*0640*/  IABS R11, R0 ;  /* 0x00000000000b7213 */ /* 0x000fe20000000000 */
[----:B------:R-:W-:Y:S01]  /*0650*/  ULDC.64 UR10, c[0x0][0x2b8] ;  /* 0x0000ae00000a7ab9 */ /* 0x000fe20000000a00 */
[----:B------:R-:W-:Y:S01]  /*0660*/  ULDC.64 UR6, c[0x0][0x2c0] ;  /* 0x0000b00000067ab9 */ /* 0x000fe20000000a00 */
[----:B------:R-:W-:Y:S01]  /*0670*/  VIADD R17, R0, UR10 ;  /* 0x0000000a00117c36 */ /* 0x000fe20008000000 */
[----:B------:R-:W-:Y:S01]  /*0680*/  LOP3.LUT R4, R4, 0xfffffffe, RZ, 0xc0, !PT ;  /* 0xfffffffe04047812 */ /* 0x000fe200078ec0ff */
[----:B------:R-:W-:Y:S01]  /*0690*/  ULDC.64 UR12, c[0x0][0x290] ;  /* 0x0000a400000c7ab9 */ /* 0x000fe20000000a00 */
[----:B------:R-:W1:Y:S01]  /*06a0*/  LDC R5, c[0x0][0x29c] ;  /* 0x0000a700ff057b82 */ /* 0x000e620000000800 */
[----:B------:R-:W-:-:S04]  /*06b0*/  UIADD3 UR5, -UR6, URZ, URZ ;  /* 0x0000003f06057290 */ /* 0x000fc8000fffe13f */
[----:B------:R-:W-:Y:S01]  /*06c0*/  ULEA UR5, UR5, UR10, 0x1 ;  /* 0x0000000a05057291 */ /* 0x000fe2000f8e083f */
[----:B0-----:R-:W-:-:S04]  /*06d0*/  IABS R14, R19 ;  /* 0x00000013000e7213 */ /* 0x001fc80000000000 */
[----:B------:R-:W0:Y:S01]  /*06e0*/  I2F.RP R8, R14 ;  /* 0x0000000e00087306 */ /* 0x000e220000209400 */
[----:B-1----:R-:W-:-:S07]  /*06f0*/  IABS R10, R5 ;  /* 0x00000005000a7213 */ /* 0x002fce0000000000 */
[----:B0-----:R-:W0:Y:S02]  /*0700*/  MUFU.RCP R8, R8 ;  /* 0x0000000800087308 */ /* 0x001e240000001000 */
[----:B0-----:R-:W-:-:S06]  /*0710*/  IADD3 R7, R8, 0xffffffe, RZ ;  /* 0x0ffffffe08077810 */ /* 0x001fcc0007ffe0ff */
[----:B------:R-:W0:Y:S02]  /*0720*/  F2I.FTZ.U32.TRUNC.NTZ R7, R7 ;  /* 0x0000000700077305 */ /* 0x000e24000021f000 */
[----:B0-----:R-:W-:-:S04]  /*0730*/  IMAD.MOV R9, RZ, RZ, -R7 ;  /* 0x000000ffff097224 */ /* 0x001fc800078e0a07 */
[----:B------:R-:W-:-:S04]  /*0740*/  IMAD R9, R9, R14, RZ ;  /* 0x0000000e09097224 */ /* 0x000fc800078e02ff */
[----:B------:R-:W-:Y:S02]  /*0750*/  IMAD.HI.U32 R8, R7, R9, R6 ;  /* 0x0000000907087227 */ /* 0x000fe400078e0006 */
[----:B------:R-:W0:Y:S02]  /*0760*/  LDC R9, c[0x0][0x28c] ;  /* 0x0000a300ff097b82 */ /* 0x000e240000000800 */
[----:B------:R-:W-:Y:S02]  /*0770*/  IMAD.MOV.U32 R6, RZ, RZ, R10 ;  /* 0x000000ffff067224 */ /* 0x000fe400078e000a */
[----:B------:R-:W-:Y:S02]  /*0780*/  IMAD.HI.U32 R8, R8, R11, RZ ;  /* 0x0000000b08087227 */ /* 0x000fe400078e00ff */
[----:B------:R-:W1:Y:S03]  /*0790*/  I2F.RP R12, R6 ;  /* 0x00000006000c7306 */ /* 0x000e660000209400 */
[----:B------:R-:W-:-:S05]  /*07a0*/  IADD3 R7, -R8, RZ, RZ ;  /* 0x000000ff08077210 */ /* 0x000fca0007ffe1ff */
[----:B------:R-:W-:-:S05]  /*07b0*/  IMAD R7, R14, R7, R11 ;  /* 0x000000070e077224 */ /* 0x000fca00078e020b */
[----:B------:R-:W-:Y:S01]  /*07c0*/  ISETP.GT.U32.AND P1, PT, R14, R7, PT ;  /* 0x000000070e00720c */ /* 0x000fe20003f24070 */
[----:B-1----:R-:W1:-:S12]  /*07d0*/  MUFU.RCP R12, R12 ;  /* 0x0000000c000c7308 */ /* 0x002e580000001000 */
[----:B------:R-:W-:Y:S02]  /*07e0*/  @!P1 IMAD.IADD R7, R7, 0x1, -R14 ;  /* 0x0000000107079824 */ /* 0x000fe400078e0a0e */
[----:B------:R-:W-:Y:S01]  /*07f0*/  @!P1 VIADD R8, R8, 0x1 ;  /* 0x0000000108089836 */ /* 0x000fe20000000000 */
[----:B------:R-:W-:Y:S02]  /*0800*/  ISETP.NE.AND P1, PT, R19, RZ, PT ;  /* 0x000000ff1300720c */ /* 0x000fe40003f25270 */
[----:B------:R-:W-:Y:S01]  /*0810*/  ISETP.GE.U32.AND P0, PT, R7, R14, PT ;  /* 0x0000000e0700720c */ /* 0x000fe20003f06070 */
[----:B-1----:R-:W-:Y:S01]  /*0820*/  VIADD R10, R12, 0xffffffe ;  /* 0x0ffffffe0c0a7836 */ /* 0x002fe20000000000 */
[----:B------:R-:W-:-:S03]  /*0830*/  LOP3.LUT R7, R0, R19, RZ, 0x3c, !PT ;  /* 0x0000001300077212 */ /* 0x000fc600078e3cff */
[----:B------:R1:W2:Y:S01]  /*0840*/  F2I.FTZ.U32.TRUNC.NTZ R11, R10 ;  /* 0x0000000a000b7305 */ /* 0x0002a2000021f000 */
[----:B------:R-:W-:Y:S02]  /*0850*/  ISETP.GE.AND P2, PT, R7, RZ, PT ;  /* 0x000000ff0700720c */ /* 0x000fe40003f46270 */
[----:B0-----:R-:W-:-:S05]  /*0860*/  IABS R7, R9 ;  /* 0x0000000900077213 */ /* 0x001fca0000000000 */
[----:B------:R-:W-:Y:S01]  /*0870*/  @P0 IADD3 R8, R8, 0x1, RZ ;  /* 0x0000000108080810 */ /* 0x000fe20007ffe0ff */
[----:B-1----:R-:W-:-:S05]  /*0880*/  IMAD.MOV.U32 R10, RZ, RZ, RZ ;  /* 0x000000ffff0a7224 */ /* 0x002fca00078e00ff */
[----:B------:R-:W-:Y:S01]  /*0890*/  @!P2 IMAD.MOV R8, RZ, RZ, -R8 ;  /* 0x000000ffff08a224 */ /* 0x000fe200078e0a08 */
[----:B------:R-:W-:Y:S01]  /*08a0*/  @!P1 LOP3.LUT R8, RZ, R19, RZ, 0x33, !PT ;  /* 0x00000013ff089212 */ /* 0x000fe200078e33ff */
[----:B--2---:R-:W-:-:S03]  /*08b0*/  IMAD.MOV R13, RZ, RZ, -R11 ;  /* 0x000000ffff0d7224 */ /* 0x004fc600078e0a0b */
[----:B------:R-:W-:Y:S01]  /*08c0*/  IABS R12, R8 ;  /* 0x00000008000c7213 */ /* 0x000fe20000000000 */
[----:B------:R-:W-:Y:S01]  /*08d0*/  IMAD R13, R13, R6, RZ ;  /* 0x000000060d0d7224 */ /* 0x000fe200078e02ff */
[C---:B------:R-:W-:Y:S01]  /*08e0*/  IADD3 R18, -R8.reuse, RZ, RZ ;  /* 0x000000ff08127210 */ /* 0x040fe20007ffe1ff */
[----:B------:R-:W-:Y:S02]  /*08f0*/  VIADD R14, R8, UR11 ;  /* 0x0000000b080e7c36 */ /* 0x000fe40008000000 */
[----:B------:R-:W-:Y:S01]  /*0900*/  IMAD.HI.U32 R10, R11, R13, R10 ;  /* 0x0000000d0b0a7227 */ /* 0x000fe200078e000a */
[----:B------:R-:W-:Y:S01]  /*0910*/  MOV R11, R12 ;  /* 0x0000000c000b7202 */ /* 0x000fe20000000f00 */
        /* <DEDUP_REMOVED lines=11> */
[----:B------:R0:W1:Y:S01]  /*09d0*/  F2I.FTZ.U32.TRUNC.NTZ R11, R10 ;  /* 0x0000000a000b7305 */ /* 0x000062000021f000 */
[----:B------:R-:W-:-:S04]  /*09e0*/  LOP3.LUT R6, R8, R5, RZ, 0x3c, !PT ;  /* 0x0000000508067212 */ /* 0x000fc800078e3cff */
[----:B------:R-:W-:Y:S01]  /*09f0*/  ISETP.GE.AND P2, PT, R6, RZ, PT ;  /* 0x000000ff0600720c */ /* 0x000fe20003f46270 */
[----:B0-----:R-:W-:-:S05]  /*0a00*/  HFMA2.MMA R10, -RZ, RZ, 0, 0 ;  /* 0x00000000ff0a7435 */ /* 0x001fca00000001ff */
[----:B------:R-:W-:Y:S02]  /*0a10*/  @P0 VIADD R12, R12, 0x1 ;  /* 0x000000010c0c0836 */ /* 0x000fe40000000000 */
[----:B-1----:R-:W-:-:S05]  /*0a20*/  IMAD.MOV R6, RZ, RZ, -R11 ;  /* 0x000000ffff067224 */ /* 0x002fca00078e0a0b */
[----:B------:R-:W-:Y:S01]  /*0a30*/  @!P2 IMAD.MOV R12, RZ, RZ, -R12 ;  /* 0x000000ffff0ca224 */ /* 0x000fe200078e0a0c */
[----:B------:R-:W-:Y:S01]  /*0a40*/  @!P1 LOP3.LUT R12, RZ, R5, RZ, 0x33, !PT ;  /* 0x00000005ff0c9212 */ /* 0x000fe200078e33ff */
[----:B------:R-:W-:-:S03]  /*0a50*/  IMAD R13, R6, R7, RZ ;  /* 0x00000007060d7224 */ /* 0x000fc600078e02ff */
[----:B------:R-:W-:Y:S01]  /*0a60*/  IABS R6, R12 ;  /* 0x0000000c00067213 */ /* 0x000fe20000000000 */
[----:B------:R-:W-:-:S04]  /*0a70*/  IMAD.HI.U32 R10, R11, R13, R10 ;  /* 0x0000000d0b0a7227 */ /* 0x000fc800078e000a */
[----:B------:R-:W-:Y:S02]  /*0a80*/  IMAD.MOV R16, RZ, RZ, -R12 ;  /* 0x000000ffff107224 */ /* 0x000fe400078e0a0c */
[----:B------:R-:W-:-:S04]  /*0a90*/  IMAD.HI.U32 R11, R10, R6, RZ ;  /* 0x000000060a0b7227 */ /* 0x000fc800078e00ff */
[----:B------:R-:W-:Y:S02]  /*0aa0*/  IMAD.MOV R10, RZ, RZ, -R11 ;  /* 0x000000ffff0a7224 */ /* 0x000fe400078e0a0b */
[----:B------:R-:W-:Y:S02]  /*0ab0*/  IMAD R13, R19, R18, R17 ;  /* 0x00000012130d7224 */ /* 0x000fe400078e0211 */
[----:B------:R-:W-:Y:S02]  /*0ac0*/  IMAD R6, R7, R10, R6 ;  /* 0x0000000a07067224 */ /* 0x000fe400078e0206 */
[----:B------:R-:W-:Y:S02]  /*0ad0*/  IMAD R10, R8, R19, UR6 ;  /* 0x00000006080a7e24 */ /* 0x000fe4000f8e0213 */
[----:B------:R-:W-:Y:S01]  /*0ae0*/  IMAD R16, R5, R16, R14 ;  /* 0x0000001005107224 */ /* 0x000fe200078e020e */
[----:B------:R-:W-:Y:S01]  /*0af0*/  ISETP.GT.U32.AND P1, PT, R7, R6, PT ;  /* 0x000000060700720c */ /* 0x000fe20003f24070 */
[----:B------:R-:W-:-:S02]  /*0b00*/  IMAD.IADD R15, R17, 0x1, -R10 ;  /* 0x00000001110f7824 */ /* 0x000fc400078e0a0a */
[----:B------:R-:W-:Y:S01]  /*0b10*/  IMAD R5, R12, R5, UR7 ;  /* 0x000000070c057e24 */ /* 0x000fe2000f8e0205 */
[-C--:B------:R-:W-:Y:S02]  /*0b20*/  LOP3.LUT R21, R13, R16.reuse, RZ, 0xfc, !PT ;  /* 0x000000100d157212 */ /* 0x080fe400078efcff */
[----:B------:R-:W-:Y:S02]  /*0b30*/  LOP3.LUT R22, R15, R16, RZ, 0xfc, !PT ;  /* 0x000000100f167212 */ /* 0x000fe400078efcff */
[----:B------:R-:W-:-:S05]  /*0b40*/  IADD3 R18, R14, -R5, RZ ;  /* 0x800000050e127210 */ /* 0x000fca0007ffe0ff */
[----:B------:R-:W-:Y:S02]  /*0b50*/  @!P1 IMAD.IADD R6, R6, 0x1, -R7 ;  /* 0x0000000106069824 */ /* 0x000fe400078e0a07 */
[----:B------:R-:W-:Y:S01]  /*0b60*/  @!P1 VIADD R11, R11, 0x1 ;  /* 0x000000010b0b9836 */ /* 0x000fe20000000000 */
[----:B------:R-:W-:Y:S02]  /*0b70*/  ISETP.NE.AND P1, PT, R9, RZ, PT ;  /* 0x000000ff0900720c */ /* 0x000fe40003f25270 */
[----:B------:R-:W-:Y:S02]  /*0b80*/  ISETP.GE.U32.AND P0, PT, R6, R7, PT ;  /* 0x000000070600720c */ /* 0x000fe40003f06070 */
[----:B------:R-:W-:-:S04]  /*0b90*/  LOP3.LUT R6, R12, R9, RZ, 0x3c, !PT ;  /* 0x000000090c067212 */ /* 0x000fc800078e3cff */
[----:B------:R-:W-:Y:S02]  /*0ba0*/  ISETP.GE.AND P2, PT, R6, RZ, PT ;  /* 0x000000ff0600720c */ /* 0x000fe40003f46270 */
[----:B------:R-:W0:Y:S05]  /*0bb0*/  LDC.64 R6, c[0x0][0x2a0] ;  /* 0x0000a800ff067b82 */ /* 0x000e2a0000000a00 */
[----:B------:R-:W-:-:S06]  /*0bc0*/  @P0 IADD3 R11, R11, 0x1, RZ ;  /* 0x000000010b0b0810 */ /* 0x000fcc0007ffe0ff */
[----:B------:R-:W-:Y:S01]  /*0bd0*/  @!P2 IMAD.MOV R11, RZ, RZ, -R11 ;  /* 0x000000ffff0ba224 */ /* 0x000fe200078e0a0b */
[----:B------:R-:W-:-:S05]  /*0be0*/  @!P1 LOP3.LUT R11, RZ, R9, RZ, 0x33, !PT ;  /* 0x00000009ff0b9212 */ /* 0x000fca00078e33ff */
[----:B------:R-:W-:-:S04]  /*0bf0*/  IMAD.MOV R20, RZ, RZ, -R11 ;  /* 0x000000ffff147224 */ /* 0x000fc800078e0a0b */
[----:B------:R-:W-:Y:S01]  /*0c00*/  IMAD R20, R9, R20, R12 ;  /* 0x0000001409147224 */ /* 0x000fe200078e020c */
[----:B------:R-:W-:Y:S01]  /*0c10*/  IADD3 R9, R17, -UR6, -R10 ;  /* 0x8000000611097c10 */ /* 0x000fe2000fffe80a */
[----:B------:R-:W-:Y:S01]  /*0c20*/  ULDC UR6, c[0x0][0x29c] ;  /* 0x0000a70000067ab9 */ /* 0x000fe20000000800 */
[----:B0-----:R-:W-:Y:S01]  /*0c30*/  ISETP.GE.AND P1, PT, R16, R7, PT ;  /* 0x000000071000720c */ /* 0x001fe20003f26270 */
[----:B------:R-:W-:Y:S01]  /*0c40*/  IMAD R20, R20, UR12, RZ ;  /* 0x0000000c14147c24 */ /* 0x000fe2000f8e02ff */
[----:B------:R-:W-:Y:S02]  /*0c50*/  LOP3.LUT R16, R9, R16, RZ, 0xfc, !PT ;  /* 0x0000001009107212 */ /* 0x000fe400078efcff */
[----:B------:R-:W-:Y:S01]  /*0c60*/  ISETP.GT.AND P5, PT, R21, -0x1, !P1 ;  /* 0xffffffff1500780c */ /* 0x000fe20004fa4270 */
[----:B------:R-:W-:Y:S01]  /*0c70*/  IMAD R11, R11, UR13, R20 ;  /* 0x0000000d0b0b7c24 */ /* 0x000fe2000f8e0214 */
[----:B------:R-:W-:Y:S02]  /*0c80*/  ISETP.GT.AND P4, PT, R22, -0x1, !P1 ;  /* 0xffffffff1600780c */ /* 0x000fe40004f84270 */
[----:B------:R-:W-:-:S02]  /*0c90*/  ISETP.GT.AND P1, PT, R16, -0x1, !P1 ;  /* 0xffffffff1000780c */ /* 0x000fc40004f24270 */
[-C--:B------:R-:W-:Y:S02]  /*0ca0*/  LOP3.LUT R17, R13, R18.reuse, RZ, 0xfc, !PT ;  /* 0x000000120d117212 */ /* 0x080fe400078efcff */
[----:B------:R-:W-:Y:S02]  /*0cb0*/  ISETP.GE.AND P0, PT, R18, R7, PT ;  /* 0x000000071200720c */ /* 0x000fe40003f06270 */
[-C--:B------:R-:W-:Y:S02]  /*0cc0*/  LOP3.LUT R21, R15, R18.reuse, RZ, 0xfc, !PT ;  /* 0x000000120f157212 */ /* 0x080fe400078efcff */
[----:B------:R-:W-:Y:S02]  /*0cd0*/  LOP3.LUT R18, R9, R18, RZ, 0xfc, !PT ;  /* 0x0000001209127212 */ /* 0x000fe400078efcff */
[----:B------:R-:W-:Y:S02]  /*0ce0*/  ISETP.GT.AND P3, PT, R17, -0x1, !P0 ;  /* 0xffffffff1100780c */ /* 0x000fe40004764270 */
[----:B------:R-:W-:-:S02]  /*0cf0*/  ISETP.LT.AND P5, PT, R13, R6, P5 ;  /* 0x000000060d00720c */ /* 0x000fc40002fa1270 */
[----:B------:R-:W-:Y:S02]  /*0d00*/  @P1 LOP3.LUT R4, R4, 0x1, RZ, 0xfc, !PT ;  /* 0x0000000104041812 */ /* 0x000fe400078efcff */
[----:B------:R-:W-:Y:S02]  /*0d10*/  ISETP.GT.AND P1, PT, R21, -0x1, !P0 ;  /* 0xffffffff1500780c */ /* 0x000fe40004724270 */
[----:B------:R-:W-:Y:S02]  /*0d20*/  ISETP.GT.AND P0, PT, R18, -0x1, !P0 ;  /* 0xffffffff1200780c */ /* 0x000fe40004704270 */
[----:B------:R-:W-:Y:S02]  /*0d30*/  LOP3.LUT R4, R4, 0xfffffff7, RZ, 0xc0, !PT ;  /* 0xfffffff704047812 */ /* 0x000fe400078ec0ff */
[-C--:B------:R-:W-:Y:S02]  /*0d40*/  ISETP.LT.AND P4, PT, R15, R6.reuse, P4 ;  /* 0x000000060f00720c */ /* 0x080fe40002781270 */
[----:B------:R-:W-:Y:S01]  /*0d50*/  IADD3 R16, R14, -UR7, -R5 ;  /* 0x800000070e107c10 */ /* 0x000fe2000fffe805 */
[----:B------:R-:W-:Y:S01]  /*0d60*/  IMAD R14, R11, R7, R14 ;  /* 0x000000070b0e7224 */ /* 0x000fe200078e020e */
[----:B------:R-:W-:-:S02]  /*0d70*/  ISETP.LT.AND P3, PT, R13, R6, P3 ;  /* 0x000000060d00720c */ /* 0x000fc40001f61270 */
[-C--:B------:R-:W-:Y:S02]  /*0d80*/  LOP3.LUT R17, R13, R16.reuse, RZ, 0xfc, !PT ;  /* 0x000000100d117212 */ /* 0x080fe400078efcff */
[----:B------:R-:W-:Y:S02]  /*0d90*/  ISETP.GE.AND P6, PT, R16, R7, PT ;  /* 0x000000071000720c */ /* 0x000fe40003fc6270 */
[----:B------:R-:W-:Y:S02]  /*0da0*/  @P0 LOP3.LUT R4, R4, 0x8, RZ, 0xfc, !PT ;  /* 0x0000000804040812 */ /* 0x000fe400078efcff */
[-C--:B------:R-:W-:Y:S02]  /*0db0*/  LOP3.LUT R21, R15, R16.reuse, RZ, 0xfc, !PT ;  /* 0x000000100f157212 */ /* 0x080fe400078efcff */
[----:B------:R-:W-:Y:S02]  /*0dc0*/  LOP3.LUT R4, R4, 0xfffffffb, RZ, 0xc0, !PT ;  /* 0xfffffffb04047812 */ /* 0x000fe400078ec0ff */
[----:B------:R-:W-:-:S02]  /*0dd0*/  LOP3.LUT R16, R9, R16, RZ, 0xfc, !PT ;  /* 0x0000001009107212 */ /* 0x000fc400078efcff */
[----:B------:R-:W-:Y:S02]  /*0de0*/  @P5 LOP3.LUT R4, R4, 0x4, RZ, 0xfc, !PT ;  /* 0x0000000404045812 */ /* 0x000fe400078efcff */
[----:B------:R-:W-:Y:S02]  /*0df0*/  ISETP.GT.AND P2, PT, R17, -0x1, !P6 ;  /* 0xffffffff1100780c */ /* 0x000fe40007744270 */
[C---:B------:R-:W-:Y:S02]  /*0e00*/  LOP3.LUT P5, RZ, R4.reuse, 0x8, RZ, 0xc0, !PT ;  /* 0x0000000804ff7812 */ /* 0x040fe400078ac0ff */
[----:B------:R-:W-:Y:S02]  /*0e10*/  LOP3.LUT R4, R4, 0xfffffffd, RZ, 0xc0, !PT ;  /* 0xfffffffd04047812 */ /* 0x000fe400078ec0ff */
[----:B------:R-:W-:Y:S02]  /*0e20*/  ISETP.GT.AND P0, PT, R21, -0x1, !P6 ;  /* 0xffffffff1500780c */ /* 0x000fe40007704270 */
[----:B------:R-:W-:-:S02]  /*0e30*/  @P4 LOP3.LUT R4, R4, 0x2, RZ, 0xfc, !PT ;  /* 0x0000000204044812 */ /* 0x000fc400078efcff */
[----:B------:R-:W-:Y:S01]  /*0e40*/  ISETP.GT.AND P6, PT, R16, -0x1, !P6 ;  /* 0xffffffff1000780c */ /* 0x000fe200077c4270 */
[----:B------:R-:W-:Y:S01]  /*0e50*/  VIADD R16, R8, UR4 ;  /* 0x0000000408107c36 */ /* 0x000fe20008000000 */
[----:B------:R-:W-:Y:S02]  /*0e60*/  LOP3.LUT P4, RZ, R4, 0x1, RZ, 0xc0, !PT ;  /* 0x0000000104ff7812 */ /* 0x000fe4000788c0ff */
[-C--:B------:R-:W-:Y:S01]  /*0e70*/  ISETP.LT.AND P2, PT, R13, R6.reuse, P2 ;  /* 0x000000060d00720c */ /* 0x080fe20001741270 */
[----:B------:R-:W-:Y:S01]  /*0e80*/  IMAD.MOV R13, RZ, RZ, -R12 ;  /* 0x000000ffff0d7224 */ /* 0x000fe200078e0a0c */
[-C--:B------:R-:W-:Y:S01]  /*0e90*/  ISETP.LT.AND P4, PT, R9, R6.reuse, P4 ;  /* 0x000000060900720c */ /* 0x080fe20002781270 */
[----:B------:R-:W-:Y:S01]  /*0ea0*/  IMAD R16, R11, R7, R16 ;  /* 0x000000070b107224 */ /* 0x000fe200078e0210 */
[CC--:B------:R-:W-:Y:S01]  /*0eb0*/  ISETP.LT.AND P1, PT, R15.reuse, R6.reuse, P1 ;  /* 0x000000060f00720c */ /* 0x0c0fe20000f21270 */
[----:B------:R-:W-:Y:S01]  /*0ec0*/  IMAD.IADD R11, R14, 0x1, -R5 ;  /* 0x000000010e0b7824 */ /* 0x000fe200078e0a05 */
[-C--:B------:R-:W-:Y:S01]  /*0ed0*/  ISETP.LT.AND P0, PT, R15, R6.reuse, P0 ;  /* 0x000000060f00720c */ /* 0x080fe20000701270 */
[C---:B------:R-:W-:Y:S01]  /*0ee0*/  IMAD R7, R13.reuse, UR6, R16 ;  /* 0x000000060d077c24 */ /* 0x040fe2000f8e0210 */
[----:B------:R-:W-:Y:S01]  /*0ef0*/  LOP3.LUT R4, R4, 0xfffffffe, RZ, 0xc0, !PT ;  /* 0xfffffffe04047812 */ /* 0x000fe200078ec0ff */
[----:B------:R-:W-:Y:S01]  /*0f00*/  IMAD R13, R13, UR6, R14 ;  /* 0x000000060d0d7c24 */ /* 0x000fe2000f8e020e */
[----:B------:R-:W-:Y:S01]  /*0f10*/  IADD3 R18, -R8, RZ, RZ ;  /* 0x000000ff08127210 */ /* 0x000fe20007ffe1ff */
[----:B------:R-:W0:Y:S01]  /*0f20*/  LDC.64 R14, c[0x0][0x2a0] ;  /* 0x0000a800ff0e7b82 */ /* 0x000e220000000a00 */
[-C--:B------:R-:W-:Y:S01]  /*0f30*/  IMAD R5, R7, R6.reuse, UR5 ;  /* 0x0000000507057e24 */ /* 0x080fe2000f8e0206 */
[----:B------:R-:W-:Y:S01]  /*0f40*/  ULDC.64 UR6, c[0x0][0x2a8] ;  /* 0x0000aa0000067ab9 */ /* 0x000fe20000000a00 */
[-C--:B------:R-:W-:Y:S01]  /*0f50*/  IMAD R17, R13, R6.reuse, UR5 ;  /* 0x000000050d117e24 */ /* 0x080fe2000f8e0206 */
[----:B------:R-:W-:Y:S01]  /*0f60*/  @P4 LOP3.LUT R4, R4, 0x1, RZ, 0xfc, !PT ;  /* 0x0000000104044812 */ /* 0x000fe200078efcff */
[-C--:B------:R-:W-:Y:S01]  /*0f70*/  IMAD R7, R7, R6.reuse, UR10 ;  /* 0x0000000a07077e24 */ /* 0x080fe2000f8e0206 */
[-C--:B------:R-:W-:Y:S01]  /*0f80*/  ISETP.LT.AND P4, PT, R9, R6.reuse, P5 ;  /* 0x000000060900720c */ /* 0x080fe20002f81270 */
[-C--:B------:R-:W-:Y:S01]  /*0f90*/  IMAD R13, R13, R6.reuse, UR10 ;  /* 0x0000000a0d0d7e24 */ /* 0x080fe2000f8e0206 */
[-C--:B------:R-:W-:Y:S01]  /*0fa0*/  ISETP.LT.AND P5, PT, R9, R6.reuse, P6 ;  /* 0x000000060900720c */ /* 0x080fe200037a1270 */
[----:B------:R-:W-:Y:S01]  /*0fb0*/  IMAD R9, R11, R6, UR5 ;  /* 0x000000050b097e24 */ /* 0x000fe2000f8e0206 */
[----:B------:R-:W-:Y:S01]  /*0fc0*/  IADD3 R16, R17, R0, RZ ;  /* 0x0000000011107210 */ /* 0x000fe20007ffe0ff */
[----:B------:R-:W-:Y:S01]  /*0fd0*/  IMAD R11, R11, R6, UR10 ;  /* 0x0000000a0b0b7e24 */ /* 0x000fe2000f8e0206 */
[----:B------:R-:W-:Y:S01]  /*0fe0*/  UIMAD UR5, UR7, UR6, URZ ;  /* 0x00000006070572a4 */ /* 0x000fe2000f8e023f */
[----:B------:R-:W-:-:S02]  /*0ff0*/  IMAD.IADD R6, R5, 0x1, R0 ;  /* 0x0000000105067824 */ /* 0x000fc400078e0200 */
[--C-:B------:R-:W-:Y:S02]  /*1000*/  IMAD.IADD R12, R9, 0x1, R0.reuse ;  /* 0x00000001090c7824 */ /* 0x100fe400078e0200 */
[--C-:B------:R-:W-:Y:S02]  /*1010*/  IMAD.IADD R8, R7, 0x1, R0.reuse ;  /* 0x0000000107087824 */ /* 0x100fe400078e0200 */
[--C-:B------:R-:W-:Y:S02]  /*1020*/  IMAD.IADD R9, R11, 0x1, R0.reuse ;  /* 0x000000010b097824 */ /* 0x100fe400078e0200 */
[----:B------:R-:W-:Y:S02]  /*1030*/  IMAD.IADD R5, R13, 0x1, R0 ;  /* 0x000000010d057824 */ /* 0x000fe400078e0200 */
[CC--:B------:R-:W-:Y:S02]  /*1040*/  IMAD R11, R19.reuse, R18.reuse, R6 ;  /* 0x00000012130b7224 */ /* 0x0c0fe400078e0206 */
[----:B------:R-:W-:-:S02]  /*1050*/  IMAD R6, R19, R18, R8 ;  /* 0x0000001213067224 */ /* 0x000fc400078e0208 */
[CC--:B------:R-:W-:Y:S01]  /*1060*/  IMAD R7, R19.reuse, R18.reuse, R9 ;  /* 0x0000001213077224 */ /* 0x0c0fe200078e0209 */
[----:B------:R-:W-:Y:S01]  /*1070*/  IADD3 R9, -R10, R9, RZ ;  /* 0x000000090a097210 */ /* 0x000fe20007ffe1ff */
[CC--:B------:R-:W-:Y:S02]  /*1080*/  IMAD R12, R19.reuse, R18.reuse, R12 ;  /* 0x00000012130c7224 */ /* 0x0c0fe400078e020c */
[CC--:B------:R-:W-:Y:S02]  /*1090*/  IMAD R13, R19.reuse, R18.reuse, R16 ;  /* 0x00000012130d7224 */ /* 0x0c0fe400078e0210 */
[--C-:B------:R-:W-:Y:S02]  /*10a0*/  IMAD.IADD R8, R8, 0x1, -R10.reuse ;  /* 0x0000000108087824 */ /* 0x100fe400078e0a0a */
[----:B------:R-:W-:Y:S02]  /*10b0*/  IMAD R19, R19, R18, R5 ;  /* 0x0000001213137224 */ /* 0x000fe400078e0205 */
[----:B------:R-:W-:-:S02]  /*10c0*/  IMAD.IADD R10, R5, 0x1, -R10 ;  /* 0x00000001050a7824 */ /* 0x000fc400078e0a0a */
[----:B------:R-:W-:Y:S02]  /*10d0*/  IMAD.MOV.U32 R18, RZ, RZ, RZ ;  /* 0x000000ffff127224 */ /* 0x000fe400078e00ff */
[----:B------:R-:W-:Y:S02]  /*10e0*/  IMAD.MOV.U32 R5, RZ, RZ, RZ ;  /* 0x000000ffff057224 */ /* 0x000fe400078e00ff */
[----:B------:R-:W-:-:S07]  /*10f0*/  IMAD R20, R20, UR5, RZ ;  /* 0x0000000514147c24 */ /* 0x000fce000f8e02ff */
.L_x_565:
[----:B------:R-:W-:Y:S02]  /*1100*/  P2R R22, PR, RZ, 0x1 ;  /* 0x00000001ff167803 */ /* 0x000fe40000000000 */
[C---:B------:R-:W-:Y:S02]  /*1110*/  LOP3.LUT P0, RZ, R4.reuse, 0x4, RZ, 0xc0, !PT ;  /* 0x0000000404ff7812 */ /* 0x040fe4000780c0ff */
[----:B------:R-:W-:Y:S02]  /*1120*/  P2R R27, PR, RZ, 0x20 ;  /* 0x00000020ff1b7803 */ /* 0x000fe40000000000 */
[C---:B------:R-:W-:Y:S02]  /*1130*/  LOP3.LUT P5, RZ, R4.reuse, 0x2, RZ, 0xc0, !PT ;  /* 0x0000000204ff7812 */ /* 0x040fe400078ac0ff */
[----:B------:R-:W-:-:S07]  /*1140*/  LOP3.LUT P6, RZ, R4, 0x1, RZ, 0xc0, !PT ;  /* 0x0000000104ff7812 */ /* 0x000fce00078cc0ff */
[----:B------:R-:W1:Y:S08]  /*1150*/  @P0 LDC.64 R24, c[0x0][0x260] ;  /* 0x00009800ff180b82 */ /* 0x000e700000000a00 */
[----:B------:R-:W2:Y:S08]  /*1160*/  @P0 LDC.64 R16, c[0x0][0x210] ;  /* 0x00008400ff100b82 */ /* 0x000eb00000000a00 */
[----:B------:R-:W3:Y:S01]  /*1170*/  @P5 LDC.64 R28, c[0x0][0x210] ;  /* 0x00008400ff1c5b82 */ /* 0x000ee20000000a00 */
[----:B-1----:R-:W-:-:S05]  /*1180*/  @P0 IMAD.WIDE R24, R20, 0x4, R24 ;  /* 0x0000000414180825 */ /* 0x002fca00078e0218 */
[----:B------:R1:W4:Y:S01]  /*1190*/  @P0 LDG.E R23, desc[UR8][R24.64] ;  /* 0x0000000818170981 */ /* 0x000322000c1e1900 */
[----:B--2---:R-:W-:-:S05]  /*11a0*/  @P0 IMAD.WIDE R16, R19, 0x4, R16 ;  /* 0x0000000413100825 */ /* 0x004fca00078e0210 */
[----:B------:R2:W4:Y:S01]  /*11b0*/  @P0 LDG.E R31, desc[UR8][R16.64] ;  /* 0x00000008101f0981 */ /* 0x000522000c1e1900 */
[----:B-1----:R-:W1:Y:S08]  /*11c0*/  @P6 LDC.64 R24, c[0x0][0x210] ;  /* 0x00008400ff186b82 */ /* 0x002e700000000a00 */
[----:B--2---:R-:W2:Y:S02]  /*11d0*/  @P5 LDC.64 R16, c[0x0][0x260] ;  /* 0x00009800ff105b82 */ /* 0x004ea40000000a00 */
[----:B--2---:R-:W-:-:S05]  /*11e0*/  @P5 IMAD.WIDE R16, R20, 0x4, R16 ;  /* 0x0000000414105825 */ /* 0x004fca00078e0210 */
[----:B------:R2:W5:Y:S02]  /*11f0*/  @P5 LDG.E R21, desc[UR8][R16.64+0x4] ;  /* 0x0000040810155981 */ /* 0x000564000c1e1900 */
[----:B--2---:R-:W2:Y:S01]  /*1200*/  @P3 LDC.64 R16, c[0x0][0x260] ;  /* 0x00009800ff103b82 */ /* 0x004ea20000000a00 */
[----:B-1----:R-:W-:-:S05]  /*1210*/  @P6 IMAD.WIDE R24, R13, 0x4, R24 ;  /* 0x000000040d186825 */ /* 0x002fca00078e0218 */
[----:B------:R-:W5:Y:S01]  /*1220*/  @P6 LDG.E R26, desc[UR8][R24.64] ;  /* 0x00000008181a6981 */ /* 0x000f62000c1e1900 */
[----:B--2---:R-:W-:-:S05]  /*1230*/  @P3 IMAD.WIDE R16, R20, 0x4, R16 ;  /* 0x0000000414103825 */ /* 0x004fca00078e0210 */
[----:B------:R1:W2:Y:S02]  /*1240*/  @P3 LDG.E R25, desc[UR8][R16.64+0xc] ;  /* 0x00000c0810193981 */ /* 0x0002a4000c1e1900 */
[----:B-1----:R-:W1:Y:S01]  /*1250*/  @P1 LDC.64 R16, c[0x0][0x260] ;  /* 0x00009800ff101b82 */ /* 0x002e620000000a00 */
[----:B---3--:R-:W-:-:S06]  /*1260*/  @P5 IMAD.WIDE R28, R10, 0x4, R28 ;  /* 0x000000040a1c5825 */ /* 0x008fcc00078e021c */
[----:B------:R-:W5:Y:S01]  /*1270*/  @P5 LDG.E R28, desc[UR8][R28.64] ;  /* 0x000000081c1c5981 */ /* 0x000f62000c1e1900 */
[----:B-1----:R-:W-:-:S04]  /*1280*/  @P1 IMAD.WIDE R16, R20, 0x4, R16 ;  /* 0x0000000414101825 */ /* 0x002fc800078e0210 */
[----:B----4-:R-:W-:Y:S01]  /*1290*/  @P0 FFMA.FTZ R18, R31, R23, R18 ;  /* 0x000000171f120223 */ /* 0x010fe20000010012 */
[----:B------:R-:W-:Y:S01]  /*12a0*/  ISETP.NE.AND P0, PT, R22, RZ, PT ;  /* 0x000000ff1600720c */ /* 0x000fe20003f05270 */
[----:B------:R-:W1:Y:S08]  /*12b0*/  @P3 LDC.64 R30, c[0x0][0x210] ;  /* 0x00008400ff1e3b82 */ /* 0x000e700000000a00 */
[----:B------:R-:W3:Y:S02]  /*12c0*/  @P6 LDC.64 R22, c[0x0][0x260] ;  /* 0x00009800ff166b82 */ /* 0x000ee40000000a00 */
[----:B---3--:R-:W-:-:S06]  /*12d0*/  @P6 IMAD.WIDE R22, R20, 0x4, R22 ;  /* 0x0000000414166825 */ /* 0x008fcc00078e0216 */
[----:B------:R-:W3:Y:S04]  /*12e0*/  @P6 LDG.E R23, desc[UR8][R22.64+0x8] ;  /* 0x0000080816176981 */ /* 0x000ee8000c1e1900 */
[----:B------:R4:W2:Y:S02]  /*12f0*/  @P1 LDG.E R22, desc[UR8][R16.64+0x10] ;  /* 0x0000100810161981 */ /* 0x0008a4000c1e1900 */
[----:B----4-:R-:W4:Y:S01]  /*1300*/  @P1 LDC.64 R16, c[0x0][0x210] ;  /* 0x00008400ff101b82 */ /* 0x010f220000000a00 */
[----:B-1----:R-:W-:-:S05]  /*1310*/  @P3 IMAD.WIDE R30, R7, 0x4, R30 ;  /* 0x00000004071e3825 */ /* 0x002fca00078e021e */
[----:B------:R-:W2:Y:S01]  /*1320*/  @P3 LDG.E R24, desc[UR8][R30.64] ;  /* 0x000000081e183981 */ /* 0x000ea2000c1e1900 */
[----:B----4-:R-:W-:-:S06]  /*1330*/  @P1 IMAD.WIDE R16, R9, 0x4, R16 ;  /* 0x0000000409101825 */ /* 0x010fcc00078e0210 */
[----:B------:R-:W4:Y:S01]  /*1340*/  @P1 LDG.E R16, desc[UR8][R16.64] ;  /* 0x0000000810101981 */ /* 0x000f22000c1e1900 */
[----:B-----5:R-:W-:Y:S02]  /*1350*/  @P5 FFMA.FTZ R18, R28, R21, R18 ;  /* 0x000000151c125223 */ /* 0x020fe40000010012 */
[----:B------:R-:W1:Y:S01]  /*1360*/  @P4 LDC.64 R28, c[0x0][0x260] ;  /* 0x00009800ff1c4b82 */ /* 0x000e620000000a00 */
[----:B------:R-:W-:Y:S01]  /*1370*/  ISETP.NE.AND P5, PT, R27, RZ, PT ;  /* 0x000000ff1b00720c */ /* 0x000fe20003fa5270 */
[----:B---3--:R-:W-:Y:S01]  /*1380*/  @P6 FFMA.FTZ R18, R26, R23, R18 ;  /* 0x000000171a126223 */ /* 0x008fe20000010012 */
[----:B-1----:R-:W-:-:S05]  /*1390*/  @P4 IMAD.WIDE R26, R20, 0x4, R28 ;  /* 0x00000004141a4825 */ /* 0x002fca00078e021c */
[----:B------:R-:W1:Y:S01]  /*13a0*/  @P2 LDC.64 R28, c[0x0][0x260] ;  /* 0x00009800ff1c2b82 */ /* 0x000e620000000a00 */
[----:B------:R-:W3:Y:S01]  /*13b0*/  @P4 LDG.E R26, desc[UR8][R26.64+0x14] ;  /* 0x000014081a1a4981 */ /* 0x000ee2000c1e1900 */
[----:B--2---:R-:W-:-:S06]  /*13c0*/  @P3 FFMA.FTZ R18, R24, R25, R18 ;  /* 0x0000001918123223 */ /* 0x004fcc0000010012 */
[----:B------:R-:W2:Y:S01]  /*13d0*/  @P4 LDC.64 R24, c[0x0][0x210] ;  /* 0x00008400ff184b82 */ /* 0x000ea20000000a00 */
[----:B----4-:R-:W-:-:S07]  /*13e0*/  @P1 FFMA.FTZ R18, R16, R22, R18 ;  /* 0x0000001610121223 */ /* 0x010fce0000010012 */
[----:B------:R-:W4:Y:S08]  /*13f0*/  @P2 LDC.64 R22, c[0x0][0x210] ;  /* 0x00008400ff162b82 */ /* 0x000f300000000a00 */
[----:B------:R-:W5:Y:S01]  /*1400*/  @P0 LDC.64 R16, c[0x0][0x260] ;  /* 0x00009800ff100b82 */ /* 0x000f620000000a00 */
[----:B--2---:R-:W-:-:S05]  /*1410*/  @P4 IMAD.WIDE R24, R12, 0x4, R24 ;  /* 0x000000040c184825 */ /* 0x004fca00078e0218 */
[----:B------:R1:W3:Y:S02]  /*1420*/  @P4 LDG.E R27, desc[UR8][R24.64] ;  /* 0x00000008181b4981 */ /* 0x0002e4000c1e1900 */
[----:B-1----:R-:W-:-:S04]  /*1430*/  @P2 IMAD.WIDE R24, R20, 0x4, R28 ;  /* 0x0000000414182825 */ /* 0x002fc800078e021c */
[----:B----4-:R-:W-:Y:S01]  /*1440*/  @P2 IMAD.WIDE R22, R6, 0x4, R22 ;  /* 0x0000000406162825 */ /* 0x010fe200078e0216 */
[----:B------:R1:W2:Y:S03]  /*1450*/  @P2 LDG.E R21, desc[UR8][R24.64+0x18] ;  /* 0x0000180818152981 */ /* 0x0002a6000c1e1900 */
[----:B-----5:R-:W-:Y:S02]  /*1460*/  @P0 IMAD.WIDE R16, R20, 0x4, R16 ;  /* 0x0000000414100825 */ /* 0x020fe400078e0210 */
[----:B------:R-:W2:Y:S01]  /*1470*/  @P2 LDG.E R22, desc[UR8][R22.64] ;  /* 0x0000000816162981 */ /* 0x000ea2000c1e1900 */
[----:B-1----:R-:W1:Y:S03]  /*1480*/  @P0 LDC.64 R24, c[0x0][0x210] ;  /* 0x00008400ff180b82 */ /* 0x002e660000000a00 */
[----:B------:R4:W5:Y:S05]  /*1490*/  @P0 LDG.E R23, desc[UR8][R16.64+0x1c] ;  /* 0x00001c0810170981 */ /* 0x00096a000c1e1900 */
[----:B----4-:R-:W4:Y:S01]  /*14a0*/  @P5 LDC.64 R16, c[0x0][0x260] ;  /* 0x00009800ff105b82 */ /* 0x010f220000000a00 */
[----:B-1----:R-:W-:-:S06]  /*14b0*/  @P0 IMAD.WIDE R24, R8, 0x4, R24 ;  /* 0x0000000408180825 */ /* 0x002fcc00078e0218 */
[----:B------:R-:W5:Y:S01]  /*14c0*/  @P0 LDG.E R24, desc[UR8][R24.64] ;  /* 0x0000000818180981 */ /* 0x000f62000c1e1900 */
[----:B----4-:R-:W-:-:S05]  /*14d0*/  @P5 IMAD.WIDE R16, R20, 0x4, R16 ;  /* 0x0000000414105825 */ /* 0x010fca00078e0210 */
[----:B------:R1:W4:Y:S02]  /*14e0*/  @P5 LDG.E R25, desc[UR8][R16.64+0x20] ;  /* 0x0000200810195981 */ /* 0x000324000c1e1900 */
[----:B-1----:R-:W1:Y:S02]  /*14f0*/  @P5 LDC.64 R16, c[0x0][0x210] ;  /* 0x00008400ff105b82 */ /* 0x002e640000000a00 */
[----:B-1----:R-:W-:-:S05]  /*1500*/  @P5 IMAD.WIDE R16, R11, 0x4, R16 ;  /* 0x000000040b105825 */ /* 0x002fca00078e0210 */
[----:B------:R1:W4:Y:S01]  /*1510*/  @P5 LDG.E R29, desc[UR8][R16.64] ;  /* 0x00000008101d5981 */ /* 0x000322000c1e1900 */
[----:B------:R-:W-:Y:S01]  /*1520*/  IADD3 R5, R5, 0x1, RZ ;  /* 0x0000000105057810 */ /* 0x000fe20007ffe0ff */
[----:B-1----:R-:W1:Y:S03]  /*1530*/  LDC.64 R16, c[0x0][0x2a8] ;  /* 0x0000aa00ff107b82 */ /* 0x002e660000000a00 */
[----:B------:R-:W-:Y:S01]  /*1540*/  ISETP.GE.AND P6, PT, R5, UR14, PT ;  /* 0x0000000e05007c0c */ /* 0x000fe2000bfc6270 */
[CC--:B0-----:R-:W-:Y:S02]  /*1550*/  IMAD R19, R15.reuse, R14.reuse, R19 ;  /* 0x0000000e0f137224 */ /* 0x0c1fe400078e0213 */
[CC--:B------:R-:W-:Y:S02]  /*1560*/  IMAD R10, R15.reuse, R14.reuse, R10 ;  /* 0x0000000e0f0a7224 */ /* 0x0c0fe400078e020a */
[----:B------:R-:W-:-:S02]  /*1570*/  IMAD R13, R15, R14, R13 ;  /* 0x0000000e0f0d7224 */ /* 0x000fc400078e020d */
[CC--:B------:R-:W-:Y:S02]  /*1580*/  IMAD R7, R15.reuse, R14.reuse, R7 ;  /* 0x0000000e0f077224 */ /* 0x0c0fe400078e0207 */
[CC--:B------:R-:W-:Y:S02]  /*1590*/  IMAD R9, R15.reuse, R14.reuse, R9 ;  /* 0x0000000e0f097224 */ /* 0x0c0fe400078e0209 */
[CC--:B------:R-:W-:Y:S02]  /*15a0*/  IMAD R12, R15.reuse, R14.reuse, R12 ;  /* 0x0000000e0f0c7224 */ /* 0x0c0fe400078e020c */
[CC--:B------:R-:W-:Y:S02]  /*15b0*/  IMAD R6, R15.reuse, R14.reuse, R6 ;  /* 0x0000000e0f067224 */ /* 0x0c0fe400078e0206 */
[CC--:B------:R-:W-:Y:S02]  /*15c0*/  IMAD R8, R15.reuse, R14.reuse, R8 ;  /* 0x0000000e0f087224 */ /* 0x0c0fe400078e0208 */
[----:B------:R-:W-:-:S02]  /*15d0*/  IMAD R11, R15, R14, R11 ;  /* 0x0000000e0f0b7224 */ /* 0x000fc400078e020b */
[----:B-1----:R-:W-:Y:S02]  /*15e0*/  IMAD R20, R17, R16, R20 ;  /* 0x0000001011147224 */ /* 0x002fe400078e0214 */
[----:B---3--:R-:W-:-:S04]  /*15f0*/  @P4 FFMA.FTZ R18, R27, R26, R18 ;  /* 0x0000001a1b124223 */ /* 0x008fc80000010012 */
[----:B--2---:R-:W-:-:S04]  /*1600*/  @P2 FFMA.FTZ R18, R22, R21, R18 ;  /* 0x0000001516122223 */ /* 0x004fc80000010012 */
[----:B-----5:R-:W-:-:S04]  /*1610*/  @P0 FFMA.FTZ R18, R24, R23, R18 ;  /* 0x0000001718120223 */ /* 0x020fc80000010012 */
[----:B----4-:R-:W-:Y:S01]  /*1620*/  @P5 FFMA.FTZ R18, R29, R25, R18 ;  /* 0x000000191d125223 */ /* 0x010fe20000010012 */
[----:B------:R-:W-:Y:S06]  /*1630*/  @!P6 BRA `(.L_x_565) ;  /* 0xfffffff800b0e947 */ /* 0x000fec000383ffff */
[----:B------:R-:W-:Y:S01]  /*1640*/  SHF.R.S64 R6, RZ, 0x1e, R0 ;  /* 0x0000001eff067819 */ /* 0x000fe20000001000 */
[----:B------:R-:W-:Y:S01]  /*1650*/  ULDC.64 UR6, c[0x0][0x238] ;  /* 0x00008e0000067ab9 */ /* 0x000fe20000000a00 */
[----:B------:R-:W-:Y:S02]  /*1660*/  ULDC UR5, c[0x0][0x288] ;  /* 0x0000a20000057ab9 */ /* 0x000fe40000000800 */
[----:B------:R-:W-:Y:S01]  /*1670*/  IADD3 R6, P0, R6, UR6, RZ ;  /* 0x0000000606067c10 */ /* 0x000fe2000ff1e0ff */
[----:B------:R-:W-:Y:S01]  /*1680*/  ULDC UR6, c[0x0][0x288] ;  /* 0x0000a20000067ab9 */ /* 0x000fe20000000800 */
[----:B------:R-:W-:Y:S02]  /*1690*/  USHF.R.S32.HI UR5, URZ, 0x1f, UR5 ;  /* 0x0000001f3f057899 */ /* 0x000fe40008011405 */
        /* <DEDUP_REMOVED lines=8> */
        .weak           $__internal_5_$__cuda_sm20_div_u64
        .type           $__internal_5_$__cuda_sm20_div_u64,@function
        .size           $__internal_5_$__cuda_sm20_div_u64,(.L_x_1128 - $__internal_5_$__cuda_sm20_div_u64)
$__internal_5_$__cuda_sm20_div_u64:
        /* <DEDUP_REMOVED lines=37> */
[----:B------:R-:W-:-:S03]  /*1970*/  IADD3 R10, P1, R11, R8, RZ ;  /* 0x000000080b0a7210 */ /* 0x000fc60007f3e0ff */
[----:B------:R-:W-:Y:S02]  /*1980*/  IMAD.X R7, RZ, RZ, R7, P0 ;  /* 0x000000ffff077224 */ /* 0x000fe400000e0607 */
[----:B------:R-:W-:-:S03]  /*1990*/  IMAD.WIDE.U32 R8, R10, R3, RZ ;  /* 0x000000030a087225 */ /* 0x000fc600078e00ff */
[----:B------:R-:W-:Y:S02]  /*19a0*/  IADD3.X R7, RZ, R7, RZ, P1, !PT ;  /* 0x00000007ff077210 */ /* 0x000fe40000ffe4ff */
[----:B------:R-:W-:-:S03]  /*19b0*/  IADD3 R14, P0, -R8, R4, RZ ;  /* 0x00000004080e7210 */ /* 0x000fc60007f1e1ff */
[-C--:B------:R-:W-:Y:S01]  /*19c0*/  IMAD R12, R7, R3.reuse, R9 ;  /* 0x00000003070c7224 */ /* 0x080fe200078e0209 */
[----:B------:R-:W-:Y:S02]  /*19d0*/  IADD3 R9, P2, R10, 0x1, RZ ;  /* 0x000000010a097810 */ /* 0x000fe40007f5e0ff */
[----:B------:R-:W-:Y:S01]  /*19e0*/  IADD3 R4, P1, -R3, R14, RZ ;  /* 0x0000000e03047210 */ /* 0x000fe20007f3e1ff */
        /* <DEDUP_REMOVED lines=13> */
[----:B------:R-:W-:Y:S02]  /*1ac0*/  ISETP.NE.U32.AND P1, PT, R3, RZ, PT ;  /* 0x000000ff0300720c */ /* 0x000fe40003f25070 */
[----:B------:R-:W-:Y:S02]  /*1ad0*/  IADD3.X R5, RZ, R8, RZ, P2, !PT ;  /* 0x00000008ff057210 */ /* 0x000fe400017fe4ff */
[----:B------:R-:W-:Y:S02]  /*1ae0*/  ISETP.NE.AND.EX P1, PT, RZ, RZ, PT, P1 ;  /* 0x000000ffff00720c */ /* 0x000fe40003f25310 */
[----:B------:R-:W-:-:S02]  /*1af0*/  SEL R4, R4, R9, P0 ;  /* 0x0000000904047207 */ /* 0x000fc40000000000 */
[----:B------:R-:W-:Y:S02]  /*1b00*/  SEL R5, R5, R8, P0 ;  /* 0x0000000805057207 */ /* 0x000fe40000000000 */
[----:B------:R-:W-:Y:S02]  /*1b10*/  SEL R4, R4, 0xffffffff, P1 ;  /* 0xffffffff04047807 */ /* 0x000fe40000800000 */
[----:B------:R-:W-:Y:S01]  /*1b20*/  SEL R5, R5, 0xffffffff, P1 ;  /* 0xffffffff05057807 */ /* 0x000fe20000800000 */
[----:B------:R-:W-:Y:S06]  /*1b30*/  RET.REL.NODEC R6 `(_ZN2at6native51_GLOBAL__N__2c613397_18_DepthwiseConv2d_cu_9959487032conv_depthwise2d_backward_kernelILi3ELi1EfiEEvNS_27GenericPackedTensorAccessorIKT1_Lm4ENS_16DefaultPtrTraitsEiEENS3_IS4_Lm4ES6_iEES7_T2_iiiiiiiiiiiiiii) ;  /* 0xffffffe406307950 */ /* 0x000fec0003c3ffff */
.L_x_567:
        /* <DEDUP_REMOVED lines=12> */
.L_x_1128:


//--------------------- .text._ZN2at6native51_GLOBAL__N__2c613397_18_DepthwiseConv2d_cu_9959487032conv_depthwise2d_backward_kernelILi5ELi0EfiEEvNS_27GenericPackedTensorAccessorIKT1_Lm4ENS_16DefaultPtrTraitsEiEENS3_IS4_Lm4ES6_iEES7_T2_iiiiiiiiiiiiiii --------------------------
	.section	.text._ZN2at6native51_GLOBAL__N__2c613397_18_DepthwiseConv2d_cu_9959487032conv_depthwise2d_backward_kernelILi5ELi0EfiEEvNS_27GenericPackedTensorAccessorIKT1_Lm4ENS_16DefaultPtrTraitsEiEENS3_IS4_Lm4ES6_iEES7_T2_iiiiiiiiiiiiiii,"ax",@progbits
	.align	128
.text._ZN2at6native51_GLOBAL__N__2c613397_18_DepthwiseConv2d_cu_9959487032conv_depthwise2d_backward_kernelILi5ELi0EfiEEvNS_27GenericPackedTensorAccessorIKT1_Lm4ENS_16DefaultPtrTraitsEiEENS3_IS4_Lm4ES6_iEES7_T2_iiiiiiiiiiiiiii:
        .type           _ZN2at6native51_GLOBAL__N__2c613397_18_DepthwiseConv2d_cu_9959487032conv_depthwise2d_backward_kernelILi5ELi0EfiEEvNS_27GenericPackedTensorAccessorIKT1_Lm4ENS_16DefaultPtrTraitsEiEENS3_IS4_Lm4ES6_iEES7_T2_iiiiiiiiiiiiiii,@function
        .size           _ZN2at6native51_GLOBAL__N__2c613397_18_DepthwiseConv2d_cu_9959487032conv_depthwise2d_backward_kernelILi5ELi0EfiEEvNS_27GenericPackedTensorAccessorIKT1_Lm4ENS_16DefaultPtrTraitsEiEENS3_IS4_Lm4ES6_iEES7_T2_iiiiiiiiiiiiiii,(.L_x_1130 - _ZN2at6native51_GLOBAL__N__2c613397_18_DepthwiseConv2d_cu_9959487032conv_depthwise2d_backward_kernelILi5ELi0EfiEEvNS_27GenericPackedTensorAccessorIKT1_Lm4ENS_16DefaultPtrTraitsEiEENS3_IS4_Lm4ES6_iEES7_T2_iiiiiiiiiiiiiii)
        .other          _ZN2at6native51_GLOBAL__N__2c613397_18_DepthwiseConv2d_cu_9959487032conv_depthwise2d_backward_kernelILi5ELi0EfiEEvNS_27GenericPackedTensorAccessorIKT1_Lm4ENS_16DefaultPtrTraitsEiEENS3_IS4_Lm4ES6_iEES7_T2_iiiiiiiiiiiiiii,@"STO_CUDA_ENTRY STV_DEFAULT"
_ZN2at6native51_GLOBAL__N__2c613397_18_DepthwiseConv2d_cu_9959487032conv_depthwise2d_backward_kernelILi5ELi0EfiEEvNS_27GenericPackedTensorAccessorIKT1_Lm4ENS_16DefaultPtrTraitsEiEENS3_IS4_Lm4ES6_iEES7_T2_iiiiiiiiiiiiiii:
[----:B------:R-:W0:Y:S01]  /*0000*/  LDC R1, c[0x0][0x28] ;  /* 0x00000a00ff017b82 */ /* 0x000e220000000800 */
[----:B------:R-:W1:Y:S01]  /*0010*/  S2R R2, SR_TID.X ;  /* 0x0000000000027919 */ /* 0x000e620000002100 */
[----:B------:R-:W-:-:S06]  /*0020*/  ULDC UR4, c[0x0][0x0] ;  /* 0x0000000000047ab9 */ /* 0x000fcc0000000800 */
[----:B------:R-:W1:Y:S01]  /*0030*/  S2UR UR5, SR_CTAID.X ;  /* 0x00000000000579c3 */ /* 0x000e620000002500 */
[----:B------:R-:W-:Y:S01]  /*0040*/  IMAD.MOV.U32 R3, RZ, RZ, RZ ;  /* 0x000000ffff037224 */ /* 0x000fe200078e00ff */
[----:B------:R-:W-:Y:S01]  /*0050*/  ULDC UR6, c[0x0][0x288] ;  /* 0x0000a20000067ab9 */ /* 0x000fe20000000800 */
[----:B0-----:R-:W-:Y:S01]  /*0060*/  VIADD R1, R1, 0xfffffff8 ;  /* 0xfffffff801017836 */ /* 0x001fe20000000000 */
[----:B------:R-:W-:-:S04]  /*0070*/  USHF.R.S32.HI UR10, URZ, 0x1f, UR6 ;  /* 0x0000001f3f0a7899 */ /* 0x000fc80008011406 */
[----:B------:R-:W1:Y:S02]  /*0080*/  LDC R25, c[0x0][RZ] ;  /* 0x00000000ff197b82 */ /* 0x000e640000000800 */
[----:B-1----:R-:W-:-:S03]  /*0090*/  IMAD.WIDE.U32 R24, R25, UR5, R2 ;  /* 0x0000000519187c25 */ /* 0x002fc6000f8e0002 */
[----:B------:R-:W-:-:S04]  /*00a0*/  ISETP.GE.U32.AND P0, PT, R24, UR6, PT ;  /* 0x0000000618007c0c */ /* 0x000fc8000bf06070 */
[----:B------:R-:W-:-:S13]  /*00b0*/  ISETP.GE.AND.EX P0, PT, R25, UR10, PT, P0 ;  /* 0x0000000a19007c0c */ /* 0x000fda000bf06300 */
[----:B------:R-:W-:Y:S05]  /*00c0*/  @P0 EXIT ;  /* 0x000000000000094d */ /* 0x000fea0003800000 */
[----:B------:R-:W-:Y:S01]  /*00d0*/  IMAD.MOV.U32 R2, RZ, RZ, R25 ;  /* 0x000000ffff027224 */ /* 0x000fe200078e0019 */
[----:B------:R-:W-:Y:S01]  /*00e0*/  ULDC UR7, c[0x0][0x290] ;  /* 0x0000a40000077ab9 */ /* 0x000fe20000000800 */
[----:B------:R-:W-:Y:S01]  /*00f0*/  ULDC UR5, c[0x0][0xc] ;  /* 0x0000030000057ab9 */ /* 0x000fe20000000800 */
[----:B------:R-:W-:Y:S01]  /*0100*/  ISETP.LT.AND P0, PT, RZ, UR7, PT ;  /* 0x00000007ff007c0c */ /* 0x000fe2000bf01270 */
[----:B------:R-:W-:Y:S01]  /*0110*/  UIMAD UR4, UR4, UR5, URZ ;  /* 0x00000005040472a4 */ /* 0x000fe2000f8e023f */
[----:B------:R0:W-:Y:S01]  /*0120*/  STL [R1+0x4], R2 ;  /* 0x0000040201007387 */ /* 0x0001e20000100800 */
[----:B------:R-:W-:-:S10]  /*0130*/  ULDC.64 UR8, c[0x0][0x208] ;  /* 0x0000820000087ab9 */ /* 0x000fd40000000a00 */
[----:B0-----:R-:W-:Y:S05]  /*0140*/  @P0 BRA `(.L_x_568) ;  /* 0x00000004004c0947 */ /* 0x001fea0003800000 */
        /* <DEDUP_REMOVED lines=8> */
[----:B------:R-:W-:Y:S05]  /*01d0*/  CALL.REL.NOINC `($__internal_6_$__cuda_sm20_div_u64) ;  /* 0x0000002000a47944 */ /* 0x000fea0003c00000 */
[----:B------:R-:W-:Y:S02]  /*01e0*/  IMAD.MOV.U32 R2, RZ, RZ, R0 ;  /* 0x000000ffff027224 */ /* 0x000fe400078e0000 */
[----:B------:R-:W-:Y:S01]  /*01f0*/  IMAD.MOV.U32 R3, RZ, RZ, R5 ;  /* 0x000000ffff037224 */ /* 0x000fe200078e0005 */
[----:B------:R-:W-:Y:S06]  /*0200*/  BRA `(.L_x_571) ;  /* 0x00000000004c7947 */ /* 0x000fec0003800000 */
.L_x_570:
[----:B------:R-:W0:Y:S01]  /*0210*/  I2F.U32.RP R4, UR4 ;  /* 0x0000000400047d06 */ /* 0x000e220008209000 */
[----:B------:R-:W-:Y:S01]  /*0220*/  IMAD R5, RZ, RZ, -UR4 ;  /* 0x80000004ff057e24 */ /* 0x000fe2000f8e02ff */
[----:B------:R-:W-:-:S06]  /*0230*/  ISETP.NE.U32.AND P2, PT, RZ, UR4, PT ;  /* 0x00000004ff007c0c */ /* 0x000fcc000bf45070 */
        /* <DEDUP_REMOVED lines=8> */
[----:B------:R-:W-:Y:S02]  /*02c0*/  IMAD R0, R3, UR4, R0 ;  /* 0x0000000403007c24 */ /* 0x000fe4000f8e0200 */
[----:B------:R-:W-:-:S03]  /*02d0*/  IMAD.MOV.U32 R3, RZ, RZ, RZ ;  /* 0x000000ffff037224 */ /* 0x000fc600078e00ff */
[----:B------:R-:W-:-:S13]  /*02e0*/  ISETP.GE.U32.AND P0, PT, R0, UR4, PT ;  /* 0x0000000400007c0c */ /* 0x000fda000bf06070 */
[----:B------:R-:W-:Y:S02]  /*02f0*/  @P0 VIADD R0, R0, -UR4 ;  /* 0x8000000400000c36 */ /* 0x000fe40008000000 */
[----:B------:R-:W-:-:S03]  /*0300*/  @P0 VIADD R2, R2, 0x1 ;  /* 0x0000000102020836 */ /* 0x000fc60000000000 */
[----:B------:R-:W-:-:S13]  /*0310*/  ISETP.GE.U32.AND P1, PT, R0, UR4, PT ;  /* 0x0000000400007c0c */ /* 0x000fda000bf26070 */
[----:B------:R-:W-:Y:S02]  /*0320*/  @P1 IADD3 R2, R2, 0x1, RZ ;  /* 0x0000000102021810 */ /* 0x000fe40007ffe0ff */
[----:B------:R-:W-:-:S07]  /*0330*/  @!P2 LOP3.LUT R2, RZ, UR4, RZ, 0x33, !PT ;  /* 0x00000004ff02ac12 */ /* 0x000fce000f8e33ff */
.L_x_571:
[----:B------:R-:W-:Y:S05]  /*0340*/  BSYNC B0 ;  /* 0x0000000000007941 */ /* 0x000fea0003800000 */
.L_x_569:
        /* <DEDUP_REMOVED lines=11> */
.L_x_574:
[----:B0-----:R-:W2:Y:S01]  /*0400*/  LDL.LU R5, [R1+0x4] ;  /* 0x0000040001057983 */ /* 0x001ea20000300800 */
[----:B------:R-:W-:-:S04]  /*0410*/  SHF.R.S64 R2, RZ, 0x1e, R24 ;  /* 0x0000001eff027819 */ /* 0x000fc80000001018 */
[----:B------:R-:W-:-:S04]  /*0420*/  IADD3 R2, P0, R2, UR6, RZ ;  /* 0x0000000602027c10 */ /* 0x000fc8000ff1e0ff */
[C---:B------:R-:W-:Y:S02]  /*0430*/  LEA.HI.X.SX32 R3, R24.reuse, UR7, 0x2, P0 ;  /* 0x0000000718037c11 */ /* 0x040fe400080f16ff */
[----:B------:R-:W-:Y:S02]  /*0440*/  IADD3 R24, P2, R24, UR4, RZ ;  /* 0x0000000418187c10 */ /* 0x000fe4000ff5e0ff */
[----:B------:R-:W-:Y:S01]  /*0450*/  IADD3 R0, P0, R0, -0x1, RZ ;  /* 0xffffffff00007810 */ /* 0x000fe20007f1e0ff */
[----:B------:R0:W-:Y:S03]  /*0460*/  STG.E desc[UR8][R2.64], RZ ;  /* 0x000000ff02007986 */ /* 0x0001e6000c101908 */
[----:B------:R-:W-:Y:S02]  /*0470*/  IADD3.X R4, R4, -0x1, RZ, P0, !PT ;  /* 0xffffffff04047810 */ /* 0x000fe400007fe4ff */
[----:B------:R-:W-:-:S04]  /*0480*/  ISETP.NE.U32.AND P0, PT, R0, RZ, PT ;  /* 0x000000ff0000720c */ /* 0x000fc80003f05070 */
[----:B------:R-:W-:Y:S01]  /*0490*/  ISETP.NE.AND.EX P0, PT, R4, RZ, PT, P0 ;  /* 0x000000ff0400720c */ /* 0x000fe20003f05300 */
[----:B--2---:R-:W-:-:S05]  /*04a0*/  IMAD.X R5, RZ, RZ, R5, P2 ;  /* 0x000000ffff057224 */ /* 0x004fca00010e0605 */
[----:B------:R0:W-:Y:S07]  /*04b0*/  STL [R1+0x4], R5 ;  /* 0x0000040501007387 */ /* 0x0001ee0000100800 */
[----:B------:R-:W-:Y:S05]  /*04c0*/  @P0 BRA `(.L_x_574) ;  /* 0xfffffffc00cc0947 */ /* 0x000fea000383ffff */
.L_x_573:
[----:B------:R-:W-:Y:S05]  /*04d0*/  BSYNC B0 ;  /* 0x0000000000007941 */ /* 0x000fea0003800000 */
.L_x_572:
[----:B------:R-:W-:Y:S01]  /*04e0*/  ULDC.64 UR12, c[0x0][0x238] ;  /* 0x00008e00000c7ab9 */ /* 0x000fe20000000a00 */
[----:B------:R-:W-:Y:S05]  /*04f0*/  @!P1 EXIT ;  /* 0x000000000000994d */ /* 0x000fea0003800000 */
.L_x_575:
[----:B------:R-:W2:Y:S01]  /*0500*/  LDL.LU R0, [R1+0x4] ;  /* 0x0000040001007983 */ /* 0x000ea20000300800 */
[----:B------:R-:W-:Y:S01]  /*0510*/  SHF.R.S64 R8, RZ, 0x1e, R24 ;  /* 0x0000001eff087819 */ /* 0x000fe20000001018 */
[----:B0-----:R-:W-:Y:S01]  /*0520*/  IMAD.U32 R3, RZ, RZ, UR4 ;  /* 0x00000004ff037e24 */ /* 0x001fe2000f8e00ff */
[----:B------:R-:W-:Y:S01]  /*0530*/  MOV R5, UR4 ;  /* 0x0000000400057c02 */ /* 0x000fe20008000f00 */
[----:B------:R-:W-:Y:S01]  /*0540*/  IMAD.U32 R7, RZ, RZ, UR4 ;  /* 0x00000004ff077e24 */ /* 0x000fe2000f8e00ff */
[----:B------:R-:W-:Y:S01]  /*0550*/  IADD3 R8, P0, R8, UR12, RZ ;  /* 0x0000000c08087c10 */ /* 0x000fe2000ff1e0ff */
[----:B------:R-:W-:-:S03]  /*0560*/  IMAD.U32 R11, RZ, RZ, UR4 ;  /* 0x00000004ff0b7e24 */ /* 0x000fc6000f8e00ff */
[----:B------:R-:W-:Y:S02]  /*0570*/  LEA.HI.X.SX32 R9, R24, UR13, 0x2, P0 ;  /* 0x0000000d18097c11 */ /* 0x000fe400080f16ff */
[----:B------:R-:W-:Y:S01]  /*0580*/  IADD3 R24, P0, P1, R7, UR4, R24 ;  /* 0x0000000407187c10 */ /* 0x000fe2000f91e018 */
[----:B------:R-:W-:Y:S02]  /*0590*/  IMAD.WIDE R2, R3, 0x4, R8 ;  /* 0x0000000403027825 */ /* 0x000fe400078e0208 */
[----:B------:R-:W-:Y:S04]  /*05a0*/  STG.E desc[UR8][R8.64], RZ ;  /* 0x000000ff08007986 */ /* 0x000fe8000c101908 */
[----:B------:R0:W-:Y:S01]  /*05b0*/  STG.E desc[UR8][R2.64], RZ ;  /* 0x000000ff02007986 */ /* 0x0001e2000c101908 */
[----:B------:R-:W-:-:S05]  /*05c0*/  IMAD.WIDE R4, R5, 0x4, R2 ;  /* 0x0000000405047825 */ /* 0x000fca00078e0202 */
[----:B------:R1:W-:Y:S01]  /*05d0*/  STG.E desc[UR8][R4.64], RZ ;  /* 0x000000ff04007986 */ /* 0x0003e2000c101908 */
[----:B------:R-:W-:-:S05]  /*05e0*/  IMAD.WIDE R6, R11, 0x4, R4 ;  /* 0x000000040b067825 */ /* 0x000fca00078e0204 */
[----:B------:R1:W-:Y:S01]  /*05f0*/  STG.E desc[UR8][R6.64], RZ ;  /* 0x000000ff06007986 */ /* 0x0003e2000c101908 */
[----:B--2---:R-:W-:Y:S02]  /*0600*/  IADD3.X R0, RZ, R0, RZ, P0, P1 ;  /* 0x00000000ff007210 */ /* 0x004fe400007e24ff */
[----:B------:R-:W-:-:S04]  /*0610*/  IADD3 R24, P0, P1, R11, UR4, R24 ;  /* 0x000000040b187c10 */ /* 0x000fc8000f91e018 */
[----:B0-----:R-:W-:Y:S02]  /*0620*/  IADD3.X R2, RZ, R0, RZ, P0, P1 ;  /* 0x00000000ff027210 */ /* 0x001fe400007e24ff */
[----:B------:R-:W-:-:S03]  /*0630*/  ISETP.GE.U32.AND P0, PT, R24, UR5, PT ;  /* 0x0000000518007c0c */ /* 0x000fc6000bf06070 */
[----:B------:R1:W-:Y:S01]  /*0640*/  STL [R1+0x4], R2 ;  /* 0x0000040201007387 */ /* 0x0003e20000100800 */
[----:B------:R-:W-:-:S13]  /*0650*/  ISETP.GE.AND.EX P0, PT, R2, UR10, PT, P0 ;  /* 0x0000000a02007c0c */ /* 0x000fda000bf06300 */
[----:B-1----:R-:W-:Y:S05]  /*0660*/  @!P0 BRA `(.L_x_575) ;  /* 0xfffffffc00a48947 */ /* 0x002fea000383ffff */
[----:B------:R-:W-:Y:S05]  /*0670*/  EXIT ;  /* 0x000000000000794d */ /* 0x000fea0003800000 */
.L_x_568:
[----:B------:R-:W-:Y:S01]  /*0680*/  ULDC.64 UR6, c[0x0][0x2a8] ;  /* 0x0000aa0000067ab9 */ /* 0x000fe20000000a00 */
[----:B------:R-:W-:Y:S01]  /*0690*/  ULDC UR14, c[0x0][0x2c4] ;  /* 0x0000b100000e7ab9 */ /* 0x000fe20000000800 */
[----:B------:R-:W-:Y:S01]  /*06a0*/  UIMAD UR5, UR7, UR6, URZ ;  /* 0x00000006070572a4 */ /* 0x000fe2000f8e023f */
[----:B------:R-:W-:-:S11]  /*06b0*/  ULDC.64 UR12, c[0x0][0x2a0] ;  /* 0x0000a800000c7ab9 */ /* 0x000fd60000000a00 */
.L_x_588:
[----:B------:R-:W0:Y:S01]  /*06c0*/  LDC R3, c[0x0][0x298] ;  /* 0x0000a600ff037b82 */ /* 0x000e220000000800 */
[----:B------:R-:W-:Y:S01]  /*06d0*/  IABS R6, R24 ;  /* 0x0000001800067213 */ /* 0x000fe20000000000 */
[----:B------:R-:W-:Y:S01]  /*06e0*/  ULDC.64 UR6, c[0x0][0x2b8] ;  /* 0x0000ae0000067ab9 */ /* 0x000fe20000000a00 */
[----:B------:R-:W-:Y:S01]  /*06f0*/  ULDC UR11, c[0x0][0x2c0] ;  /* 0x0000b000000b7ab9 */ /* 0x000fe20000000800 */
[----:B------:R-:W-:-:S04]  /*0700*/  IMAD.MOV.U32 R22, RZ, RZ, RZ ;  /* 0x000000ffff167224 */ /* 0x000fc800078e00ff */
        /* <DEDUP_REMOVED lines=15> */
[----:B0-----:R-:W0:Y:S01]  /*0800*/  MUFU.RCP R7, R7 ;  /* 0x0000000700077308 */ /* 0x001e220000001000 */
[----:B------:R-:W1:Y:S03]  /*0810*/  LDC R6, c[0x0][0x28c] ;  /* 0x0000a300ff067b82 */ /* 0x000e660000000800 */
[----:B------:R-:W-:-:S13]  /*0820*/  ISETP.GT.U32.AND P1, PT, R9, R4, PT ;  /* 0x000000040900720c */ /* 0x000fda0003f24070 */
[----:B------:R-:W-:Y:S02]  /*0830*/  @!P1 IMAD.IADD R4, R4, 0x1, -R9 ;  /* 0x0000000104049824 */ /* 0x000fe400078e0a09 */
[----:B0-----:R-:W-:Y:S02]  /*0840*/  VIADD R5, R7, 0xffffffe ;  /* 0x0ffffffe07057836 */ /* 0x001fe40000000000 */
[----:B------:R-:W-:Y:S01]  /*0850*/  @!P1 VIADD R2, R2, 0x1 ;  /* 0x0000000102029836 */ /* 0x000fe20000000000 */
[----:B------:R-:W-:Y:S02]  /*0860*/  ISETP.GE.U32.AND P0, PT, R4, R9, PT ;  /* 0x000000090400720c */ /* 0x000fe40003f06070 */
[----:B------:R-:W-:Y:S01]  /*0870*/  LOP3.LUT R4, R24, R3, RZ, 0x3c, !PT ;  /* 0x0000000318047212 */ /* 0x000fe200078e3cff */
[----:B------:R-:W0:Y:S01]  /*0880*/  F2I.FTZ.U32.TRUNC.NTZ R5, R5 ;  /* 0x0000000500057305 */ /* 0x000e22000021f000 */
[----:B------:R-:W-:Y:S02]  /*0890*/  ISETP.NE.AND P1, PT, R3, RZ, PT ;  /* 0x000000ff0300720c */ /* 0x000fe40003f25270 */
[----:B------:R-:W-:Y:S01]  /*08a0*/  ISETP.GE.AND P2, PT, R4, RZ, PT ;  /* 0x000000ff0400720c */ /* 0x000fe20003f46270 */
[----:B------:R-:W-:Y:S01]  /*08b0*/  IMAD.MOV.U32 R4, RZ, RZ, RZ ;  /* 0x000000ffff047224 */ /* 0x000fe200078e00ff */
[----:B-1----:R-:W-:-:S05]  /*08c0*/  IABS R8, R6 ;  /* 0x0000000600087213 */ /* 0x002fca0000000000 */
[----:B------:R-:W-:Y:S02]  /*08d0*/  @P0 VIADD R2, R2, 0x1 ;  /* 0x0000000102020836 */ /* 0x000fe40000000000 */
[----:B0-----:R-:W-:-:S04]  /*08e0*/  IMAD.MOV R7, RZ, RZ, -R5 ;  /* 0x000000ffff077224 */ /* 0x001fc800078e0a05 */
[----:B------:R-:W-:Y:S02]  /*08f0*/  @!P2 IADD3 R2, -R2, RZ, RZ ;  /* 0x000000ff0202a210 */ /* 0x000fe40007ffe1ff */
[----:B------:R-:W-:Y:S01]  /*0900*/  @!P1 LOP3.LUT R2, RZ, R3, RZ, 0x33, !PT ;  /* 0x00000003ff029212 */ /* 0x000fe200078e33ff */
[----:B------:R-:W-:-:S03]  /*0910*/  IMAD R7, R7, R0, RZ ;  /* 0x0000000007077224 */ /* 0x000fc600078e02ff */
[----:B------:R-:W-:Y:S01]  /*0920*/  IABS R9, R2 ;  /* 0x0000000200097213 */ /* 0x000fe20000000000 */
[----:B------:R-:W-:-:S04]  /*0930*/  IMAD.HI.U32 R4, R5, R7, R4 ;  /* 0x0000000705047227 */ /* 0x000fc800078e0004 */
[----:B------:R-:W-:Y:S02]  /*0940*/  IMAD.MOV.U32 R5, RZ, RZ, R9 ;  /* 0x000000ffff057224 */ /* 0x000fe400078e0009 */
[----:B------:R-:W0:Y:S01]  /*0950*/  I2F.RP R9, R8 ;  /* 0x0000000800097306 */ /* 0x000e220000209400 */
[----:B------:R-:W-:Y:S02]  /*0960*/  VIADD R10, R2, UR7 ;  /* 0x00000007020a7c36 */ /* 0x000fe40008000000 */
        /* <DEDUP_REMOVED lines=26> */
[----:B------:R-:W-:Y:S01]  /*0b10*/  IMAD R5, R8, R0, R5 ;  /* 0x0000000008057224 */ /* 0x000fe200078e0205 */
[----:B------:R-:W-:-:S04]  /*0b20*/  LOP3.LUT R0, R7, R6, RZ, 0x3c, !PT ;  /* 0x0000000607007212 */ /* 0x000fc800078e3cff */
[----:B------:R-:W-:Y:S02]  /*0b30*/  ISETP.GT.U32.AND P1, PT, R8, R5, PT ;  /* 0x000000050800720c */ /* 0x000fe40003f24070 */
[----:B------:R-:W-:Y:S01]  /*0b40*/  ISETP.GE.AND P2, PT, R0, RZ, PT ;  /* 0x000000ff0000720c */ /* 0x000fe20003f46270 */
[----:B------:R-:W-:-:S10]  /*0b50*/  IMAD.MOV R0, RZ, RZ, -R2 ;  /* 0x000000ffff007224 */ /* 0x000fd400078e0a02 */
[----:B------:R-:W-:Y:S02]  /*0b60*/  @!P1 IMAD.IADD R5, R5, 0x1, -R8 ;  /* 0x0000000105059824 */ /* 0x000fe400078e0a08 */
[----:B------:R-:W-:Y:S01]  /*0b70*/  @!P1 VIADD R23, R23, 0x1 ;  /* 0x0000000117179836 */ /* 0x000fe20000000000 */
[----:B------:R-:W-:Y:S02]  /*0b80*/  ISETP.NE.AND P1, PT, R6, RZ, PT ;  /* 0x000000ff0600720c */ /* 0x000fe40003f25270 */
[----:B------:R-:W-:Y:S01]  /*0b90*/  ISETP.GE.U32.AND P0, PT, R5, R8, PT ;  /* 0x000000080500720c */ /* 0x000fe20003f06070 */
[----:B------:R-:W-:Y:S02]  /*0ba0*/  VIADD R8, R24, UR6 ;  /* 0x0000000618087c36 */ /* 0x000fe40008000000 */
[----:B------:R-:W-:Y:S02]  /*0bb0*/  IMAD R5, R2, R3, UR11 ;  /* 0x0000000b02057e24 */ /* 0x000fe4000f8e0203 */
[----:B------:R-:W-:-:S02]  /*0bc0*/  IMAD R0, R3, R0, R8 ;  /* 0x0000000003007224 */ /* 0x000fc400078e0208 */
[----:B------:R-:W-:Y:S02]  /*0bd0*/  VIADD R3, R5, UR11 ;  /* 0x0000000b05037c36 */ /* 0x000fe40008000000 */
[C---:B------:R-:W-:Y:S02]  /*0be0*/  IMAD.IADD R2, R8.reuse, 0x1, -R5 ;  /* 0x0000000108027824 */ /* 0x040fe400078e0a05 */
[----:B------:R-:W-:Y:S02]  /*0bf0*/  VIADD R5, R3, UR11 ;  /* 0x0000000b03057c36 */ /* 0x000fe40008000000 */
[----:B------:R-:W-:Y:S02]  /*0c00*/  @P0 VIADD R23, R23, 0x1 ;  /* 0x0000000117170836 */ /* 0x000fe40000000000 */
[C-C-:B------:R-:W-:Y:S01]  /*0c10*/  IMAD.IADD R4, R8.reuse, 0x1, -R5.reuse ;  /* 0x0000000108047824 */ /* 0x140fe200078e0a05 */
[C---:B------:R-:W-:Y:S01]  /*0c20*/  IADD3 R5, R8.reuse, -UR11, -R5 ;  /* 0x8000000b08057c10 */ /* 0x040fe2000fffe805 */
[----:B------:R-:W-:Y:S01]  /*0c30*/  IMAD.IADD R3, R8, 0x1, -R3 ;  /* 0x0000000108037824 */ /* 0x000fe200078e0a03 */
[----:B------:R-:W-:-:S02]  /*0c40*/  @!P2 IADD3 R23, -R23, RZ, RZ ;  /* 0x000000ff1717a210 */ /* 0x000fc40007ffe1ff */
[----:B------:R-:W-:-:S04]  /*0c50*/  @!P1 LOP3.LUT R23, RZ, R6, RZ, 0x33, !PT ;  /* 0x00000006ff179212 */ /* 0x000fc800078e33ff */
[----:B------:R-:W-:-:S05]  /*0c60*/  IADD3 R9, -R23, RZ, RZ ;  /* 0x000000ff17097210 */ /* 0x000fca0007ffe1ff */
[----:B------:R-:W-:Y:S02]  /*0c70*/  IMAD R7, R6, R9, R7 ;  /* 0x0000000906077224 */ /* 0x000fe400078e0207 */
[----:B------:R-:W-:-:S03]  /*0c80*/  IMAD.MOV.U32 R6, RZ, RZ, RZ ;  /* 0x000000ffff067224 */ /* 0x000fc600078e00ff */
[----:B------:R0:W-:Y:S04]  /*0c90*/  STL [R1], R7 ;  /* 0x0000000701007387 */ /* 0x0001e80000100800 */
.L_x_587:
[----:B------:R-:W2:Y:S01]  /*0ca0*/  LDL R12, [R1] ;  /* 0x00000000010c7983 */ /* 0x000ea20000100800 */
[----:B0-----:R-:W0:Y:S01]  /*0cb0*/  LDC R7, c[0x0][0x2b4] ;  /* 0x0000ad00ff077b82 */ /* 0x001e220000000800 */
[----:B------:R-:W-:Y:S01]  /*0cc0*/  ULDC.64 UR6, c[0x0][0x290] ;  /* 0x0000a40000067ab9 */ /* 0x000fe20000000a00 */
[----:B0-----:R-:W-:-:S04]  /*0cd0*/  IABS R7, R7 ;  /* 0x0000000700077213 */ /* 0x001fc80000000000 */
[----:B------:R-:W0:Y:S08]  /*0ce0*/  I2F.RP R9, R7 ;  /* 0x0000000700097306 */ /* 0x000e300000209400 */
[----:B0-----:R-:W0:Y:S02]  /*0cf0*/  MUFU.RCP R9, R9 ;  /* 0x0000000900097308 */ /* 0x001e240000001000 */
[----:B0-----:R-:W-:-:S02]  /*0d00*/  VIADD R10, R9, 0xffffffe ;  /* 0x0ffffffe090a7836 */ /* 0x001fc40000000000 */
[----:B------:R-:W-:-:S04]  /*0d10*/  IMAD.MOV.U32 R9, RZ, RZ, RZ ;  /* 0x000000ffff097224 */ /* 0x000fc800078e00ff */
[----:B------:R0:W1:Y:S02]  /*0d20*/  F2I.FTZ.U32.TRUNC.NTZ R11, R10 ;  /* 0x0000000a000b7305 */ /* 0x000064000021f000 */
[----:B0-----:R-:W-:Y:S01]  /*0d30*/  IMAD.MOV.U32 R10, RZ, RZ, RZ ;  /* 0x000000ffff0a7224 */ /* 0x001fe200078e00ff */
[----:B-1----:R-:W-:-:S05]  /*0d40*/  IADD3 R8, RZ, -R11, RZ ;  /* 0x8000000bff087210 */ /* 0x002fca0007ffe0ff */
[----:B------:R-:W-:-:S04]  /*0d50*/  IMAD R21, R8, R7, RZ ;  /* 0x0000000708157224 */ /* 0x000fc800078e02ff */
[----:B------:R-:W-:-:S04]  /*0d60*/  IMAD.HI.U32 R21, R11, R21, R10 ;  /* 0x000000150b157227 */ /* 0x000fc800078e000a */
[----:B------:R-:W-:Y:S02]  /*0d70*/  IMAD.MOV.U32 R10, RZ, RZ, R25 ;  /* 0x000000ffff0a7224 */ /* 0x000fe400078e0019 */
[----:B--2---:R-:W-:Y:S02]  /*0d80*/  IMAD R18, R12, UR6, R22 ;  /* 0x000000060c127c24 */ /* 0x004fe4000f8e0216 */
[----:B------:R-:W-:Y:S02]  /*0d90*/  VIADD R22, R22, 0x1 ;  /* 0x0000000116167836 */ /* 0x000fe40000000000 */
[----:B------:R-:W-:Y:S02]  /*0da0*/  IMAD R8, R23, UR7, R18 ;  /* 0x0000000717087c24 */ /* 0x000fe4000f8e0212 */
[----:B------:R-:W-:Y:S01]  /*0db0*/  IMAD R18, R18, UR5, RZ ;  /* 0x0000000512127c24 */ /* 0x000fe2000f8e02ff */
[----:B------:R-:W-:-:S13]  /*0dc0*/  ISETP.GE.AND P1, PT, R22, UR6, PT ;  /* 0x0000000616007c0c */ /* 0x000fda000bf26270 */
.L_x_586:
        /* <DEDUP_REMOVED lines=12> */
[----:B------:R-:W-:-:S04]  /*0e90*/  @!P2 IADD3 R12, R12, -R13, RZ ;  /* 0x8000000d0c0ca210 */ /* 0x000fc80007ffe0ff */
[----:B------:R-:W-:Y:S01]  /*0ea0*/  ISETP.GT.U32.AND P0, PT, R7, R12, PT ;  /* 0x0000000c0700720c */ /* 0x000fe20003f04070 */
[----:B------:R-:W-:-:S05]  /*0eb0*/  IMAD.IADD R17, R12, 0x1, -R13 ;  /* 0x000000010c117824 */ /* 0x000fca00078e0a0d */
        /* <DEDUP_REMOVED lines=35> */
[----:B------:R-:W-:Y:S01]  /*10f0*/  LOP3.LUT R27, R0, R27, RZ, 0x3c, !PT ;  /* 0x0000001b001b7212 */ /* 0x000fe200078e3cff */
[----:B------:R-:W-:Y:S01]  /*1100*/  IMAD.MOV.U32 R7, RZ, RZ, R13 ;  /* 0x000000ffff077224 */ /* 0x000fe200078e000d */
[----:B------:R-:W-:Y:S02]  /*1110*/  LOP3.LUT R21, R10, R20, RZ, 0x3c, !PT ;  /* 0x000000140a157212 */ /* 0x000fe400078e3cff */
[----:B------:R-:W-:-:S07]  /*1120*/  ISETP.GE.AND P6, PT, R27, RZ, PT ;  /* 0x000000ff1b00720c */ /* 0x000fce0003fc6270 */
[----:B------:R-:W-:Y:S02]  /*1130*/  @P5 IADD3 R16, R16, 0x1, RZ ;  /* 0x0000000110105810 */ /* 0x000fe40007ffe0ff */
[----:B------:R-:W-:-:S03]  /*1140*/  ISETP.GE.U32.AND P5, PT, R12, R7, PT ;  /* 0x000000070c00720c */ /* 0x000fc60003fa6070 */
[----:B------:R-:W-:Y:S02]  /*1150*/  IMAD.MOV.U32 R17, RZ, RZ, R16 ;  /* 0x000000ffff117224 */ /* 0x000fe400078e0010 */
[----:B------:R-:W-:Y:S02]  /*1160*/  VIADD R16, R11, 0x1 ;  /* 0x000000010b107836 */ /* 0x000fe40000000000 */
[----:B------:R-:W-:Y:S01]  /*1170*/  @!P6 IMAD.MOV R17, RZ, RZ, -R17 ;  /* 0x000000ffff11e224 */ /* 0x000fe200078e0a11 */
[----:B------:R-:W-:Y:S02]  /*1180*/  ISETP.GE.AND P6, PT, R21, RZ, PT ;  /* 0x000000ff1500720c */ /* 0x000fe40003fc6270 */
[----:B------:R-:W-:Y:S02]  /*1190*/  SEL R16, R16, R11, !P2 ;  /* 0x0000000b10107207 */ /* 0x000fe40005000000 */
[----:B------:R-:W-:-:S03]  /*11a0*/  SEL R28, R28, R17, !P0 ;  /* 0x000000111c1c7207 */ /* 0x000fc60004000000 */
[----:B------:R-:W-:-:S06]  /*11b0*/  @P5 VIADD R16, R16, 0x1 ;  /* 0x0000000110105836 */ /* 0x000fcc0000000000 */
[----:B------:R-:W-:-:S04]  /*11c0*/  @!P6 IADD3 R16, -R16, RZ, RZ ;  /* 0x000000ff1010e210 */ /* 0x000fc80007ffe1ff */
[----:B------:R-:W-:-:S04]  /*11d0*/  SEL R21, R19, R16, !P3 ;  /* 0x0000001013157207 */ /* 0x000fc80005800000 */
[----:B------:R-:W-:-:S04]  /*11e0*/  LOP3.LUT R16, R28, R21, RZ, 0xfc, !PT ;  /* 0x000000151c107212 */ /* 0x000fc800078efcff */
[----:B------:R-:W-:-:S04]  /*11f0*/  ISETP.GE.AND P0, PT, R16, RZ, PT ;  /* 0x000000ff1000720c */ /* 0x000fc80003f06270 */
[----:B------:R-:W-:-:S04]  /*1200*/  ISETP.GE.OR P0, PT, R21, UR13, !P0 ;  /* 0x0000000d15007c0c */ /* 0x000fc8000c706670 */
[----:B------:R-:W-:-:S13]  /*1210*/  ISETP.GE.OR P0, PT, R28, UR12, P0 ;  /* 0x0000000c1c007c0c */ /* 0x000fda0008706670 */
[----:B------:R-:W0:Y:S01]  /*1220*/  @!P0 LDC.64 R16, c[0x0][0x210] ;  /* 0x00008400ff108b82 */ /* 0x000e220000000a00 */
[----:B------:R-:W-:Y:S01]  /*1230*/  @!P0 IMAD R21, R8, UR13, R21 ;  /* 0x0000000d08158c24 */ /* 0x000fe2000f8e0215 */
[----:B------:R-:W2:Y:S03]  /*1240*/  @!P0 LDG.E R26, desc[UR8][R14.64] ;  /* 0x000000080e1a8981 */ /* 0x000ea6000c1e1900 */
[----:B------:R-:W-:-:S04]  /*1250*/  @!P0 IMAD R21, R21, UR12, R28 ;  /* 0x0000000c15158c24 */ /* 0x000fc8000f8e021c */
[----:B0-----:R-:W-:-:S05]  /*1260*/  @!P0 IMAD.WIDE R16, R21, 0x4, R16 ;  /* 0x0000000415108825 */ /* 0x001fca00078e0210 */
[----:B------:R0:W2:Y:S01]  /*1270*/  @!P0 LDG.E R27, desc[UR8][R16.64] ;  /* 0x00000008101b8981 */ /* 0x0000a2000c1e1900 */
[----:B------:R-:W1:Y:S08]  /*1280*/  I2F.RP R28, R13 ;  /* 0x0000000d001c7306 */ /* 0x000e700000209400 */
[----:B-1----:R-:W1:Y:S02]  /*1290*/  MUFU.RCP R28, R28 ;  /* 0x0000001c001c7308 */ /* 0x002e640000001000 */
[----:B-1----:R-:W-:-:S06]  /*12a0*/  VIADD R29, R28, 0xffffffe ;  /* 0x0ffffffe1c1d7836 */ /* 0x002fcc0000000000 */
[----:B0-----:R-:W0:Y:S01]  /*12b0*/  F2I.FTZ.U32.TRUNC.NTZ R17, R29 ;  /* 0x0000001d00117305 */ /* 0x001e22000021f000 */
[----:B------:R-:W-:Y:S02]  /*12c0*/  IMAD.MOV.U32 R16, RZ, RZ, RZ ;  /* 0x000000ffff107224 */ /* 0x000fe400078e00ff */
[----:B0-----:R-:W-:-:S04]  /*12d0*/  IMAD.MOV R21, RZ, RZ, -R17 ;  /* 0x000000ffff157224 */ /* 0x001fc800078e0a11 */
[----:B------:R-:W-:-:S04]  /*12e0*/  IMAD R21, R21, R13, RZ ;  /* 0x0000000d15157224 */ /* 0x000fc800078e02ff */
[----:B------:R-:W-:-:S04]  /*12f0*/  IMAD.HI.U32 R21, R17, R21, R16 ;  /* 0x0000001511157227 */ /* 0x000fc800078e0010 */
[----:B--2---:R-:W-:-:S07]  /*1300*/  @!P0 FFMA.FTZ R6, R27, R26, R6 ;  /* 0x0000001a1b068223 */ /* 0x004fce0000010006 */
.L_x_577:
[----:B------:R-:W-:Y:S05]  /*1310*/  BSYNC B0 ;  /* 0x0000000000007941 */ /* 0x000fea0003800000 */
.L_x_576:
        /* <DEDUP_REMOVED lines=64> */
.L_x_579:
[----:B------:R-:W-:Y:S05]  /*1720*/  BSYNC B0 ;  /* 0x0000000000007941 */ /* 0x000fea0003800000 */
.L_x_578:
        /* <DEDUP_REMOVED lines=64> */
.L_x_581:
[----:B------:R-:W-:Y:S05]  /*1b30*/  BSYNC B0 ;  /* 0x0000000000007941 */ /* 0x000fea0003800000 */
.L_x_580:
        /* <DEDUP_REMOVED lines=59> */
[----:B------:R-:W-:Y:S01]  /*1ef0*/  HFMA2.MMA R16, -RZ, RZ, 0, 0 ;  /* 0x00000000ff107435 */ /* 0x000fe200000001ff */
[----:B0-----:R-:W-:-:S04]  /*1f00*/  IMAD.MOV R21, RZ, RZ, -R17 ;  /* 0x000000ffff157224 */ /* 0x001fc800078e0a11 */
[----:B------:R-:W-:-:S05]  /*1f10*/  IMAD R21, R21, R13, RZ ;  /* 0x0000000d15157224 */ /* 0x000fca00078e02ff */
[----:B------:R-:W-:-:S04]  /*1f20*/  IMAD.HI.U32 R21, R17, R21, R16 ;  /* 0x0000001511157227 */ /* 0x000fc800078e0010 */
[----:B--2---:R-:W-:-:S07]  /*1f30*/  @!P0 FFMA.FTZ R6, R27, R26, R6 ;  /* 0x0000001a1b068223 */ /* 0x004fce0000010006 */
.L_x_583:
[----:B------:R-:W-:Y:S05]  /*1f40*/  BSYNC B0 ;  /* 0x0000000000007941 */ /* 0x000fea0003800000 */
.L_x_582:
        /* <DEDUP_REMOVED lines=34> */
[----:B------:R-:W-:Y:S02]  /*2170*/  @!P6 IADD3 R16, R16, 0x1, RZ ;  /* 0x000000011010e810 */ /* 0x000fe40007ffe0ff */
[----:B------:R-:W-:-:S02]  /*2180*/  ISETP.GE.AND P2, PT, R27, RZ, PT ;  /* 0x000000ff1b00720c */ /* 0x000fc40003f46270 */
[----:B------:R-:W-:Y:S01]  /*2190*/  ISETP.GE.AND P6, PT, R20, RZ, PT ;  /* 0x000000ff1400720c */ /* 0x000fe20003fc6270 */
[----:B------:R-:W-:-:S04]  /*21a0*/  @P4 VIADD R16, R16, 0x1 ;  /* 0x0000000110104836 */ /* 0x000fc80000000000 */
[----:B------:R-:W-:-:S06]  /*21b0*/  @P5 VIADD R11, R11, 0x1 ;  /* 0x000000010b0b5836 */ /* 0x000fcc0000000000 */
        /* <DEDUP_REMOVED lines=12> */
[----:B------:R0:W2:Y:S04]  /*2280*/  @!P0 LDG.E R11, desc[UR8][R14.64+0x10] ;  /* 0x000010080e0b8981 */ /* 0x0000a8000c1e1900 */
[----:B------:R-:W2:Y:S01]  /*2290*/  @!P0 LDG.E R17, desc[UR8][R16.64] ;  /* 0x0000000810118981 */ /* 0x000ea2000c1e1900 */
[----:B------:R-:W1:Y:S01]  /*22a0*/  I2F.RP R12, R13 ;  /* 0x0000000d000c7306 */ /* 0x000e620000209400 */
[----:B0-----:R-:W-:-:S07]  /*22b0*/  IMAD.MOV.U32 R14, RZ, RZ, RZ ;  /* 0x000000ffff0e7224 */ /* 0x001fce00078e00ff */
[----:B-1----:R-:W0:Y:S02]  /*22c0*/  MUFU.RCP R12, R12 ;  /* 0x0000000c000c7308 */ /* 0x002e240000001000 */
[----:B0-----:R-:W-:-:S06]  /*22d0*/  IADD3 R19, R12, 0xffffffe, RZ ;  /* 0x0ffffffe0c137810 */ /* 0x001fcc0007ffe0ff */
[----:B------:R-:W0:Y:S02]  /*22e0*/  F2I.FTZ.U32.TRUNC.NTZ R15, R19 ;  /* 0x00000013000f7305 */ /* 0x000e24000021f000 */
[----:B0-----:R-:W-:-:S04]  /*22f0*/  IMAD.MOV R20, RZ, RZ, -R15 ;  /* 0x000000ffff147224 */ /* 0x001fc800078e0a0f */
[----:B------:R-:W-:-:S04]  /*2300*/  IMAD R21, R20, R13, RZ ;  /* 0x0000000d14157224 */ /* 0x000fc800078e02ff */
[----:B------:R-:W-:-:S04]  /*2310*/  IMAD.HI.U32 R21, R15, R21, R14 ;  /* 0x000000150f157227 */ /* 0x000fc800078e000e */
[----:B--2---:R-:W-:-:S07]  /*2320*/  @!P0 FFMA.FTZ R6, R17, R11, R6 ;  /* 0x0000000b11068223 */ /* 0x004fce0000010006 */
.L_x_585:
[----:B------:R-:W-:Y:S05]  /*2330*/  BSYNC B0 ;  /* 0x0000000000007941 */ /* 0x000fea0003800000 */
.L_x_584:
[----:B------:R-:W-:Y:S02]  /*2340*/  VIADD R9, R9, 0x5 ;  /* 0x0000000509097836 */ /* 0x000fe40000000000 */
[----:B------:R-:W-:-:S03]  /*2350*/  VIADD R10, R10, -UR14 ;  /* 0x8000000e0a0a7c36 */ /* 0x000fc60008000000 */
[----:B------:R-:W-:-:S13]  /*2360*/  ISETP.NE.AND P0, PT, R9, 0x19, PT ;  /* 0x000000190900780c */ /* 0x000fda0003f05270 */
[----:B------:R-:W-:Y:S05]  /*2370*/  @P0 BRA `(.L_x_586) ;  /* 0xffffffe800940947 */ /* 0x000fea000383ffff */
[----:B------:R-:W-:Y:S05]  /*2380*/  @!P1 BRA `(.L_x_587) ;  /* 0xffffffe800449947 */ /* 0x000fea000383ffff */
[----:B------:R-:W2:Y:S01]  /*2390*/  LDL.LU R11, [R1+0x4] ;  /* 0x00000400010b7983 */ /* 0x000ea20000300800 */
[----:B------:R-:W-:Y:S01]  /*23a0*/  SHF.R.S64 R2, RZ, 0x1e, R24 ;  /* 0x0000001eff027819 */ /* 0x000fe20000001018 */
[----:B------:R-:W-:-:S03]  /*23b0*/  ULDC.64 UR6, c[0x0][0x238] ;  /* 0x00008e0000067ab9 */ /* 0x000fc60000000a00 */
[----:B------:R-:W-:Y:S01]  /*23c0*/  IADD3 R2, P0, R2, UR6, RZ ;  /* 0x0000000602027c10 */ /* 0x000fe2000ff1e0ff */
[----:B------:R-:W-:-:S03]  /*23d0*/  ULDC UR6, c[0x0][0x288] ;  /* 0x0000a20000067ab9 */ /* 0x000fc60000000800 */
[C---:B------:R-:W-:Y:S02]  /*23e0*/  LEA.HI.X.SX32 R3, R24.reuse, UR7, 0x2, P0 ;  /* 0x0000000718037c11 */ /* 0x040fe400080f16ff */
[----:B------:R-:W-:-:S03]  /*23f0*/  IADD3 R24, P0, R24, UR4, RZ ;  /* 0x0000000418187c10 */ /* 0x000fc6000ff1e0ff */
[----:B------:R0:W-:Y:S01]  /*2400*/  STG.E desc[UR8][R2.64], R6 ;  /* 0x0000000602007986 */ /* 0x0001e2000c101908 */
[----:B--2---:R-:W-:Y:S02]  /*2410*/  IADD3.X R11, RZ, R11, RZ, P0, !PT ;  /* 0x0000000bff0b7210 */ /* 0x004fe400007fe4ff */
[----:B------:R-:W-:-:S03]  /*2420*/  ISETP.GE.U32.AND P0, PT, R24, UR6, PT ;  /* 0x0000000618007c0c */ /* 0x000fc6000bf06070 */
[----:B------:R0:W-:Y:S01]  /*2430*/  STL [R1+0x4], R11 ;  /* 0x0000040b01007387 */ /* 0x0001e20000100800 */
[----:B------:R-:W-:-:S13]  /*2440*/  ISETP.GE.AND.EX P0, PT, R11, UR10, PT, P0 ;  /* 0x0000000a0b007c0c */ /* 0x000fda000bf06300 */
[----:B0-----:R-:W-:Y:S05]  /*2450*/  @!P0 BRA `(.L_x_588) ;  /* 0xffffffe000988947 */ /* 0x001fea000383ffff */
[----:B------:R-:W-:Y:S05]  /*2460*/  EXIT ;  /* 0x000000000000794d */ /* 0x000fea0003800000 */
        .weak           $__internal_6_$__cuda_sm20_div_u64
        .type           $__internal_6_$__cuda_sm20_div_u64,@function
        .size           $__internal_6_$__cuda_sm20_div_u64,(.L_x_1130 - $__internal_6_$__cuda_sm20_div_u64)
$__internal_6_$__cuda_sm20_div_u64:
[----:B------:R-:W-:Y:S02]  /*2470*/  UMOV UR5, URZ ;  /* 0x0000003f00057c82 */ /* 0x000fe40008000000 */
[----:B------:R-:W0:Y:S08]  /*2480*/  I2F.U64.RP R8, UR4 ;  /* 0x0000000400087d12 */ /* 0x000e300008309000 */
[----:B0-----:R-:W0:Y:S02]  /*2490*/  MUFU.RCP R8, R8 ;  /* 0x0000000800087308 */ /* 0x001e240000001000 */
[----:B0-----:R-:W-:-:S06]  /*24a0*/  VIADD R4, R8, 0x1ffffffe ;  /* 0x1ffffffe08047836 */ /* 0x001fcc0000000000 */
[----:B------:R-:W0:Y:S02]  /*24b0*/  F2I.U64.TRUNC R4, R4 ;  /* 0x0000000400047311 */ /* 0x000e24000020d800 */
[----:B0-----:R-:W-:-:S04]  /*24c0*/  IMAD.WIDE.U32 R6, R4, UR4, RZ ;  /* 0x0000000404067c25 */ /* 0x001fc8000f8e00ff */
[----:B------:R-:W-:Y:S01]  /*24d0*/  IMAD R7, R5, UR4, R7 ;  /* 0x0000000405077c24 */ /* 0x000fe2000f8e0207 */
        /* <DEDUP_REMOVED lines=10> */
[----:B------:R-:W-:Y:S01]  /*2580*/  IMAD.WIDE.U32 R4, R7, UR4, RZ ;  /* 0x0000000407047c25 */ /* 0x000fe2000f8e00ff */
[----:B------:R-:W-:Y:S02]  /*2590*/  IADD3.X R9, RZ, RZ, R6, P2, P1 ;  /* 0x000000ffff097210 */ /* 0x000fe400017e2406 */
[----:B------:R-:W-:-:S03]  /*25a0*/  IADD3 R11, P0, RZ, -R4, RZ ;  /* 0x80000004ff0b7210 */ /* 0x000fc60007f1e0ff */
[----:B------:R-:W-:Y:S02]  /*25b0*/  IMAD R4, R9, UR4, R5 ;  /* 0x0000000409047c24 */ /* 0x000fe4000f8e0205 */
[----:B------:R-:W-:Y:S02]  /*25c0*/  IMAD.MOV.U32 R5, RZ, RZ, RZ ;  /* 0x000000ffff057224 */ /* 0x000fe400078e00ff */
        /* <DEDUP_REMOVED lines=17> */
[----:B------:R-:W-:-:S04]  /*26e0*/  IMAD.WIDE.U32 R4, R6, UR4, RZ ;  /* 0x0000000406047c25 */ /* 0x000fc8000f8e00ff */
[----:B------:R-:W-:Y:S01]  /*26f0*/  IMAD R8, R7, UR4, R5 ;  /* 0x0000000407087c24 */ /* 0x000fe2000f8e0205 */
[----:B------:R-:W-:-:S04]  /*2700*/  IADD3 R9, P0, -R4, R0, RZ ;  /* 0x0000000004097210 */ /* 0x000fc80007f1e1ff */
[----:B------:R-:W-:Y:S02]  /*2710*/  IADD3.X R8, ~R8, R3, RZ, P0, !PT ;  /* 0x0000000308087210 */ /* 0x000fe400007fe5ff */
[C---:B------:R-:W-:Y:S02]  /*2720*/  ISETP.GE.U32.AND P0, PT, R9.reuse, UR4, PT ;  /* 0x0000000409007c0c */ /* 0x040fe4000bf06070 */
[----:B------:R-:W-:Y:S02]  /*2730*/  IADD3 R3, P2, R6, 0x1, RZ ;  /* 0x0000000106037810 */ /* 0x000fe40007f5e0ff */
[----:B------:R-:W-:Y:S02]  /*2740*/  IADD3 R0, P1, R9, -UR4, RZ ;  /* 0x8000000409007c10 */ /* 0x000fe4000ff3e0ff */
[C---:B------:R-:W-:Y:S01]  /*2750*/  ISETP.GE.U32.AND.EX P0, PT, R8.reuse, RZ, PT, P0 ;  /* 0x000000ff0800720c */ /* 0x040fe20003f06100 */
[----:B------:R-:W-:Y:S01]  /*2760*/  IMAD.X R4, RZ, RZ, R7, P2 ;  /* 0x000000ffff047224 */ /* 0x000fe200010e0607 */
[----:B------:R-:W-:-:S02]  /*2770*/  IADD3.X R5, R8, -0x1, RZ, P1, !PT ;  /* 0xffffffff08057810 */ /* 0x000fc40000ffe4ff */
[----:B------:R-:W-:Y:S02]  /*2780*/  SEL R0, R0, R9, P0 ;  /* 0x0000000900007207 */ /* 0x000fe40000000000 */
[----:B------:R-:W-:Y:S02]  /*2790*/  SEL R3, R3, R6, P0 ;  /* 0x0000000603037207 */ /* 0x000fe40000000000 */
[----:B------:R-:W-:Y:S02]  /*27a0*/  SEL R5, R5, R8, P0 ;  /* 0x0000000805057207 */ /* 0x000fe40000000000 */
[----:B------:R-:W-:Y:S02]  /*27b0*/  SEL R4, R4, R7, P0 ;  /* 0x0000000704047207 */ /* 0x000fe40000000000 */
[----:B------:R-:W-:Y:S02]  /*27c0*/  ISETP.GE.U32.AND P0, PT, R0, UR4, PT ;  /* 0x0000000400007c0c */ /* 0x000fe4000bf06070 */
[----:B------:R-:W-:-:S02]  /*27d0*/  IADD3 R0, P2, R3, 0x1, RZ ;  /* 0x0000000103007810 */ /* 0x000fc40007f5e0ff */
[----:B------:R-:W-:Y:S02]  /*27e0*/  ISETP.GE.U32.AND.EX P0, PT, R5, RZ, PT, P0 ;  /* 0x000000ff0500720c */ /* 0x000fe40003f06100 */
[----:B------:R-:W-:Y:S01]  /*27f0*/  ISETP.NE.U32.AND P1, PT, RZ, UR4, PT ;  /* 0x00000004ff007c0c */ /* 0x000fe2000bf25070 */
[----:B------:R-:W-:Y:S01]  /*2800*/  IMAD.X R5, RZ, RZ, R4, P2 ;  /* 0x000000ffff057224 */ /* 0x000fe200010e0604 */
[----:B------:R-:W-:Y:S01]  /*2810*/  SEL R0, R0, R3, P0 ;  /* 0x0000000300007207 */ /* 0x000fe20000000000 */
[----:B------:R-:W-:Y:S01]  /*2820*/  IMAD.MOV.U32 R3, RZ, RZ, 0x0 ;  /* 0x00000000ff037424 */ /* 0x000fe200078e00ff */
[----:B------:R-:W-:Y:S02]  /*2830*/  ISETP.NE.AND.EX P1, PT, RZ, RZ, PT, P1 ;  /* 0x000000ffff00720c */ /* 0x000fe40003f25310 */
[----:B------:R-:W-:Y:S02]  /*2840*/  SEL R5, R5, R4, P0 ;  /* 0x0000000405057207 */ /* 0x000fe40000000000 */
[----:B------:R-:W-:-:S02]  /*2850*/  SEL R0, R0, 0xffffffff, P1 ;  /* 0xffffffff00007807 */ /* 0x000fc40000800000 */
[----:B------:R-:W-:Y:S01]  /*2860*/  SEL R5, R5, 0xffffffff, P1 ;  /* 0xffffffff05057807 */ /* 0x000fe20000800000 */
[----:B------:R-:W-:Y:S06]  /*2870*/  RET.REL.NODEC R2 `(_ZN2at6native51_GLOBAL__N__2c613397_18_DepthwiseConv2d_cu_9959487032conv_depthwise2d_backward_kernelILi5ELi0EfiEEvNS_27GenericPackedTensorAccessorIKT1_Lm4ENS_16DefaultPtrTraitsEiEENS3_IS4_Lm4ES6_iEES7_T2_iiiiiiiiiiiiiii) ;  /* 0xffffffd402e07950 */ /* 0x000fec0003c3ffff */
.L_x_589:
        /* <DEDUP_REMOVED lines=16> */
.L_x_1130:


//--------------------- .text._ZN2at6native51_GLOBAL__N__2c613397_18_DepthwiseConv2d_cu_9959487032conv_depthwise2d_backward_kernelILi5ELi2EfiEEvNS_27GenericPackedTensorAccessorIKT1_Lm4ENS_16DefaultPtrTraitsEiEENS3_IS4_Lm4ES6_iEES7_T2_iiiiiiiiiiiiiii --------------------------
	.section	.text._ZN2at6native51_GLOBAL__N__2c613397_18_DepthwiseConv2d_cu_9959487032conv_depthwise2d_backward_kernelILi5ELi2EfiEEvNS_27GenericPackedTensorAccessorIKT1_Lm4ENS_16DefaultPtrTraitsEiEENS3_IS4_Lm4ES6_iEES7_T2_iiiiiiiiiiiiiii,"ax",@progbits
	.align	128
.text._ZN2at6native51_GLOBAL__N__2c613397_18_DepthwiseConv2d_cu_9959487032conv_depthwise2d_backward_kernelILi5ELi2EfiEEvNS_27GenericPackedTensorAccessorIKT1_Lm4ENS_16DefaultPtrTraitsEiEENS3_IS4_Lm4ES6_iEES7_T2_iiiiiiiiiiiiiii:
        .type           _ZN2at6native51_GLOBAL__N__2c613397_18_DepthwiseConv2d_cu_9959487032conv_depthwise2d_backward_kernelILi5ELi2EfiEEvNS_27GenericPackedTensorAccessorIKT1_Lm4ENS_16DefaultPtrTraitsEiEENS3_IS4_Lm4ES6_iEES7_T2_iiiiiiiiiiiiiii,@function
        .size           _ZN2at6native51_GLOBAL__N__2c613397_18_DepthwiseConv2d_cu_9959487032conv_depthwise2d_backward_kernelILi5ELi2EfiEEvNS_27GenericPackedTensorAccessorIKT1_Lm4ENS_16DefaultPtrTraitsEiEENS3_IS4_Lm4ES6_iEES7_T2_iiiiiiiiiiiiiii,(.L_x_1132 - _ZN2at6native51_GLOBAL__N__2c613397_18_DepthwiseConv2d_cu_9959487032conv_depthwise2d_backward_kernelILi5ELi2EfiEEvNS_27GenericPackedTensorAccessorIKT1_Lm4ENS_16DefaultPtrTraitsEiEENS3_IS4_Lm4ES6_iEES7_T2_iiiiiiiiiiiiiii)
        .other          _ZN2at6native51_GLOBAL__N__2c613397_18_DepthwiseConv2d_cu_9959487032conv_depthwise2d_backward_kernelILi5ELi2EfiEEvNS_27GenericPackedTensorAccessorIKT1_Lm4ENS_16DefaultPtrTraitsEiEENS3_IS4_Lm4ES6_iEES7_T2_iiiiiiiiiiiiiii,@"STO_CUDA_ENTRY STV_DEFAULT"
_ZN2at6native51_GLOBAL__N__2c613397_18_DepthwiseConv2d_cu_9959487032conv_depthwise2d_backward_kernelILi5ELi2EfiEEvNS_27GenericPackedTensorAccessorIKT1_Lm4ENS_16DefaultPtrTraitsEiEENS3_IS4_Lm4ES6_iEES7_T2_iiiiiiiiiiiiiii:
        /* <DEDUP_REMOVED lines=16> */
[----:B------:R-:W-:Y:S01]  /*0100*/  IMAD R5, R5, UR4, RZ ;  /* 0x0000000405057c24 */ /* 0x000fe2000f8e02ff */
[----:B------:R-:W-:Y:S01]  /*0110*/  ULDC.64 UR12, c[0x0][0x2a0] ;  /* 0x0000a800000c7ab9 */ /* 0x000fe20000000a00 */
        /* <DEDUP_REMOVED lines=10> */
[----:B------:R-:W-:Y:S05]  /*01c0*/  CALL.REL.NOINC `($__internal_7_$__cuda_sm20_div_u64) ;  /* 0x0000001000207944 */ /* 0x000fea0003c00000 */
[----:B------:R-:W-:Y:S02]  /*01d0*/  IMAD.MOV.U32 R6, RZ, RZ, R2 ;  /* 0x000000ffff067224 */ /* 0x000fe400078e0002 */
[----:B------:R-:W-:Y:S01]  /*01e0*/  IMAD.MOV.U32 R7, RZ, RZ, R9 ;  /* 0x000000ffff077224 */ /* 0x000fe200078e0009 */
[----:B------:R-:W-:Y:S06]  /*01f0*/  BRA `(.L_x_593) ;  /* 0x00000000004c7947 */ /* 0x000fec0003800000 */
.L_x_592:
        /* <DEDUP_REMOVED lines=19> */
.L_x_593:
[----:B------:R-:W-:Y:S05]  /*0330*/  BSYNC B0 ;  /* 0x0000000000007941 */ /* 0x000fea0003800000 */
.L_x_591:
        /* <DEDUP_REMOVED lines=11> */
.L_x_596:
        /* <DEDUP_REMOVED lines=11> */
.L_x_595:
[----:B------:R-:W-:Y:S05]  /*04a0*/  BSYNC B0 ;  /* 0x0000000000007941 */ /* 0x000fea0003800000 */
.L_x_594:
[----:B------:R-:W-:Y:S01]  /*04b0*/  ULDC.64 UR10, c[0x0][0x238] ;  /* 0x00008e00000a7ab9 */ /* 0x000fe20000000a00 */
[----:B------:R-:W-:Y:S05]  /*04c0*/  @!P0 EXIT ;  /* 0x000000000000894d */ /* 0x000fea0003800000 */
.L_x_597:
        /* <DEDUP_REMOVED lines=18> */
.L_x_590:
[----:B------:R-:W0:Y:S01]  /*05f0*/  LDC R7, c[0x0][0x298] ;  /* 0x0000a600ff077b82 */ /* 0x000e220000000800 */
[----:B------:R-:W-:Y:S01]  /*0600*/  IABS R6, R0 ;  /* 0x0000000000067213 */ /* 0x000fe20000000000 */
[----:B------:R-:W-:Y:S01]  /*0610*/  ULDC UR10, c[0x0][0x2c0] ;  /* 0x0000b000000a7ab9 */ /* 0x000fe20000000800 */
[----:B------:R-:W-:Y:S01]  /*0620*/  ULDC.64 UR4, c[0x0][0x2b8] ;  /* 0x0000ae0000047ab9 */ /* 0x000fe20000000a00 */
[----:B------:R-:W-:Y:S01]  /*0630*/  IMAD.MOV.U32 R20, RZ, RZ, RZ ;  /* 0x000000ffff147224 */ /* 0x000fe200078e00ff */
[----:B------:R-:W-:-:S03]  /*0640*/  IADD3 R14, R0, UR4, RZ ;  /* 0x00000004000e7c10 */ /* 0x000fc6000fffe0ff */
        /* <DEDUP_REMOVED lines=10> */
[----:B------:R-:W-:Y:S02]  /*06f0*/  IMAD R13, R4, R11, RZ ;  /* 0x0000000b040d7224 */ /* 0x000fe400078e02ff */
[----:B------:R-:W-:Y:S02]  /*0700*/  IMAD.MOV.U32 R4, RZ, RZ, R6 ;  /* 0x000000ffff047224 */ /* 0x000fe400078e0006 */
[----:B------:R-:W-:Y:S01]  /*0710*/  IMAD.HI.U32 R9, R9, R13, R8 ;  /* 0x0000000d09097227 */ /* 0x000fe200078e0008 */
[----:B--2---:R-:W0:Y:S05]  /*0720*/  MUFU.RCP R12, R12 ;  /* 0x0000000c000c7308 */ /* 0x004e2a0000001000 */
[----:B------:R-:W-:-:S04]  /*0730*/  IMAD.HI.U32 R6, R9, R4, RZ ;  /* 0x0000000409067227 */ /* 0x000fc800078e00ff */
[----:B------:R-:W-:-:S04]  /*0740*/  IMAD.MOV R8, RZ, RZ, -R6 ;  /* 0x000000ffff087224 */ /* 0x000fc800078e0a06 */
[----:B------:R-:W-:Y:S02]  /*0750*/  IMAD R4, R11, R8, R4 ;  /* 0x000000080b047224 */ /* 0x000fe400078e0204 */
[----:B0-----:R-:W-:-:S03]  /*0760*/  VIADD R8, R12, 0xffffffe ;  /* 0x0ffffffe0c087836 */ /* 0x001fc60000000000 */
[----:B------:R-:W-:Y:S01]  /*0770*/  ISETP.GT.U32.AND P1, PT, R11, R4, PT ;  /* 0x000000040b00720c */ /* 0x000fe20003f24070 */
[----:B------:R0:W1:Y:S02]  /*0780*/  F2I.FTZ.U32.TRUNC.NTZ R9, R8 ;  /* 0x0000000800097305 */ /* 0x000064000021f000 */
[----:B0-----:R-:W-:-:S10]  /*0790*/  IMAD.MOV.U32 R8, RZ, RZ, RZ ;  /* 0x000000ffff087224 */ /* 0x001fd400078e00ff */
[----:B------:R-:W-:Y:S02]  /*07a0*/  @!P1 IMAD.IADD R4, R4, 0x1, -R11 ;  /* 0x0000000104049824 */ /* 0x000fe400078e0a0b */
[----:B------:R-:W-:Y:S01]  /*07b0*/  @!P1 VIADD R6, R6, 0x1 ;  /* 0x0000000106069836 */ /* 0x000fe20000000000 */
[----:B------:R-:W-:Y:S01]  /*07c0*/  ISETP.NE.AND P1, PT, R7, RZ, PT ;  /* 0x000000ff0700720c */ /* 0x000fe20003f25270 */
[----:B-1----:R-:W-:Y:S01]  /*07d0*/  IMAD.MOV R13, RZ, RZ, -R9 ;  /* 0x000000ffff0d7224 */ /* 0x002fe200078e0a09 */
[----:B------:R-:W-:Y:S02]  /*07e0*/  ISETP.GE.U32.AND P0, PT, R4, R11, PT ;  /* 0x0000000b0400720c */ /* 0x000fe40003f06070 */
[----:B------:R-:W-:Y:S01]  /*07f0*/  LOP3.LUT R4, R0, R7, RZ, 0x3c, !PT ;  /* 0x0000000700047212 */ /* 0x000fe200078e3cff */
[----:B------:R-:W0:Y:S01]  /*0800*/  LDC R11, c[0x0][0x28c] ;  /* 0x0000a300ff0b7b82 */ /* 0x000e220000000800 */
[----:B------:R-:W-:Y:S02]  /*0810*/  IMAD R13, R13, R2, RZ ;  /* 0x000000020d0d7224 */ /* 0x000fe400078e02ff */
[----:B------:R-:W-:-:S02]  /*0820*/  ISETP.GE.AND P2, PT, R4, RZ, PT ;  /* 0x000000ff0400720c */ /* 0x000fc40003f46270 */
[----:B------:R-:W-:-:S05]  /*0830*/  IMAD.HI.U32 R8, R9, R13, R8 ;  /* 0x0000000d09087227 */ /* 0x000fca00078e0008 */
[----:B------:R-:W-:-:S06]  /*0840*/  @P0 VIADD R6, R6, 0x1 ;  /* 0x0000000106060836 */ /* 0x000fcc0000000000 */
[----:B------:R-:W-:Y:S01]  /*0850*/  @!P2 IMAD.MOV R6, RZ, RZ, -R6 ;  /* 0x000000ffff06a224 */ /* 0x000fe200078e0a06 */
[----:B------:R-:W-:-:S04]  /*0860*/  @!P1 LOP3.LUT R6, RZ, R7, RZ, 0x33, !PT ;  /* 0x00000007ff069212 */ /* 0x000fc800078e33ff */
[----:B------:R-:W-:Y:S01]  /*0870*/  IABS R12, R6 ;  /* 0x00000006000c7213 */ /* 0x000fe20000000000 */
[----:B------:R-:W-:Y:S01]  /*0880*/  VIADD R17, R6, UR5 ;  /* 0x0000000506117c36 */ /* 0x000fe20008000000 */
[----:B0-----:R-:W-:-:S03]  /*0890*/  IABS R4, R11 ;  /* 0x0000000b00047213 */ /* 0x001fc60000000000 */
[----:B------:R-:W-:Y:S01]  /*08a0*/  IMAD.MOV.U32 R9, RZ, RZ, R12 ;  /* 0x000000ffff097224 */ /* 0x000fe200078e000c */
[----:B------:R-:W0:Y:S03]  /*08b0*/  I2F.RP R13, R4 ;  /* 0x00000004000d7306 */ /* 0x000e260000209400 */
        /* <DEDUP_REMOVED lines=26> */
[----:B------:R-:W-:Y:S02]  /*0a60*/  IMAD R9, R4, R8, R9 ;  /* 0x0000000804097224 */ /* 0x000fe400078e0209 */
[----:B------:R-:W-:-:S03]  /*0a70*/  IMAD.MOV.U32 R18, RZ, RZ, RZ ;  /* 0x000000ffff127224 */ /* 0x000fc600078e00ff */
[----:B------:R-:W-:-:S13]  /*0a80*/  ISETP.GT.U32.AND P1, PT, R4, R9, PT ;  /* 0x000000090400720c */ /* 0x000fda0003f24070 */
[----:B------:R-:W-:Y:S02]  /*0a90*/  @!P1 IMAD.IADD R9, R9, 0x1, -R4 ;  /* 0x0000000109099824 */ /* 0x000fe400078e0a04 */
[----:B------:R-:W-:Y:S01]  /*0aa0*/  @!P1 VIADD R2, R2, 0x1 ;  /* 0x0000000102029836 */ /* 0x000fe20000000000 */
[----:B------:R-:W-:Y:S02]  /*0ab0*/  ISETP.NE.AND P1, PT, R11, RZ, PT ;  /* 0x000000ff0b00720c */ /* 0x000fe40003f25270 */
[----:B------:R-:W-:Y:S01]  /*0ac0*/  ISETP.GE.U32.AND P0, PT, R9, R4, PT ;  /* 0x000000040900720c */ /* 0x000fe20003f06070 */
[----:B------:R-:W-:Y:S01]  /*0ad0*/  IMAD R9, R6, R7, UR10 ;  /* 0x0000000a06097e24 */ /* 0x000fe2000f8e0207 */
[----:B------:R-:W-:-:S03]  /*0ae0*/  LOP3.LUT R4, R12, R11, RZ, 0x3c, !PT ;  /* 0x0000000b0c047212 */ /* 0x000fc600078e3cff */
[----:B------:R-:W-:Y:S01]  /*0af0*/  VIADD R13, R9, UR10 ;  /* 0x0000000a090d7c36 */ /* 0x000fe20008000000 */
[----:B------:R-:W-:Y:S01]  /*0b00*/  ISETP.GE.AND P2, PT, R4, RZ, PT ;  /* 0x000000ff0400720c */ /* 0x000fe20003f46270 */
[----:B------:R-:W-:Y:S02]  /*0b10*/  IMAD.MOV R4, RZ, RZ, -R6 ;  /* 0x000000ffff047224 */ /* 0x000fe400078e0a06 */
[----:B------:R-:W-:Y:S02]  /*0b20*/  VIADD R15, R13, UR10 ;  /* 0x0000000a0d0f7c36 */ /* 0x000fe40008000000 */
[----:B------:R-:W-:Y:S02]  /*0b30*/  IMAD R4, R7, R4, R14 ;  /* 0x0000000407047224 */ /* 0x000fe400078e020e */
[----:B------:R-:W-:Y:S01]  /*0b40*/  @P0 VIADD R2, R2, 0x1 ;  /* 0x0000000102020836 */ /* 0x000fe20000000000 */
[C---:B------:R-:W-:Y:S01]  /*0b50*/  IADD3 R7, R14.reuse, -UR10, -R15 ;  /* 0x8000000a0e077c10 */ /* 0x040fe2000fffe80f */
[----:B------:R-:W-:-:S02]  /*0b60*/  IMAD.IADD R6, R14, 0x1, -R9 ;  /* 0x000000010e067824 */ /* 0x000fc400078e0a09 */
[C---:B------:R-:W-:Y:S01]  /*0b70*/  IMAD.IADD R8, R14.reuse, 0x1, -R13 ;  /* 0x000000010e087824 */ /* 0x040fe200078e0a0d */
[----:B------:R-:W-:Y:S01]  /*0b80*/  LEA.HI R19, R7, R7, RZ, 0x1 ;  /* 0x0000000707137211 */ /* 0x000fe200078f08ff */
[----:B------:R-:W-:Y:S01]  /*0b90*/  @!P2 IMAD.MOV R2, RZ, RZ, -R2 ;  /* 0x000000ffff02a224 */ /* 0x000fe200078e0a02 */
[----:B------:R-:W-:Y:S01]  /*0ba0*/  @!P1 LOP3.LUT R2, RZ, R11, RZ, 0x33, !PT ;  /* 0x0000000bff029212 */ /* 0x000fe200078e33ff */
[----:B------:R-:W-:Y:S01]  /*0bb0*/  IMAD.IADD R9, R14, 0x1, -R15 ;  /* 0x000000010e097824 */ /* 0x000fe200078e0a0f */
[----:B------:R-:W-:-:S03]  /*0bc0*/  SHF.R.S32.HI R19, RZ, 0x1, R19 ;  /* 0x00000001ff137819 */ /* 0x000fc60000011413 */
[----:B------:R-:W-:-:S04]  /*0bd0*/  IMAD.MOV R16, RZ, RZ, -R2 ;  /* 0x000000ffff107224 */ /* 0x000fc800078e0a02 */
[----:B------:R-:W-:-:S07]  /*0be0*/  IMAD R11, R11, R16, R12 ;  /* 0x000000100b0b7224 */ /* 0x000fce00078e020c */
.L_x_599:
[----:B------:R-:W-:Y:S01]  /*0bf0*/  ULDC.64 UR4, c[0x0][0x2a8] ;  /* 0x0000aa0000047ab9 */ /* 0x000fe20000000a00 */
[----:B------:R-:W-:Y:S01]  /*0c00*/  ULDC.64 UR14, c[0x0][0x290] ;  /* 0x0000a400000e7ab9 */ /* 0x000fe20000000a00 */
[----:B------:R-:W-:Y:S01]  /*0c10*/  UIMAD UR4, UR5, UR4, URZ ;  /* 0x00000004050472a4 */ /* 0x000fe2000f8e023f */
[----:B------:R-:W-:Y:S01]  /*0c20*/  IMAD R13, R11, UR14, R20 ;  /* 0x0000000e0b0d7c24 */ /* 0x000fe2000f8e0214 */
[----:B------:R-:W-:Y:S01]  /*0c30*/  IADD3 R20, R20, 0x1, RZ ;  /* 0x0000000114147810 */ /* 0x000fe20007ffe0ff */
[----:B------:R-:W-:Y:S01]  /*0c40*/  IMAD.MOV.U32 R25, RZ, RZ, RZ ;  /* 0x000000ffff197224 */ /* 0x000fe200078e00ff */
[----:B------:R-:W-:Y:S01]  /*0c50*/  LOP3.LUT R23, R4, 0x1, RZ, 0xc0, !PT ;  /* 0x0000000104177812 */ /* 0x000fe200078ec0ff */
[----:B------:R-:W-:Y:S01]  /*0c60*/  IMAD R21, R2, UR15, R13 ;  /* 0x0000000f02157c24 */ /* 0x000fe2000f8e020d */
[----:B------:R-:W-:Y:S01]  /*0c70*/  ISETP.GE.AND P4, PT, R20, UR14, PT ;  /* 0x0000000e14007c0c */ /* 0x000fe2000bf86270 */
[----:B------:R-:W-:Y:S02]  /*0c80*/  IMAD.MOV.U32 R26, RZ, RZ, R10 ;  /* 0x000000ffff1a7224 */ /* 0x000fe400078e000a */
[----:B------:R-:W-:-:S10]  /*0c90*/  IMAD R24, R13, UR4, RZ ;  /* 0x000000040d187c24 */ /* 0x000fd4000f8e02ff */
.L_x_598:
[----:B------:R-:W-:Y:S01]  /*0ca0*/  LEA.HI R12, R26, R26, RZ, 0x1 ;  /* 0x0000001a1a0c7211 */ /* 0x000fe200078f08ff */
[----:B------:R-:W-:Y:S01]  /*0cb0*/  IMAD.IADD R15, R24, 0x1, R25 ;  /* 0x00000001180f7824 */ /* 0x000fe200078e0219 */
        /* <DEDUP_REMOVED lines=8> */
[----:B------:R-:W-:Y:S01]  /*0d40*/  ISETP.LT.OR P2, PT, R4, -0x1, !P1 ;  /* 0xffffffff0400780c */ /* 0x000fe20004f41670 */
[----:B------:R-:W0:Y:S01]  /*0d50*/  LDC.64 R12, c[0x0][0x260] ;  /* 0x00009800ff0c7b82 */ /* 0x000e220000000a00 */
[----:B------:R-:W-:Y:S02]  /*0d60*/  ISETP.EQ.U32.OR P3, PT, R23, 0x1, !P0 ;  /* 0x000000011700780c */ /* 0x000fe40004762470 */
[----:B------:R-:W-:-:S04]  /*0d70*/  ISETP.GE.OR P2, PT, R27, UR12, P2 ;  /* 0x0000000c1b007c0c */ /* 0x000fc80009746670 */
[----:B------:R-:W-:-:S13]  /*0d80*/  PLOP3.LUT P3, PT, P3, P2, PT, 0xa8, 0x0 ;  /* 0x000000000000781c */ /* 0x000fda0001f65570 */
[----:B------:R-:W1:Y:S01]  /*0d90*/  @!P3 LDC.64 R16, c[0x0][0x210] ;  /* 0x00008400ff10bb82 */ /* 0x000e620000000a00 */
[----:B------:R-:W-:Y:S02]  /*0da0*/  @!P3 IMAD R27, R22, UR12, R27 ;  /* 0x0000000c161bbc24 */ /* 0x000fe4000f8e021b */
[----:B0-----:R-:W-:-:S05]  /*0db0*/  IMAD.WIDE R12, R15, 0x4, R12 ;  /* 0x000000040f0c7825 */ /* 0x001fca00078e020c */
[----:B------:R-:W2:Y:S01]  /*0dc0*/  @!P3 LDG.E R14, desc[UR6][R12.64] ;  /* 0x000000060c0eb981 */ /* 0x000ea2000c1e1900 */
[----:B-1----:R-:W-:-:S06]  /*0dd0*/  @!P3 IMAD.WIDE R16, R27, 0x4, R16 ;  /* 0x000000041b10b825 */ /* 0x002fcc00078e0210 */
[----:B------:R-:W2:Y:S01]  /*0de0*/  @!P3 LDG.E R17, desc[UR6][R16.64] ;  /* 0x000000061011b981 */ /* 0x000ea2000c1e1900 */
[C---:B------:R-:W-:Y:S02]  /*0df0*/  LEA.HI R15, R6.reuse, R6, RZ, 0x1 ;  /* 0x00000006060f7211 */ /* 0x040fe400078f08ff */
[C---:B------:R-:W-:Y:S02]  /*0e00*/  ISETP.LT.OR P5, PT, R6.reuse, -0x1, !P1 ;  /* 0xffffffff0600780c */ /* 0x040fe40004fa1670 */
[----:B------:R-:W-:Y:S02]  /*0e10*/  SHF.R.S32.HI R27, RZ, 0x1, R15 ;  /* 0x00000001ff1b7819 */ /* 0x000fe4000001140f */
[----:B------:R-:W-:Y:S02]  /*0e20*/  LOP3.LUT R15, R6, 0x1, RZ, 0xc0, !PT ;  /* 0x00000001060f7812 */ /* 0x000fe400078ec0ff */
[----:B------:R-:W-:Y:S02]  /*0e30*/  ISETP.GE.OR P5, PT, R27, UR12, P5 ;  /* 0x0000000c1b007c0c */ /* 0x000fe4000afa6670 */
[----:B------:R-:W-:-:S04]  /*0e40*/  ISETP.EQ.U32.OR P2, PT, R15, 0x1, !P0 ;  /* 0x000000010f00780c */ /* 0x000fc80004742470 */
[----:B------:R-:W-:Y:S01]  /*0e50*/  PLOP3.LUT P2, PT, P2, P5, PT, 0xa8, 0x0 ;  /* 0x000000000000781c */ /* 0x000fe2000174b570 */
[----:B--2---:R-:W-:-:S12]  /*0e60*/  @!P3 FFMA.FTZ R18, R17, R14, R18 ;  /* 0x0000000e1112b223 */ /* 0x004fd80000010012 */
[----:B------:R-:W0:Y:S01]  /*0e70*/  @!P2 LDC.64 R14, c[0x0][0x210] ;  /* 0x00008400ff0eab82 */ /* 0x000e220000000a00 */
[----:B------:R-:W-:-:S04]  /*0e80*/  @!P2 IMAD R17, R22, UR12, R27 ;  /* 0x0000000c1611ac24 */ /* 0x000fc8000f8e021b */
[----:B0-----:R-:W-:Y:S02]  /*0e90*/  @!P2 IMAD.WIDE R16, R17, 0x4, R14 ;  /* 0x000000041110a825 */ /* 0x001fe400078e020e */
[----:B------:R-:W2:Y:S04]  /*0ea0*/  @!P2 LDG.E R14, desc[UR6][R12.64+0x4] ;  /* 0x000004060c0ea981 */ /* 0x000ea8000c1e1900 */
[----:B------:R-:W2:Y:S01]  /*0eb0*/  @!P2 LDG.E R17, desc[UR6][R16.64] ;  /* 0x000000061011a981 */ /* 0x000ea2000c1e1900 */
[C---:B------:R-:W-:Y:S02]  /*0ec0*/  LEA.HI R15, R8.reuse, R8, RZ, 0x1 ;  /* 0x00000008080f7211 */ /* 0x040fe400078f08ff */
[----:B------:R-:W-:Y:S02]  /*0ed0*/  ISETP.LT.OR P5, PT, R8, -0x1, !P1 ;  /* 0xffffffff0800780c */ /* 0x000fe40004fa1670 */
[----:B------:R-:W-:-:S02]  /*0ee0*/  SHF.R.S32.HI R27, RZ, 0x1, R15 ;  /* 0x00000001ff1b7819 */ /* 0x000fc4000001140f */
        /* <DEDUP_REMOVED lines=9> */
[----:B------:R0:W2:Y:S01]  /*0f80*/  @!P3 LDG.E R17, desc[UR6][R16.64] ;  /* 0x000000061011b981 */ /* 0x0000a2000c1e1900 */
[C---:B------:R-:W-:Y:S02]  /*0f90*/  LEA.HI R15, R9.reuse, R9, RZ, 0x1 ;  /* 0x00000009090f7211 */ /* 0x040fe400078f08ff */
[----:B------:R-:W-:Y:S02]  /*0fa0*/  ISETP.LT.OR P5, PT, R9, -0x1, !P1 ;  /* 0xffffffff0900780c */ /* 0x000fe40004fa1670 */
[----:B------:R-:W-:-:S02]  /*0fb0*/  SHF.R.S32.HI R27, RZ, 0x1, R15 ;  /* 0x00000001ff1b7819 */ /* 0x000fc4000001140f */
[----:B------:R-:W-:Y:S02]  /*0fc0*/  LOP3.LUT R15, R9, 0x1, RZ, 0xc0, !PT ;  /* 0x00000001090f7812 */ /* 0x000fe400078ec0ff */
[----:B------:R-:W-:Y:S02]  /*0fd0*/  ISETP.GE.OR P5, PT, R27, UR12, P5 ;  /* 0x0000000c1b007c0c */ /* 0x000fe4000afa6670 */
[----:B------:R-:W-:-:S04]  /*0fe0*/  ISETP.EQ.U32.OR P2, PT, R15, 0x1, !P0 ;  /* 0x000000010f00780c */ /* 0x000fc80004742470 */
[----:B------:R-:W-:Y:S02]  /*0ff0*/  PLOP3.LUT P2, PT, P2, P5, PT, 0xa8, 0x0 ;  /* 0x000000000000781c */ /* 0x000fe4000174b570 */
[C---:B------:R-:W-:Y:S02]  /*1000*/  ISETP.LT.OR P1, PT, R7.reuse, -0x1, !P1 ;  /* 0xffffffff0700780c */ /* 0x040fe40004f21670 */
[----:B0-----:R-:W-:Y:S02]  /*1010*/  LOP3.LUT R16, R7, 0x1, RZ, 0xc0, !PT ;  /* 0x0000000107107812 */ /* 0x001fe400078ec0ff */
[----:B------:R-:W-:Y:S02]  /*1020*/  ISETP.GE.OR P1, PT, R19, UR12, P1 ;  /* 0x0000000c13007c0c */ /* 0x000fe40008f26670 */
[----:B------:R-:W-:-:S04]  /*1030*/  ISETP.EQ.U32.OR P0, PT, R16, 0x1, !P0 ;  /* 0x000000011000780c */ /* 0x000fc80004702470 */
[----:B------:R-:W-:Y:S01]  /*1040*/  PLOP3.LUT P0, PT, P0, P1, PT, 0xa8, 0x0 ;  /* 0x000000000000781c */ /* 0x000fe20000703570 */
[----:B--2---:R-:W-:Y:S02]  /*1050*/  @!P3 FFMA.FTZ R18, R17, R14, R18 ;  /* 0x0000000e1112b223 */ /* 0x004fe40000010012 */
[----:B------:R-:W0:Y:S01]  /*1060*/  @!P2 LDC.64 R14, c[0x0][0x210] ;  /* 0x00008400ff0eab82 */ /* 0x000e220000000a00 */
[----:B------:R-:W-:-:S09]  /*1070*/  @!P2 IMAD R17, R22, UR12, R27 ;  /* 0x0000000c1611ac24 */ /* 0x000fd2000f8e021b */
[----:B------:R-:W-:Y:S02]  /*1080*/  @!P0 IMAD R27, R22, UR12, R19 ;  /* 0x0000000c161b8c24 */ /* 0x000fe4000f8e0213 */
[----:B------:R-:W2:Y:S01]  /*1090*/  @!P2 LDG.E R22, desc[UR6][R12.64+0xc] ;  /* 0x00000c060c16a981 */ /* 0x000ea2000c1e1900 */
[----:B0-----:R-:W-:Y:S02]  /*10a0*/  @!P2 IMAD.WIDE R14, R17, 0x4, R14 ;  /* 0x00000004110ea825 */ /* 0x001fe400078e020e */
[----:B------:R-:W0:Y:S04]  /*10b0*/  @!P0 LDC.64 R16, c[0x0][0x210] ;  /* 0x00008400ff108b82 */ /* 0x000e280000000a00 */
[----:B------:R-:W2:Y:S01]  /*10c0*/  @!P2 LDG.E R15, desc[UR6][R14.64] ;  /* 0x000000060e0fa981 */ /* 0x000ea2000c1e1900 */
[----:B0-----:R-:W-:-:S03]  /*10d0*/  @!P0 IMAD.WIDE R16, R27, 0x4, R16 ;  /* 0x000000041b108825 */ /* 0x001fc600078e0210 */
[----:B------:R-:W3:Y:S04]  /*10e0*/  @!P0 LDG.E R27, desc[UR6][R12.64+0x10] ;  /* 0x000010060c1b8981 */ /* 0x000ee8000c1e1900 */
[----:B------:R-:W3:Y:S01]  /*10f0*/  @!P0 LDG.E R17, desc[UR6][R16.64] ;  /* 0x0000000610118981 */ /* 0x000ee2000c1e1900 */
[----:B------:R-:W-:-:S05]  /*1100*/  VIADD R25, R25, 0x5 ;  /* 0x0000000519197836 */ /* 0x000fca0000000000 */
[----:B------:R-:W-:Y:S01]  /*1110*/  ISETP.NE.AND P1, PT, R25, 0x19, PT ;  /* 0x000000191900780c */ /* 0x000fe20003f25270 */
[----:B------:R-:W-:Y:S02]  /*1120*/  VIADD R26, R26, -UR11 ;  /* 0x8000000b1a1a7c36 */ /* 0x000fe40008000000 */
[----:B--2---:R-:W-:-:S04]  /*1130*/  @!P2 FFMA.FTZ R18, R15, R22, R18 ;  /* 0x000000160f12a223 */ /* 0x004fc80000010012 */
[----:B---3--:R-:W-:-:S06]  /*1140*/  @!P0 FFMA.FTZ R18, R17, R27, R18 ;  /* 0x0000001b11128223 */ /* 0x008fcc0000010012 */
[----:B------:R-:W-:Y:S05]  /*1150*/  @P1 BRA `(.L_x_598) ;  /* 0xfffffff800d01947 */ /* 0x000fea000383ffff */
[----:B------:R-:W-:Y:S05]  /*1160*/  @!P4 BRA `(.L_x_599) ;  /* 0xfffffff800a0c947 */ /* 0x000fea000383ffff */
        /* <DEDUP_REMOVED lines=14> */
        .weak           $__internal_7_$__cuda_sm20_div_u64
        .type           $__internal_7_$__cuda_sm20_div_u64,@function
        .size           $__internal_7_$__cuda_sm20_div_u64,(.L_x_1132 - $__internal_7_$__cuda_sm20_div_u64)
$__internal_7_$__cuda_sm20_div_u64:
        /* <DEDUP_REMOVED lines=40> */
[----:B------:R-:W-:-:S04]  /*14d0*/  IMAD.WIDE.U32 R8, R10, R5, RZ ;  /* 0x000000050a087225 */ /* 0x000fc800078e00ff */
        /* <DEDUP_REMOVED lines=17> */
[----:B------:R-:W-:Y:S01]  /*15f0*/  ISETP.NE.U32.AND P1, PT, R5, RZ, PT ;  /* 0x000000ff0500720c */ /* 0x000fe20003f25070 */
[----:B------:R-:W-:Y:S01]  /*1600*/  IMAD.X R9, RZ, RZ, R6, P2 ;  /* 0x000000ffff097224 */ /* 0x000fe200010e0606 */
[----:B------:R-:W-:Y:S02]  /*1610*/  SEL R2, R2, R11, P0 ;  /* 0x0000000b02027207 */ /* 0x000fe40000000000 */
[----:B------:R-:W-:Y:S02]  /*1620*/  ISETP.NE.AND.EX P1, PT, RZ, RZ, PT, P1 ;  /* 0x000000ffff00720c */ /* 0x000fe40003f25310 */
[----:B------:R-:W-:Y:S01]  /*1630*/  SEL R9, R9, R6, P0 ;  /* 0x0000000609097207 */ /* 0x000fe20000000000 */
[----:B------:R-:W-:Y:S01]  /*1640*/  IMAD.MOV.U32 R6, RZ, RZ, R4 ;  /* 0x000000ffff067224 */ /* 0x000fe200078e0004 */
[----:B------:R-:W-:-:S02]  /*1650*/  SEL R2, R2, 0xffffffff, P1 ;  /* 0xffffffff02027807 */ /* 0x000fc40000800000 */
[----:B------:R-:W-:Y:S01]  /*1660*/  SEL R9, R9, 0xffffffff, P1 ;  /* 0xffffffff09097807 */ /* 0x000fe20000800000 */
[----:B------:R-:W-:Y:S06]  /*1670*/  RET.REL.NODEC R6 `(_ZN2at6native51_GLOBAL__N__2c613397_18_DepthwiseConv2d_cu_9959487032conv_depthwise2d_backward_kernelILi5ELi2EfiEEvNS_27GenericPackedTensorAccessorIKT1_Lm4ENS_16DefaultPtrTraitsEiEENS3_IS4_Lm4ES6_iEES7_T2_iiiiiiiiiiiiiii) ;  /* 0xffffffe806607950 */ /* 0x000fec0003c3ffff */
.L_x_600:
        /* <DEDUP_REMOVED lines=16> */
.L_x_1132:


//--------------------- .text._ZN2at6native51_GLOBAL__N__2c613397_18_DepthwiseConv2d_cu_9959487032conv_depthwise2d_backward_kernelILi5ELi1EfiEEvNS_27GenericPackedTensorAccessorIKT1_Lm4ENS_16DefaultPtrTraitsEiEENS3_IS4_Lm4ES6_iEES7_T2_iiiiiiiiiiiiiii --------------------------
	.section	.text._ZN2at6native51_GLOBAL__N__2c613397_18_DepthwiseConv2d_cu_9959487032conv_depthwise2d_backward_kernelILi5ELi1EfiEEvNS_27GenericPackedTensorAccessorIKT1_Lm4ENS_16DefaultPtrTraitsEiEENS3_IS4_Lm4ES6_iEES7_T2_iiiiiiiiiiiiiii,"ax",@progbits
	.align	128
.text._ZN2at6native51_GLOBAL__N__2c613397_18_DepthwiseConv2d_cu_9959487032conv_depthwise2d_backward_kernelILi5ELi1EfiEEvNS_27GenericPackedTensorAccessorIKT1_Lm4ENS_16DefaultPtrTraitsEiEENS3_IS4_Lm4ES6_iEES7_T2_iiiiiiiiiiiiiii:
        .type           _ZN2at6native51_GLOBAL__N__2c613397_18_DepthwiseConv2d_cu_9959487032conv_depthwise2d_backward_kernelILi5ELi1EfiEEvNS_27GenericPackedTensorAccessorIKT1_Lm4ENS_16DefaultPtrTraitsEiEENS3_IS4_Lm4ES6_iEES7_T2_iiiiiiiiiiiiiii,@function
        .size           _ZN2at6native51_GLOBAL__N__2c613397_18_DepthwiseConv2d_cu_9959487032conv_depthwise2d_backward_kernelILi5ELi1EfiEEvNS_27GenericPackedTensorAccessorIKT1_Lm4ENS_16DefaultPtrTraitsEiEENS3_IS4_Lm4ES6_iEES7_T2_iiiiiiiiiiiiiii,(.L_x_1134 - _ZN2at6native51_GLOBAL__N__2c613397_18_DepthwiseConv2d_cu_9959487032conv_depthwise2d_backward_kernelILi5ELi1EfiEEvNS_27GenericPackedTensorAccessorIKT1_Lm4ENS_16DefaultPtrTraitsEiEENS3_IS4_Lm4ES6_iEES7_T2_iiiiiiiiiiiiiii)
        .other          _ZN2at6native51_GLOBAL__N__2c613397_18_DepthwiseConv2d_cu_9959487032conv_depthwise2d_backward_kernelILi5ELi1EfiEEvNS_27GenericPackedTensorAccessorIKT1_Lm4ENS_16DefaultPtrTraitsEiEENS3_IS4_Lm4ES6_iEES7_T2_iiiiiiiiiiiiiii,@"STO_CUDA_ENTRY STV_DEFAULT"
_ZN2at6native51_GLOBAL__N__2c613397_18_DepthwiseConv2d_cu_9959487032conv_depthwise2d_backward_kernelILi5ELi1EfiEEvNS_27GenericPackedTensorAccessorIKT1_Lm4ENS_16DefaultPtrTraitsEiEENS3_IS4_Lm4ES6_iEES7_T2_iiiiiiiiiiiiiii:
        /* <DEDUP_REMOVED lines=15> */
[----:B------:R-:W-:Y:S02]  /*00f0*/  IMAD.MOV.U32 R0, RZ, RZ, R6 ;  /* 0x000000ffff007224 */ /* 0x000fe400078e0006 */
[----:B------:R-:W-:Y:S02]  /*0100*/  IMAD R5, R5, UR4, RZ ;  /* 0x0000000405057c24 */ /* 0x000fe4000f8e02ff */
[----:B------:R-:W-:-:S07]  /*0110*/  IMAD.MOV.U32 R3, RZ, RZ, R7 ;  /* 0x000000ffff037224 */ /* 0x000fce00078e0007 */
        /* <DEDUP_REMOVED lines=9> */
[----:B------:R-:W-:Y:S05]  /*01b0*/  CALL.REL.NOINC `($__internal_8_$__cuda_sm20_div_u64) ;  /* 0x0000001800cc7944 */ /* 0x000fea0003c00000 */
[----:B------:R-:W-:Y:S01]  /*01c0*/  MOV R6, R2 ;  /* 0x0000000200067202 */ /* 0x000fe20000000f00 */
[----:B------:R-:W-:Y:S01]  /*01d0*/  IMAD.MOV.U32 R7, RZ, RZ, R9 ;  /* 0x000000ffff077224 */ /* 0x000fe200078e0009 */
[----:B------:R-:W-:Y:S06]  /*01e0*/  BRA `(.L_x_604) ;  /* 0x00000000004c7947 */ /* 0x000fec0003800000 */
.L_x_603:
[----:B------:R-:W0:Y:S01]  /*01f0*/  I2F.U32.RP R4, R5 ;  /* 0x0000000500047306 */ /* 0x000e220000209000 */
[----:B------:R-:W-:Y:S01]  /*0200*/  IMAD.MOV R9, RZ, RZ, -R5 ;  /* 0x000000ffff097224 */ /* 0x000fe200078e0a05 */
[----:B------:R-:W-:-:S06]  /*0210*/  ISETP.NE.U32.AND P2, PT, R5, RZ, PT ;  /* 0x000000ff0500720c */ /* 0x000fcc0003f45070 */
[----:B0-----:R-:W0:Y:S02]  /*0220*/  MUFU.RCP R4, R4 ;  /* 0x0000000400047308 */ /* 0x001e240000001000 */
[----:B0-----:R-:W-:-:S06]  /*0230*/  VIADD R6, R4, 0xffffffe ;  /* 0x0ffffffe04067836 */ /* 0x001fcc0000000000 */
        /* <DEDUP_REMOVED lines=12> */
[----:B------:R-:W-:Y:S02]  /*0300*/  @P1 IADD3 R6, R6, 0x1, RZ ;  /* 0x0000000106061810 */ /* 0x000fe40007ffe0ff */
[----:B------:R-:W-:-:S07]  /*0310*/  @!P2 LOP3.LUT R6, RZ, R5, RZ, 0x33, !PT ;  /* 0x00000005ff06a212 */ /* 0x000fce00078e33ff */
.L_x_604:
[----:B------:R-:W-:Y:S05]  /*0320*/  BSYNC B0 ;  /* 0x0000000000007941 */ /* 0x000fea0003800000 */
.L_x_602:
        /* <DEDUP_REMOVED lines=11> */
.L_x_607:
[----:B------:R-:W-:-:S04]  /*03e0*/  SHF.R.S64 R6, RZ, 0x1e, R0 ;  /* 0x0000001eff067819 */ /* 0x000fc80000001000 */
[----:B------:R-:W-:-:S04]  /*03f0*/  IADD3 R6, P0, R6, UR4, RZ ;  /* 0x0000000406067c10 */ /* 0x000fc8000ff1e0ff */
[----:B------:R-:W-:Y:S02]  /*0400*/  LEA.HI.X.SX32 R7, R0, UR5, 0x2, P0 ;  /* 0x0000000500077c11 */ /* 0x000fe400080f16ff */
[----:B------:R-:W-:Y:S02]  /*0410*/  IADD3 R2, P0, R2, -0x1, RZ ;  /* 0xffffffff02027810 */ /* 0x000fe40007f1e0ff */
[----:B------:R-:W-:Y:S01]  /*0420*/  IADD3 R0, P2, R5, R0, RZ ;  /* 0x0000000005007210 */ /* 0x000fe20007f5e0ff */
[----:B------:R0:W-:Y:S01]  /*0430*/  STG.E desc[UR6][R6.64], RZ ;  /* 0x000000ff06007986 */ /* 0x0001e2000c101906 */
[----:B------:R-:W-:Y:S02]  /*0440*/  IADD3.X R4, R4, -0x1, RZ, P0, !PT ;  /* 0xffffffff04047810 */ /* 0x000fe400007fe4ff */
[----:B------:R-:W-:Y:S02]  /*0450*/  ISETP.NE.U32.AND P0, PT, R2, RZ, PT ;  /* 0x000000ff0200720c */ /* 0x000fe40003f05070 */
[----:B------:R-:W-:-:S02]  /*0460*/  IADD3.X R3, RZ, R3, RZ, P2, !PT ;  /* 0x00000003ff037210 */ /* 0x000fc400017fe4ff */
[----:B------:R-:W-:-:S13]  /*0470*/  ISETP.NE.AND.EX P0, PT, R4, RZ, PT, P0 ;  /* 0x000000ff0400720c */ /* 0x000fda0003f05300 */
[----:B0-----:R-:W-:Y:S05]  /*0480*/  @P0 BRA `(.L_x_607) ;  /* 0xfffffffc00d40947 */ /* 0x001fea000383ffff */
.L_x_606:
[----:B------:R-:W-:Y:S05]  /*0490*/  BSYNC B0 ;  /* 0x0000000000007941 */ /* 0x000fea0003800000 */
.L_x_605:
[----:B------:R-:W-:Y:S01]  /*04a0*/  ULDC.64 UR10, c[0x0][0x238] ;  /* 0x00008e00000a7ab9 */ /* 0x000fe20000000a00 */
[----:B------:R-:W-:Y:S05]  /*04b0*/  @!P1 EXIT ;  /* 0x000000000000994d */ /* 0x000fea0003800000 */
.L_x_608:
        /* <DEDUP_REMOVED lines=18> */
.L_x_601:
[----:B------:R-:W-:Y:S01]  /*05e0*/  ULDC.64 UR4, c[0x0][0x2a8] ;  /* 0x0000aa0000047ab9 */ /* 0x000fe20000000a00 */
[----:B------:R-:W-:Y:S01]  /*05f0*/  ULDC UR14, c[0x0][0x290] ;  /* 0x0000a400000e7ab9 */ /* 0x000fe20000000800 */
[----:B------:R-:W-:Y:S01]  /*0600*/  UIMAD UR4, UR5, UR4, URZ ;  /* 0x00000004050472a4 */ /* 0x000fe2000f8e023f */
[----:B------:R-:W-:Y:S01]  /*0610*/  ULDC UR9, c[0x0][0x2c4] ;  /* 0x0000b10000097ab9 */ /* 0x000fe20000000800 */
[----:B------:R-:W-:-:S10]  /*0620*/  ULDC.64 UR12, c[0x0][0x2a0] ;  /* 0x0000a800000c7ab9 */ /* 0x000fd40000000a00 */
.L_x_610:
[----:B------:R-:W0:Y:S01]  /*0630*/  LDC R9, c[0x0][0x298] ;  /* 0x0000a600ff097b82 */ /* 0x000e220000000800 */
[----:B------:R-:W-:Y:S01]  /*0640*/  IABS R10, R0 ;  /* 0x00000000000a7213 */ /* 0x000fe20000000000 */
[----:B------:R-:W-:Y:S01]  /*0650*/  ULDC.64 UR10, c[0x0][0x2b8] ;  /* 0x0000ae00000a7ab9 */ /* 0x000fe20000000a00 */
[----:B------:R-:W-:Y:S01]  /*0660*/  ULDC UR5, c[0x0][0x2c0] ;  /* 0x0000b00000057ab9 */ /* 0x000fe20000000800 */
[----:B------:R-:W-:-:S04]  /*0670*/  IMAD.MOV.U32 R27, RZ, RZ, RZ ;  /* 0x000000ffff1b7224 */ /* 0x000fc800078e00ff */
[----:B------:R-:W1:Y:S01]  /*0680*/  LDC R2, c[0x0][0x29c] ;  /* 0x0000a700ff027b82 */ /* 0x000e620000000800 */
[----:B0-----:R-:W-:-:S04]  /*0690*/  IABS R11, R9 ;  /* 0x00000009000b7213 */ /* 0x001fc80000000000 */
[----:B------:R-:W0:Y:S01]  /*06a0*/  I2F.RP R4, R11 ;  /* 0x0000000b00047306 */ /* 0x000e220000209400 */
[----:B-1----:R-:W-:-:S07]  /*06b0*/  IABS R12, R2 ;  /* 0x00000002000c7213 */ /* 0x002fce0000000000 */
[----:B0-----:R-:W0:Y:S02]  /*06c0*/  MUFU.RCP R4, R4 ;  /* 0x0000000400047308 */ /* 0x001e240000001000 */
[----:B0-----:R-:W-:-:S06]  /*06d0*/  VIADD R6, R4, 0xffffffe ;  /* 0x0ffffffe04067836 */ /* 0x001fcc0000000000 */
[----:B------:R0:W1:Y:S02]  /*06e0*/  F2I.FTZ.U32.TRUNC.NTZ R7, R6 ;  /* 0x0000000600077305 */ /* 0x000064000021f000 */
[----:B0-----:R-:W-:Y:S01]  /*06f0*/  MOV R6, RZ ;  /* 0x000000ff00067202 */ /* 0x001fe20000000f00 */
[----:B-1----:R-:W-:-:S04]  /*0700*/  IMAD.MOV R8, RZ, RZ, -R7 ;  /* 0x000000ffff087224 */ /* 0x002fc800078e0a07 */
[----:B------:R-:W-:Y:S02]  /*0710*/  IMAD R13, R8, R11, RZ ;  /* 0x0000000b080d7224 */ /* 0x000fe400078e02ff */
[----:B------:R-:W-:Y:S02]  /*0720*/  IMAD.MOV.U32 R8, RZ, RZ, R10 ;  /* 0x000000ffff087224 */ /* 0x000fe400078e000a */
[----:B------:R-:W-:-:S04]  /*0730*/  IMAD.HI.U32 R4, R7, R13, R6 ;  /* 0x0000000d07047227 */ /* 0x000fc800078e0006 */
[----:B------:R-:W-:Y:S02]  /*0740*/  IMAD.MOV.U32 R7, RZ, RZ, R12 ;  /* 0x000000ffff077224 */ /* 0x000fe400078e000c */
[----:B------:R-:W-:Y:S02]  /*0750*/  IMAD.HI.U32 R6, R4, R8, RZ ;  /* 0x0000000804067227 */ /* 0x000fe400078e00ff */
[----:B------:R-:W0:Y:S02]  /*0760*/  I2F.RP R12, R7 ;  /* 0x00000007000c7306 */ /* 0x000e240000209400 */
[----:B------:R-:W-:-:S04]  /*0770*/  IMAD.MOV R4, RZ, RZ, -R6 ;  /* 0x000000ffff047224 */ /* 0x000fc800078e0a06 */
[----:B------:R-:W-:Y:S01]  /*0780*/  IMAD R4, R11, R4, R8 ;  /* 0x000000040b047224 */ /* 0x000fe200078e0208 */
[----:B------:R-:W-:-:S04]  /*0790*/  LOP3.LUT R8, R0, R9, RZ, 0x3c, !PT ;  /* 0x0000000900087212 */ /* 0x000fc800078e3cff */
[----:B------:R-:W-:Y:S02]  /*07a0*/  ISETP.GT.U32.AND P1, PT, R11, R4, PT ;  /* 0x000000040b00720c */ /* 0x000fe40003f24070 */
[----:B------:R-:W-:Y:S01]  /*07b0*/  ISETP.GE.AND P2, PT, R8, RZ, PT ;  /* 0x000000ff0800720c */ /* 0x000fe20003f46270 */
[----:B0-----:R-:W0:Y:S10]  /*07c0*/  MUFU.RCP R12, R12 ;  /* 0x0000000c000c7308 */ /* 0x001e340000001000 */
[----:B------:R-:W-:-:S02]  /*07d0*/  @!P1 IMAD.IADD R4, R4, 0x1, -R11 ;  /* 0x0000000104049824 */ /* 0x000fc400078e0a0b */
[----:B------:R-:W-:Y:S01]  /*07e0*/  @!P1 VIADD R6, R6, 0x1 ;  /* 0x0000000106069836 */ /* 0x000fe20000000000 */
[----:B------:R-:W-:Y:S02]  /*07f0*/  ISETP.NE.AND P1, PT, R9, RZ, PT ;  /* 0x000000ff0900720c */ /* 0x000fe40003f25270 */
[----:B------:R-:W-:Y:S02]  /*0800*/  ISETP.GE.U32.AND P0, PT, R4, R11, PT ;  /* 0x0000000b0400720c */ /* 0x000fe40003f06070 */
[----:B------:R-:W1:Y:S01]  /*0810*/  LDC R4, c[0x0][0x28c] ;  /* 0x0000a300ff047b82 */ /* 0x000e620000000800 */
[----:B0-----:R-:W-:-:S04]  /*0820*/  IADD3 R10, R12, 0xffffffe, RZ ;  /* 0x0ffffffe0c0a7810 */ /* 0x001fc80007ffe0ff */
[----:B------:R0:W2:Y:S06]  /*0830*/  F2I.FTZ.U32.TRUNC.NTZ R11, R10 ;  /* 0x0000000a000b7305 */ /* 0x0000ac000021f000 */
[----:B------:R-:W-:Y:S02]  /*0840*/  @P0 VIADD R6, R6, 0x1 ;  /* 0x0000000106060836 */ /* 0x000fe40000000000 */
[----:B0-----:R-:W-:-:S03]  /*0850*/  IMAD.MOV.U32 R10, RZ, RZ, RZ ;  /* 0x000000ffff0a7224 */ /* 0x001fc600078e00ff */
[----:B------:R-:W-:Y:S02]  /*0860*/  @!P2 IADD3 R6, -R6, RZ, RZ ;  /* 0x000000ff0606a210 */ /* 0x000fe40007ffe1ff */
[----:B------:R-:W-:Y:S01]  /*0870*/  @!P1 LOP3.LUT R6, RZ, R9, RZ, 0x33, !PT ;  /* 0x00000009ff069212 */ /* 0x000fe200078e33ff */
[----:B--2---:R-:W-:-:S03]  /*0880*/  IMAD.MOV R8, RZ, RZ, -R11 ;  /* 0x000000ffff087224 */ /* 0x004fc600078e0a0b */
[----:B------:R-:W-:Y:S02]  /*0890*/  IABS R12, R6 ;  /* 0x00000006000c7213 */ /* 0x000fe40000000000 */
[----:B-1----:R-:W-:Y:S01]  /*08a0*/  IABS R14, R4 ;  /* 0x00000004000e7213 */ /* 0x002fe20000000000 */
[----:B------:R-:W-:-:S04]  /*08b0*/  IMAD R13, R8, R7, RZ ;  /* 0x00000007080d7224 */ /* 0x000fc800078e02ff */
[----:B------:R-:W-:Y:S02]  /*08c0*/  IMAD.MOV.U32 R8, RZ, RZ, R14 ;  /* 0x000000ffff087224 */ /* 0x000fe400078e000e */
        /* <DEDUP_REMOVED lines=12> */
[----:B------:R-:W-:Y:S01]  /*0990*/  IMAD.MOV.U32 R10, RZ, RZ, RZ ;  /* 0x000000ffff0a7224 */ /* 0x000fe200078e00ff */
[----:B------:R-:W-:Y:S01]  /*09a0*/  LOP3.LUT R7, R6, R2, RZ, 0x3c, !PT ;  /* 0x0000000206077212 */ /* 0x000fe200078e3cff */
[----:B------:R-:W0:Y:S01]  /*09b0*/  F2I.FTZ.U32.TRUNC.NTZ R11, R11 ;  /* 0x0000000b000b7305 */ /* 0x000e22000021f000 */
[----:B------:R-:W-:Y:S02]  /*09c0*/  ISETP.NE.AND P1, PT, R2, RZ, PT ;  /* 0x000000ff0200720c */ /* 0x000fe40003f25270 */
[----:B------:R-:W-:-:S07]  /*09d0*/  ISETP.GE.AND P2, PT, R7, RZ, PT ;  /* 0x000000ff0700720c */ /* 0x000fce0003f46270 */
[----:B------:R-:W-:Y:S01]  /*09e0*/  @P0 IADD3 R13, R13, 0x1, RZ ;  /* 0x000000010d0d0810 */ /* 0x000fe20007ffe0ff */
[----:B0-----:R-:W-:-:S05]  /*09f0*/  IMAD.MOV R7, RZ, RZ, -R11 ;  /* 0x000000ffff077224 */ /* 0x001fca00078e0a0b */
[----:B------:R-:W-:Y:S01]  /*0a00*/  @!P2 IMAD.MOV R13, RZ, RZ, -R13 ;  /* 0x000000ffff0da224 */ /* 0x000fe200078e0a0d */
[----:B------:R-:W-:Y:S01]  /*0a10*/  @!P1 LOP3.LUT R13, RZ, R2, RZ, 0x33, !PT ;  /* 0x00000002ff0d9212 */ /* 0x000fe200078e33ff */
[----:B------:R-:W-:-:S03]  /*0a20*/  IMAD R7, R7, R8, RZ ;  /* 0x0000000807077224 */ /* 0x000fc600078e02ff */
[----:B------:R-:W-:Y:S01]  /*0a30*/  IABS R12, R13 ;  /* 0x0000000d000c7213 */ /* 0x000fe20000000000 */
[----:B------:R-:W-:-:S03]  /*0a40*/  IMAD.HI.U32 R10, R11, R7, R10 ;  /* 0x000000070b0a7227 */ /* 0x000fc600078e000a */
[----:B------:R-:W-:Y:S01]  /*0a50*/  MOV R7, R12 ;  /* 0x0000000c00077202 */ /* 0x000fe20000000f00 */
[----:B------:R-:W-:-:S04]  /*0a60*/  IMAD.MOV R12, RZ, RZ, -R13 ;  /* 0x000000ffff0c7224 */ /* 0x000fc800078e0a0d */
[----:B------:R-:W-:-:S04]  /*0a70*/  IMAD.HI.U32 R10, R10, R7, RZ ;  /* 0x000000070a0a7227 */ /* 0x000fc800078e00ff */
[----:B------:R-:W-:-:S04]  /*0a80*/  IMAD.MOV R11, RZ, RZ, -R10 ;  /* 0x000000ffff0b7224 */ /* 0x000fc800078e0a0a */
[----:B------:R-:W-:Y:S01]  /*0a90*/  IMAD R7, R8, R11, R7 ;  /* 0x0000000b08077224 */ /* 0x000fe200078e0207 */
[----:B------:R-:W-:-:S04]  /*0aa0*/  IADD3 R11, -R6, RZ, RZ ;  /* 0x000000ff060b7210 */ /* 0x000fc80007ffe1ff */
[----:B------:R-:W-:-:S13]  /*0ab0*/  ISETP.GT.U32.AND P1, PT, R8, R7, PT ;  /* 0x000000070800720c */ /* 0x000fda0003f24070 */
[----:B------:R-:W-:Y:S02]  /*0ac0*/  @!P1 IMAD.IADD R7, R7, 0x1, -R8 ;  /* 0x0000000107079824 */ /* 0x000fe400078e0a08 */
[----:B------:R-:W-:Y:S01]  /*0ad0*/  @!P1 VIADD R10, R10, 0x1 ;  /* 0x000000010a0a9836 */ /* 0x000fe20000000000 */
[----:B------:R-:W-:Y:S02]  /*0ae0*/  ISETP.NE.AND P1, PT, R4, RZ, PT ;  /* 0x000000ff0400720c */ /* 0x000fe40003f25270 */
[----:B------:R-:W-:Y:S02]  /*0af0*/  ISETP.GE.U32.AND P0, PT, R7, R8, PT ;  /* 0x000000080700720c */ /* 0x000fe40003f06070 */
[----:B------:R-:W-:Y:S02]  /*0b00*/  LOP3.LUT R7, R13, R4, RZ, 0x3c, !PT ;  /* 0x000000040d077212 */ /* 0x000fe400078e3cff */
[----:B------:R-:W-:Y:S02]  /*0b10*/  IADD3 R8, R0, UR10, RZ ;  /* 0x0000000a00087c10 */ /* 0x000fe4000fffe0ff */
[----:B------:R-:W-:Y:S01]  /*0b20*/  ISETP.GE.AND P2, PT, R7, RZ, PT ;  /* 0x000000ff0700720c */ /* 0x000fe20003f46270 */
[----:B------:R-:W-:Y:S01]  /*0b30*/  VIADD R7, R6, UR11 ;  /* 0x0000000b06077c36 */ /* 0x000fe20008000000 */
[----:B------:R-:W-:-:S03]  /*0b40*/  ULDC.64 UR10, c[0x0][0x2a0] ;  /* 0x0000a800000a7ab9 */ /* 0x000fc60000000a00 */
[----:B------:R-:W-:Y:S02]  /*0b50*/  IMAD R2, R2, R12, R7 ;  /* 0x0000000c02027224 */ /* 0x000fe400078e0207 */
[----:B------:R-:W-:Y:S02]  /*0b60*/  IMAD R7, R9, R11, R8 ;  /* 0x0000000b09077224 */ /* 0x000fe400078e0208 */
[----:B------:R-:W-:Y:S01]  /*0b70*/  @P0 VIADD R10, R10, 0x1 ;  /* 0x000000010a0a0836 */ /* 0x000fe20000000000 */
[----:B------:R-:W-:Y:S01]  /*0b80*/  ISETP.GE.AND P6, PT, R2, UR11, PT ;  /* 0x0000000b02007c0c */ /* 0x000fe2000bfc6270 */
[----:B------:R-:W-:Y:S01]  /*0b90*/  IMAD R9, R6, R9, UR5 ;  /* 0x0000000506097e24 */ /* 0x000fe2000f8e0209 */
[----:B------:R-:W-:Y:S01]  /*0ba0*/  LOP3.LUT R11, R7, R2, RZ, 0xfc, !PT ;  /* 0x00000002070b7212 */ /* 0x000fe200078efcff */
[----:B------:R-:W-:Y:S01]  /*0bb0*/  @!P2 IMAD.MOV R10, RZ, RZ, -R10 ;  /* 0x000000ffff0aa224 */ /* 0x000fe200078e0a0a */
[----:B------:R-:W-:Y:S02]  /*0bc0*/  @!P1 LOP3.LUT R10, RZ, R4, RZ, 0x33, !PT ;  /* 0x00000004ff0a9212 */ /* 0x000fe400078e33ff */
[----:B------:R-:W-:Y:S01]  /*0bd0*/  ISETP.LT.OR P0, PT, R11, RZ, P6 ;  /* 0x000000ff0b00720c */ /* 0x000fe20003701670 */
[----:B------:R-:W-:-:S02]  /*0be0*/  VIADD R11, R9, UR5 ;  /* 0x00000005090b7c36 */ /* 0x000fc40008000000 */
[----:B------:R-:W-:Y:S01]  /*0bf0*/  IMAD.MOV R6, RZ, RZ, -R10 ;  /* 0x000000ffff067224 */ /* 0x000fe200078e0a0a */
[----:B------:R-:W-:Y:S01]  /*0c00*/  ISETP.GE.OR P0, PT, R7, UR10, P0 ;  /* 0x0000000a07007c0c */ /* 0x000fe20008706670 */
[----:B------:R-:W-:Y:S01]  /*0c10*/  ULDC.64 UR10, c[0x0][0x290] ;  /* 0x0000a400000a7ab9 */ /* 0x000fe20000000a00 */
[----:B------:R-:W-:Y:S01]  /*0c20*/  IADD3 R15, R11, UR5, RZ ;  /* 0x000000050b0f7c10 */ /* 0x000fe2000fffe0ff */
[----:B------:R-:W-:Y:S02]  /*0c30*/  IMAD R4, R4, R6, R13 ;  /* 0x0000000604047224 */ /* 0x000fe400078e020d */
[----:B------:R-:W-:Y:S02]  /*0c40*/  IMAD.IADD R9, R8, 0x1, -R9 ;  /* 0x0000000108097824 */ /* 0x000fe400078e0a09 */
[----:B------:R-:W-:Y:S02]  /*0c50*/  IMAD R4, R4, UR10, RZ ;  /* 0x0000000a04047c24 */ /* 0x000fe4000f8e02ff */
[C-C-:B------:R-:W-:Y:S01]  /*0c60*/  IMAD.IADD R13, R8.reuse, 0x1, -R15.reuse ;  /* 0x00000001080d7824 */ /* 0x140fe200078e0a0f */
[C---:B------:R-:W-:Y:S01]  /*0c70*/  IADD3 R15, R8.reuse, -UR5, -R15 ;  /* 0x80000005080f7c10 */ /* 0x040fe2000fffe80f */
[----:B------:R-:W-:Y:S01]  /*0c80*/  IMAD.IADD R11, R8, 0x1, -R11 ;  /* 0x00000001080b7824 */ /* 0x000fe200078e0a0b */
[----:B------:R-:W-:Y:S01]  /*0c90*/  HFMA2.MMA R8, -RZ, RZ, 0, 0 ;  /* 0x00000000ff087435 */ /* 0x000fe200000001ff */
[----:B------:R-:W-:-:S10]  /*0ca0*/  IMAD R6, R10, UR11, R4 ;  /* 0x0000000b0a067c24 */ /* 0x000fd4000f8e0204 */
.L_x_609:
[----:B------:R-:W0:Y:S01]  /*0cb0*/  @!P0 LDC.64 R20, c[0x0][0x210] ;  /* 0x00008400ff148b82 */ /* 0x000e220000000a00 */
[--C-:B------:R-:W-:Y:S02]  /*0cc0*/  IMAD.IADD R19, R6, 0x1, R27.reuse ;  /* 0x0000000106137824 */ /* 0x100fe400078e021b */
[----:B------:R-:W-:Y:S02]  /*0cd0*/  IMAD.IADD R25, R4, 0x1, R27 ;  /* 0x0000000104197824 */ /* 0x000fe400078e021b */
[----:B------:R-:W-:Y:S02]  /*0ce0*/  IMAD R14, R19, UR13, R2 ;  /* 0x0000000d130e7c24 */ /* 0x000fe4000f8e0202 */
[----:B------:R-:W-:Y:S01]  /*0cf0*/  IMAD R25, R25, UR4, RZ ;  /* 0x0000000419197c24 */ /* 0x000fe2000f8e02ff */
[----:B------:R-:W1:Y:S01]  /*0d00*/  LDC.64 R16, c[0x0][0x260] ;  /* 0x00009800ff107b82 */ /* 0x000e620000000a00 */
[----:B------:R-:W-:-:S04]  /*0d10*/  IMAD R10, R14, UR12, R7 ;  /* 0x0000000c0e0a7c24 */ /* 0x000fc8000f8e0207 */
[----:B0-----:R-:W-:-:S06]  /*0d20*/  @!P0 IMAD.WIDE R22, R10, 0x4, R20 ;  /* 0x000000040a168825 */ /* 0x001fcc00078e0214 */
[----:B------:R-:W2:Y:S01]  /*0d30*/  @!P0 LDG.E R23, desc[UR6][R22.64] ;  /* 0x0000000616178981 */ /* 0x000ea2000c1e1900 */
[----:B-1----:R-:W-:-:S05]  /*0d40*/  IMAD.WIDE R18, R25, 0x4, R16 ;  /* 0x0000000419127825 */ /* 0x002fca00078e0210 */
[----:B------:R-:W2:Y:S01]  /*0d50*/  @!P0 LDG.E R24, desc[UR6][R18.64] ;  /* 0x0000000612188981 */ /* 0x000ea2000c1e1900 */
[----:B------:R-:W-:-:S04]  /*0d60*/  LOP3.LUT R12, R9, R2, RZ, 0xfc, !PT ;  /* 0x00000002090c7212 */ /* 0x000fc800078efcff */
[----:B------:R-:W-:-:S04]  /*0d70*/  ISETP.LT.OR P1, PT, R12, RZ, P6 ;  /* 0x000000ff0c00720c */ /* 0x000fc80003721670 */
[----:B------:R-:W-:-:S13]  /*0d80*/  ISETP.GE.OR P1, PT, R9, UR12, P1 ;  /* 0x0000000c09007c0c */ /* 0x000fda0008f26670 */
[----:B------:R-:W0:Y:S01]  /*0d90*/  @!P1 LDC.64 R20, c[0x0][0x210] ;  /* 0x00008400ff149b82 */ /* 0x000e220000000a00 */
[----:B------:R-:W-:Y:S01]  /*0da0*/  LOP3.LUT R26, R11, R2, RZ, 0xfc, !PT ;  /* 0x000000020b1a7212 */ /* 0x000fe200078efcff */
[----:B------:R-:W-:-:S03]  /*0db0*/  IMAD R12, R14, UR12, R9 ;  /* 0x0000000c0e0c7c24 */ /* 0x000fc6000f8e0209 */
[----:B------:R-:W-:-:S04]  /*0dc0*/  ISETP.LT.OR P2, PT, R26, RZ, P6 ;  /* 0x000000ff1a00720c */ /* 0x000fc80003741670 */
[----:B------:R-:W-:Y:S01]  /*0dd0*/  ISETP.GE.OR P2, PT, R11, UR12, P2 ;  /* 0x0000000c0b007c0c */ /* 0x000fe20009746670 */
[----:B0-----:R-:W-:-:S12]  /*0de0*/  @!P1 IMAD.WIDE R28, R12, 0x4, R20 ;  /* 0x000000040c1c9825 */ /* 0x001fd800078e0214 */
[----:B------:R-:W0:Y:S01]  /*0df0*/  @!P2 LDC.64 R20, c[0x0][0x210] ;  /* 0x00008400ff14ab82 */ /* 0x000e220000000a00 */
[----:B------:R-:W3:Y:S04]  /*0e00*/  @!P1 LDG.E R29, desc[UR6][R28.64] ;  /* 0x000000061c1d9981 */ /* 0x000ee8000c1e1900 */
[----:B------:R-:W3:Y:S01]  /*0e10*/  @!P1 LDG.E R28, desc[UR6][R18.64+0x4] ;  /* 0x00000406121c9981 */ /* 0x000ee2000c1e1900 */
[----:B------:R-:W-:Y:S02]  /*0e20*/  IMAD R26, R14, UR12, R11 ;  /* 0x0000000c0e1a7c24 */ /* 0x000fe4000f8e020b */
[----:B--2---:R-:W-:Y:S02]  /*0e30*/  @!P0 FFMA.FTZ R8, R24, R23, R8 ;  /* 0x0000001718088223 */ /* 0x004fe40000010008 */
[----:B0-----:R-:W-:Y:S01]  /*0e40*/  @!P2 IMAD.WIDE R22, R26, 0x4, R20 ;  /* 0x000000041a16a825 */ /* 0x001fe200078e0214 */
[----:B------:R-:W2:Y:S05]  /*0e50*/  @!P2 LDG.E R24, desc[UR6][R18.64+0x8] ;  /* 0x000008061218a981 */ /* 0x000eaa000c1e1900 */
[----:B------:R0:W2:Y:S01]  /*0e60*/  @!P2 LDG.E R23, desc[UR6][R22.64] ;  /* 0x000000061617a981 */ /* 0x0000a2000c1e1900 */
[----:B------:R-:W-:-:S02]  /*0e70*/  LOP3.LUT R20, R13, R2, RZ, 0xfc, !PT ;  /* 0x000000020d147212 */ /* 0x000fc400078efcff */
[----:B0-----:R-:W-:Y:S01]  /*0e80*/  LOP3.LUT R22, R15, R2, RZ, 0xfc, !PT ;  /* 0x000000020f167212 */ /* 0x001fe200078efcff */
[----:B---3--:R-:W-:Y:S01]  /*0e90*/  @!P1 FFMA.FTZ R8, R29, R28, R8 ;  /* 0x0000001c1d089223 */ /* 0x008fe20000010008 */
[----:B------:R-:W-:-:S04]  /*0ea0*/  ISETP.LT.OR P1, PT, R20, RZ, P6 ;  /* 0x000000ff1400720c */ /* 0x000fc80003721670 */
[----:B------:R-:W-:-:S13]  /*0eb0*/  ISETP.GE.OR P1, PT, R13, UR12, P1 ;  /* 0x0000000c0d007c0c */ /* 0x000fda0008f26670 */
[----:B------:R-:W0:Y:S01]  /*0ec0*/  @!P1 LDC.64 R20, c[0x0][0x210] ;  /* 0x00008400ff149b82 */ /* 0x000e220000000a00 */
[----:B--2---:R-:W-:Y:S01]  /*0ed0*/  @!P2 FFMA.FTZ R8, R23, R24, R8 ;  /* 0x000000181708a223 */ /* 0x004fe20000010008 */
[----:B------:R-:W-:-:S04]  /*0ee0*/  IMAD R24, R14, UR12, R13 ;  /* 0x0000000c0e187c24 */ /* 0x000fc8000f8e020d */
[----:B0-----:R-:W-:Y:S01]  /*0ef0*/  @!P1 IMAD.WIDE R28, R24, 0x4, R20 ;  /* 0x00000004181c9825 */ /* 0x001fe200078e0214 */
[----:B------:R-:W-:Y:S02]  /*0f00*/  ISETP.LT.OR P2, PT, R22, RZ, P6 ;  /* 0x000000ff1600720c */ /* 0x000fe40003741670 */
[----:B------:R-:W2:Y:S04]  /*0f10*/  @!P1 LDG.E R22, desc[UR6][R18.64+0xc] ;  /* 0x00000c0612169981 */ /* 0x000ea8000c1e1900 */
[----:B------:R-:W2:Y:S01]  /*0f20*/  @!P1 LDG.E R29, desc[UR6][R28.64] ;  /* 0x000000061c1d9981 */ /* 0x000ea2000c1e1900 */
[----:B------:R-:W-:-:S13]  /*0f30*/  ISETP.GE.OR P2, PT, R15, UR12, P2 ;  /* 0x0000000c0f007c0c */ /* 0x000fda0009746670 */
[----:B------:R0:W3:Y:S02]  /*0f40*/  @!P2 LDG.E R23, desc[UR6][R18.64+0x10] ;  /* 0x000010061217a981 */ /* 0x0000e4000c1e1900 */
[----:B0-----:R-:W0:Y:S01]  /*0f50*/  @!P2 LDC.64 R18, c[0x0][0x210] ;  /* 0x00008400ff12ab82 */ /* 0x001e220000000a00 */
[----:B------:R-:W-:-:S04]  /*0f60*/  IMAD R14, R14, UR12, R15 ;  /* 0x0000000c0e0e7c24 */ /* 0x000fc8000f8e020f */
[----:B0-----:R-:W-:-:S06]  /*0f70*/  @!P2 IMAD.WIDE R20, R14, 0x4, R18 ;  /* 0x000000040e14a825 */ /* 0x001fcc00078e0212 */
[----:B------:R-:W3:Y:S01]  /*0f80*/  @!P2 LDG.E R21, desc[UR6][R20.64] ;  /* 0x000000061415a981 */ /* 0x000ee2000c1e1900 */
[----:B--2---:R-:W-:Y:S01]  /*0f90*/  @!P1 FFMA.FTZ R8, R29, R22, R8 ;  /* 0x000000161d089223 */ /* 0x004fe20000010008 */
[----:B------:R-:W-:-:S04]  /*0fa0*/  IADD3 R22, R2, -UR9, RZ ;  /* 0x8000000902167c10 */ /* 0x000fc8000fffe0ff */
[----:B------:R-:W-:Y:S02]  /*0fb0*/  ISETP.GE.AND P1, PT, R22, UR13, PT ;  /* 0x0000000d16007c0c */ /* 0x000fe4000bf26270 */
[----:B------:R-:W-:-:S04]  /*0fc0*/  LOP3.LUT R28, R7, R22, RZ, 0xfc, !PT ;  /* 0x00000016071c7212 */ /* 0x000fc800078efcff */
[----:B------:R-:W-:-:S04]  /*0fd0*/  ISETP.LT.OR P3, PT, R28, RZ, P1 ;  /* 0x000000ff1c00720c */ /* 0x000fc80000f61670 */
[----:B------:R-:W-:-:S13]  /*0fe0*/  ISETP.GE.OR P3, PT, R7, UR12, P3 ;  /* 0x0000000c07007c0c */ /* 0x000fda0009f66670 */
[----:B------:R-:W0:Y:S01]  /*0ff0*/  @!P3 LDC.64 R18, c[0x0][0x210] ;  /* 0x00008400ff12bb82 */ /* 0x000e220000000a00 */
[----:B------:R-:W-:-:S04]  /*1000*/  IMAD R29, RZ, RZ, -UR9 ;  /* 0x80000009ff1d7e24 */ /* 0x000fc8000f8e02ff */
[----:B------:R-:W-:Y:S02]  /*1010*/  IMAD R10, R29, UR12, R10 ;  /* 0x0000000c1d0a7c24 */ /* 0x000fe4000f8e020a */
[----:B---3--:R-:W-:Y:S02]  /*1020*/  @!P2 FFMA.FTZ R8, R21, R23, R8 ;  /* 0x000000171508a223 */ /* 0x008fe40000010008 */
[----:B0-----:R-:W-:-:S04]  /*1030*/  @!P3 IMAD.WIDE R20, R10, 0x4, R18 ;  /* 0x000000040a14b825 */ /* 0x001fc800078e0212 */
[----:B------:R-:W-:Y:S01]  /*1040*/  VIADD R19, R25, 0x5 ;  /* 0x0000000519137836 */ /* 0x000fe20000000000 */
[----:B------:R0:W2:Y:S03]  /*1050*/  @!P3 LDG.E R18, desc[UR6][R20.64] ;  /* 0x000000061412b981 */ /* 0x0000a6000c1e1900 */
[----:B0-----:R-:W-:-:S05]  /*1060*/  IMAD.WIDE R20, R19, 0x4, R16 ;  /* 0x0000000413147825 */ /* 0x001fca00078e0210 */
[----:B------:R-:W2:Y:S01]  /*1070*/  @!P3 LDG.E R19, desc[UR6][R20.64] ;  /* 0x000000061413b981 */ /* 0x000ea2000c1e1900 */
[----:B------:R-:W-:Y:S02]  /*1080*/  IMAD R12, R29, UR12, R12 ;  /* 0x0000000c1d0c7c24 */ /* 0x000fe4000f8e020c */
[----:B--2---:R-:W-:Y:S01]  /*1090*/  @!P3 FFMA.FTZ R8, R19, R18, R8 ;  /* 0x000000121308b223 */ /* 0x004fe20000010008 */
[----:B------:R-:W-:-:S04]  /*10a0*/  LOP3.LUT R18, R9, R22, RZ, 0xfc, !PT ;  /* 0x0000001609127212 */ /* 0x000fc800078efcff */
[----:B------:R-:W-:-:S04]  /*10b0*/  ISETP.LT.OR P2, PT, R18, RZ, P1 ;  /* 0x000000ff1200720c */ /* 0x000fc80000f41670 */
[----:B------:R-:W-:-:S13]  /*10c0*/  ISETP.GE.OR P2, PT, R9, UR12, P2 ;  /* 0x0000000c09007c0c */ /* 0x000fda0009746670 */
[----:B------:R-:W0:Y:S01]  /*10d0*/  @!P2 LDC.64 R18, c[0x0][0x210] ;  /* 0x00008400ff12ab82 */ /* 0x000e220000000a00 */
[----:B------:R-:W2:Y:S01]  /*10e0*/  @!P2 LDG.E R23, desc[UR6][R20.64+0x4] ;  /* 0x000004061417a981 */ /* 0x000ea2000c1e1900 */
[----:B0-----:R-:W-:-:S06]  /*10f0*/  @!P2 IMAD.WIDE R18, R12, 0x4, R18 ;  /* 0x000000040c12a825 */ /* 0x001fcc00078e0212 */
        /* <DEDUP_REMOVED lines=8> */
[----:B0-----:R-:W-:-:S05]  /*1180*/  @!P2 IMAD.WIDE R18, R26, 0x4, R18 ;  /* 0x000000041a12a825 */ /* 0x001fca00078e0212 */
        /* <DEDUP_REMOVED lines=18> */
[----:B------:R0:W2:Y:S01]  /*12b0*/  @!P2 LDG.E R28, desc[UR6][R18.64] ;  /* 0x00000006121ca981 */ /* 0x0000a2000c1e1900 */
[----:B------:R-:W-:-:S05]  /*12c0*/  VIADD R22, R22, -UR9 ;  /* 0x8000000916167c36 */ /* 0x000fca0008000000 */
[----:B------:R-:W-:Y:S02]  /*12d0*/  ISETP.GE.AND P1, PT, R22, UR13, PT ;  /* 0x0000000d16007c0c */ /* 0x000fe4000bf26270 */
[----:B0-----:R-:W-:-:S04]  /*12e0*/  LOP3.LUT R18, R7, R22, RZ, 0xfc, !PT ;  /* 0x0000001607127212 */ /* 0x001fc800078efcff */
[----:B------:R-:W-:-:S04]  /*12f0*/  ISETP.LT.OR P3, PT, R18, RZ, P1 ;  /* 0x000000ff1200720c */ /* 0x000fc80000f61670 */
[----:B------:R-:W-:-:S13]  /*1300*/  ISETP.GE.OR P3, PT, R7, UR12, P3 ;  /* 0x0000000c07007c0c */ /* 0x000fda0009f66670 */
[----:B------:R-:W0:Y:S01]  /*1310*/  @!P3 LDC.64 R18, c[0x0][0x210] ;  /* 0x00008400ff12bb82 */ /* 0x000e220000000a00 */
[----:B------:R-:W-:-:S04]  /*1320*/  IMAD R10, R29, UR12, R10 ;  /* 0x0000000c1d0a7c24 */ /* 0x000fc8000f8e020a */
[----:B0-----:R-:W-:-:S05]  /*1330*/  @!P3 IMAD.WIDE R20, R10, 0x4, R18 ;  /* 0x000000040a14b825 */ /* 0x001fca00078e0212 */
[----:B------:R0:W3:Y:S01]  /*1340*/  @!P3 LDG.E R18, desc[UR6][R20.64] ;  /* 0x000000061412b981 */ /* 0x0000e2000c1e1900 */
[----:B--2---:R-:W-:Y:S01]  /*1350*/  @!P2 FFMA.FTZ R8, R28, R23, R8 ;  /* 0x000000171c08a223 */ /* 0x004fe20000010008 */
[----:B------:R-:W-:-:S05]  /*1360*/  IADD3 R23, R25, 0xa, RZ ;  /* 0x0000000a19177810 */ /* 0x000fca0007ffe0ff */
[----:B0-----:R-:W-:-:S05]  /*1370*/  IMAD.WIDE R20, R23, 0x4, R16 ;  /* 0x0000000417147825 */ /* 0x001fca00078e0210 */
[----:B------:R-:W3:Y:S01]  /*1380*/  @!P3 LDG.E R19, desc[UR6][R20.64] ;  /* 0x000000061413b981 */ /* 0x000ee2000c1e1900 */
[----:B------:R-:W-:Y:S02]  /*1390*/  IMAD R12, R29, UR12, R12 ;  /* 0x0000000c1d0c7c24 */ /* 0x000fe4000f8e020c */
[----:B---3--:R-:W-:Y:S01]  /*13a0*/  @!P3 FFMA.FTZ R8, R19, R18, R8 ;  /* 0x000000121308b223 */ /* 0x008fe20000010008 */
        /* <DEDUP_REMOVED lines=25> */
[C---:B------:R-:W-:Y:S02]  /*1540*/  IMAD R14, R29.reuse, UR12, R14 ;  /* 0x0000000c1d0e7c24 */ /* 0x040fe4000f8e020e */
[----:B------:R-:W-:Y:S02]  /*1550*/  IMAD R10, R29, UR12, R10 ;  /* 0x0000000c1d0a7c24 */ /* 0x000fe4000f8e020a */
[----:B--2---:R-:W-:Y:S01]  /*1560*/  @!P2 FFMA.FTZ R8, R23, R28, R8 ;  /* 0x0000001c1708a223 */ /* 0x004fe20000010008 */
[----:B------:R-:W-:-:S04]  /*1570*/  LOP3.LUT R23, R15, R22, RZ, 0xfc, !PT ;  /* 0x000000160f177212 */ /* 0x000fc800078efcff */
[----:B------:R-:W-:-:S04]  /*1580*/  ISETP.LT.OR P1, PT, R23, RZ, P1 ;  /* 0x000000ff1700720c */ /* 0x000fc80000f21670 */
[----:B------:R-:W-:-:S13]  /*1590*/  ISETP.GE.OR P2, PT, R15, UR12, P1 ;  /* 0x0000000c0f007c0c */ /* 0x000fda0008f46670 */
[----:B------:R-:W0:Y:S01]  /*15a0*/  @!P2 LDC.64 R18, c[0x0][0x210] ;  /* 0x00008400ff12ab82 */ /* 0x000e220000000a00 */
[----:B------:R-:W-:Y:S01]  /*15b0*/  VIADD R22, R22, -UR9 ;  /* 0x8000000916167c36 */ /* 0x000fe20008000000 */
[----:B------:R-:W2:Y:S04]  /*15c0*/  @!P2 LDG.E R23, desc[UR6][R20.64+0x10] ;  /* 0x000010061417a981 */ /* 0x000ea8000c1e1900 */
[----:B------:R-:W-:Y:S01]  /*15d0*/  ISETP.GE.AND P1, PT, R22, UR13, PT ;  /* 0x0000000d16007c0c */ /* 0x000fe2000bf26270 */
[----:B0-----:R-:W-:-:S05]  /*15e0*/  @!P2 IMAD.WIDE R18, R14, 0x4, R18 ;  /* 0x000000040e12a825 */ /* 0x001fca00078e0212 */
[----:B------:R0:W2:Y:S02]  /*15f0*/  @!P2 LDG.E R28, desc[UR6][R18.64] ;  /* 0x00000006121ca981 */ /* 0x0000a4000c1e1900 */
[----:B0-----:R-:W-:-:S04]  /*1600*/  LOP3.LUT R18, R7, R22, RZ, 0xfc, !PT ;  /* 0x0000001607127212 */ /* 0x001fc800078efcff */
[----:B------:R-:W-:-:S04]  /*1610*/  ISETP.LT.OR P3, PT, R18, RZ, P1 ;  /* 0x000000ff1200720c */ /* 0x000fc80000f61670 */
[----:B------:R-:W-:-:S13]  /*1620*/  ISETP.GE.OR P3, PT, R7, UR12, P3 ;  /* 0x0000000c07007c0c */ /* 0x000fda0009f66670 */
[----:B------:R-:W0:Y:S01]  /*1630*/  @!P3 LDC.64 R18, c[0x0][0x210] ;  /* 0x00008400ff12bb82 */ /* 0x000e220000000a00 */
[----:B------:R-:W-:Y:S02]  /*1640*/  VIADD R21, R25, 0xf ;  /* 0x0000000f19157836 */ /* 0x000fe40000000000 */
[----:B0-----:R-:W-:-:S05]  /*1650*/  @!P3 IMAD.WIDE R18, R10, 0x4, R18 ;  /* 0x000000040a12b825 */ /* 0x001fca00078e0212 */
[----:B------:R0:W3:Y:S02]  /*1660*/  @!P3 LDG.E R20, desc[UR6][R18.64] ;  /* 0x000000061214b981 */ /* 0x0000e4000c1e1900 */
[----:B0-----:R-:W-:-:S05]  /*1670*/  IMAD.WIDE R18, R21, 0x4, R16 ;  /* 0x0000000415127825 */ /* 0x001fca00078e0210 */
[----:B------:R-:W3:Y:S01]  /*1680*/  @!P3 LDG.E R21, desc[UR6][R18.64] ;  /* 0x000000061215b981 */ /* 0x000ee2000c1e1900 */
[----:B------:R-:W-:Y:S02]  /*1690*/  IMAD R12, R29, UR12, R12 ;  /* 0x0000000c1d0c7c24 */ /* 0x000fe4000f8e020c */
[----:B--2---:R-:W-:-:S04]  /*16a0*/  @!P2 FFMA.FTZ R8, R28, R23, R8 ;  /* 0x000000171c08a223 */ /* 0x004fc80000010008 */
[----:B---3--:R-:W-:Y:S01]  /*16b0*/  @!P3 FFMA.FTZ R8, R21, R20, R8 ;  /* 0x000000141508b223 */ /* 0x008fe20000010008 */
[----:B------:R-:W-:-:S04]  /*16c0*/  LOP3.LUT R20, R9, R22, RZ, 0xfc, !PT ;  /* 0x0000001609147212 */ /* 0x000fc800078efcff */
[----:B------:R-:W-:-:S04]  /*16d0*/  ISETP.LT.OR P2, PT, R20, RZ, P1 ;  /* 0x000000ff1400720c */ /* 0x000fc80000f41670 */
[----:B------:R-:W-:-:S13]  /*16e0*/  ISETP.GE.OR P2, PT, R9, UR12, P2 ;  /* 0x0000000c09007c0c */ /* 0x000fda0009746670 */
[----:B------:R-:W0:Y:S01]  /*16f0*/  @!P2 LDC.64 R20, c[0x0][0x210] ;  /* 0x00008400ff14ab82 */ /* 0x000e220000000a00 */
[----:B------:R-:W2:Y:S01]  /*1700*/  @!P2 LDG.E R23, desc[UR6][R18.64+0x4] ;  /* 0x000004061217a981 */ /* 0x000ea2000c1e1900 */
[----:B0-----:R-:W-:-:S06]  /*1710*/  @!P2 IMAD.WIDE R20, R12, 0x4, R20 ;  /* 0x000000040c14a825 */ /* 0x001fcc00078e0214 */
[----:B------:R-:W2:Y:S02]  /*1720*/  @!P2 LDG.E R21, desc[UR6][R20.64] ;  /* 0x000000061415a981 */ /* 0x000ea4000c1e1900 */
[----:B--2---:R-:W-:Y:S01]  /*1730*/  @!P2 FFMA.FTZ R8, R21, R23, R8 ;  /* 0x000000171508a223 */ /* 0x004fe20000010008 */
[----:B------:R-:W-:-:S04]  /*1740*/  LOP3.LUT R23, R11, R22, RZ, 0xfc, !PT ;  /* 0x000000160b177212 */ /* 0x000fc800078efcff */
[----:B------:R-:W-:-:S04]  /*1750*/  ISETP.LT.OR P2, PT, R23, RZ, P1 ;  /* 0x000000ff1700720c */ /* 0x000fc80000f41670 */
[----:B------:R-:W-:-:S13]  /*1760*/  ISETP.GE.OR P2, PT, R11, UR12, P2 ;  /* 0x0000000c0b007c0c */ /* 0x000fda0009746670 */
[----:B------:R-:W0:Y:S01]  /*1770*/  @!P2 LDC.64 R20, c[0x0][0x210] ;  /* 0x00008400ff14ab82 */ /* 0x000e220000000a00 */
[----:B------:R-:W-:Y:S01]  /*1780*/  IMAD R23, R29, UR12, R26 ;  /* 0x0000000c1d177c24 */ /* 0x000fe2000f8e021a */
[----:B------:R-:W2:Y:S03]  /*1790*/  @!P2 LDG.E R28, desc[UR6][R18.64+0x8] ;  /* 0x00000806121ca981 */ /* 0x000ea6000c1e1900 */
        /* <DEDUP_REMOVED lines=17> */
[----:B------:R1:W2:Y:S01]  /*18b0*/  @!P3 LDG.E R26, desc[UR6][R18.64+0x10] ;  /* 0x00001006121ab981 */ /* 0x0002a2000c1e1900 */
[----:B0-----:R-:W-:-:S05]  /*18c0*/  @!P3 IMAD.WIDE R20, R14, 0x4, R20 ;  /* 0x000000040e14b825 */ /* 0x001fca00078e0214 */
[----:B------:R0:W2:Y:S01]  /*18d0*/  @!P3 LDG.E R28, desc[UR6][R20.64] ;  /* 0x00000006141cb981 */ /* 0x0000a2000c1e1900 */
[----:B------:R-:W-:-:S04]  /*18e0*/  IADD3 R22, R22, -UR9, RZ ;  /* 0x8000000916167c10 */ /* 0x000fc8000fffe0ff */
[----:B------:R-:W-:Y:S02]  /*18f0*/  ISETP.GE.AND P1, PT, R22, UR13, PT ;  /* 0x0000000d16007c0c */ /* 0x000fe4000bf26270 */
[----:B-1----:R-:W-:-:S04]  /*1900*/  LOP3.LUT R18, R7, R22, RZ, 0xfc, !PT ;  /* 0x0000001607127212 */ /* 0x002fc800078efcff */
[----:B------:R-:W-:-:S04]  /*1910*/  ISETP.LT.OR P2, PT, R18, RZ, P1 ;  /* 0x000000ff1200720c */ /* 0x000fc80000f41670 */
[----:B------:R-:W-:-:S13]  /*1920*/  ISETP.GE.OR P2, PT, R7, UR12, P2 ;  /* 0x0000000c07007c0c */ /* 0x000fda0009746670 */
[----:B------:R-:W1:Y:S01]  /*1930*/  @!P2 LDC.64 R18, c[0x0][0x210] ;  /* 0x00008400ff12ab82 */ /* 0x000e620000000a00 */
[----:B0-----:R-:W-:Y:S01]  /*1940*/  IMAD R21, R29, UR12, R10 ;  /* 0x0000000c1d157c24 */ /* 0x001fe2000f8e020a */
[----:B------:R-:W-:-:S04]  /*1950*/  LOP3.LUT R10, R11, R22, RZ, 0xfc, !PT ;  /* 0x000000160b0a7212 */ /* 0x000fc800078efcff */
[----:B------:R-:W-:Y:S02]  /*1960*/  ISETP.LT.OR P4, PT, R10, RZ, P1 ;  /* 0x000000ff0a00720c */ /* 0x000fe40000f81670 */
[----:B------:R-:W-:-:S04]  /*1970*/  LOP3.LUT R10, R13, R22, RZ, 0xfc, !PT ;  /* 0x000000160d0a7212 */ /* 0x000fc800078efcff */
[----:B------:R-:W-:Y:S01]  /*1980*/  ISETP.LT.OR P5, PT, R10, RZ, P1 ;  /* 0x000000ff0a00720c */ /* 0x000fe20000fa1670 */
[----:B-1----:R-:W-:Y:S01]  /*1990*/  @!P2 IMAD.WIDE R20, R21, 0x4, R18 ;  /* 0x000000041514a825 */ /* 0x002fe200078e0212 */
[----:B------:R-:W-:Y:S02]  /*19a0*/  ISETP.GE.OR P4, PT, R11, UR12, P4 ;  /* 0x0000000c0b007c0c */ /* 0x000fe4000a786670 */
[----:B------:R-:W-:Y:S01]  /*19b0*/  ISETP.GE.OR P5, PT, R13, UR12, P5 ;  /* 0x0000000c0d007c0c */ /* 0x000fe2000afa6670 */
[----:B------:R-:W-:Y:S02]  /*19c0*/  VIADD R25, R25, 0x14 ;  /* 0x0000001419197836 */ /* 0x000fe40000000000 */
[C---:B------:R-:W-:Y:S02]  /*19d0*/  IMAD R14, R29.reuse, UR12, R14 ;  /* 0x0000000c1d0e7c24 */ /* 0x040fe4000f8e020e */
[C---:B------:R-:W-:Y:S02]  /*19e0*/  IMAD R24, R29.reuse, UR12, R24 ;  /* 0x0000000c1d187c24 */ /* 0x040fe4000f8e0218 */
[----:B------:R-:W-:-:S02]  /*19f0*/  IMAD R23, R29, UR12, R23 ;  /* 0x0000000c1d177c24 */ /* 0x000fc4000f8e0217 */
[----:B------:R-:W-:Y:S02]  /*1a00*/  IMAD R29, R29, UR12, R12 ;  /* 0x0000000c1d1d7c24 */ /* 0x000fe4000f8e020c */
[----:B------:R-:W-:Y:S02]  /*1a10*/  IMAD.WIDE R16, R25, 0x4, R16 ;  /* 0x0000000419107825 */ /* 0x000fe400078e0210 */
[----:B------:R0:W3:Y:S04]  /*1a20*/  @!P2 LDG.E R25, desc[UR6][R20.64] ;  /* 0x000000061419a981 */ /* 0x0000e8000c1e1900 */
[----:B------:R-:W3:Y:S01]  /*1a30*/  @!P2 LDG.E R12, desc[UR6][R16.64] ;  /* 0x00000006100ca981 */ /* 0x000ee2000c1e1900 */
[----:B0-----:R-:W0:Y:S01]  /*1a40*/  @!P4 LDC.64 R20, c[0x0][0x210] ;  /* 0x00008400ff14cb82 */ /* 0x001e220000000a00 */
[----:B--2---:R-:W-:Y:S01]  /*1a50*/  @!P3 FFMA.FTZ R8, R28, R26, R8 ;  /* 0x0000001a1c08b223 */ /* 0x004fe20000010008 */
[----:B------:R-:W-:-:S04]  /*1a60*/  LOP3.LUT R26, R9, R22, RZ, 0xfc, !PT ;  /* 0x00000016091a7212 */ /* 0x000fc800078efcff */
[----:B------:R-:W-:Y:S02]  /*1a70*/  ISETP.LT.OR P3, PT, R26, RZ, P1 ;  /* 0x000000ff1a00720c */ /* 0x000fe40000f61670 */
[----:B------:R-:W-:Y:S01]  /*1a80*/  LOP3.LUT R22, R15, R22, RZ, 0xfc, !PT ;  /* 0x000000160f167212 */ /* 0x000fe200078efcff */
[----:B------:R-:W2:Y:S01]  /*1a90*/  @!P4 LDG.E R26, desc[UR6][R16.64+0x8] ;  /* 0x00000806101ac981 */ /* 0x000ea2000c1e1900 */
[----:B------:R-:W-:-:S13]  /*1aa0*/  ISETP.GE.OR P3, PT, R9, UR12, P3 ;  /* 0x0000000c09007c0c */ /* 0x000fda0009f66670 */
[----:B------:R-:W1:Y:S01]  /*1ab0*/  @!P3 LDC.64 R18, c[0x0][0x210] ;  /* 0x00008400ff12bb82 */ /* 0x000e620000000a00 */
[----:B------:R-:W-:-:S04]  /*1ac0*/  ISETP.LT.OR P1, PT, R22, RZ, P1 ;  /* 0x000000ff1600720c */ /* 0x000fc80000f21670 */
[----:B------:R-:W-:Y:S01]  /*1ad0*/  ISETP.GE.OR P1, PT, R15, UR12, P1 ;  /* 0x0000000c0f007c0c */ /* 0x000fe20008f26670 */
[----:B-1----:R-:W-:Y:S02]  /*1ae0*/  @!P3 IMAD.WIDE R18, R29, 0x4, R18 ;  /* 0x000000041d12b825 */ /* 0x002fe400078e0212 */
[----:B------:R-:W1:Y:S03]  /*1af0*/  @!P5 LDC.64 R28, c[0x0][0x210] ;  /* 0x00008400ff1cdb82 */ /* 0x000e660000000a00 */
[----:B------:R4:W5:Y:S07]  /*1b00*/  @!P3 LDG.E R10, desc[UR6][R18.64] ;  /* 0x00000006120ab981 */ /* 0x00096e000c1e1900 */
[----:B----4-:R-:W4:Y:S01]  /*1b10*/  @!P1 LDC.64 R18, c[0x0][0x210] ;  /* 0x00008400ff129b82 */ /* 0x010f220000000a00 */
[----:B0-----:R-:W-:-:S06]  /*1b20*/  @!P4 IMAD.WIDE R22, R23, 0x4, R20 ;  /* 0x000000041716c825 */ /* 0x001fcc00078e0214 */
[----:B------:R-:W2:Y:S01]  /*1b30*/  @!P4 LDG.E R23, desc[UR6][R22.64] ;  /* 0x000000061617c981 */ /* 0x000ea2000c1e1900 */
[----:B-1----:R-:W-:-:S03]  /*1b40*/  @!P5 IMAD.WIDE R28, R24, 0x4, R28 ;  /* 0x00000004181cd825 */ /* 0x002fc600078e021c */
[----:B------:R-:W5:Y:S04]  /*1b50*/  @!P3 LDG.E R24, desc[UR6][R16.64+0x4] ;  /* 0x000004061018b981 */ /* 0x000f68000c1e1900 */
[----:B------:R-:W2:Y:S01]  /*1b60*/  @!P5 LDG.E R29, desc[UR6][R28.64] ;  /* 0x000000061c1dd981 */ /* 0x000ea2000c1e1900 */
[----:B----4-:R-:W-:-:S03]  /*1b70*/  @!P1 IMAD.WIDE R20, R14, 0x4, R18 ;  /* 0x000000040e149825 */ /* 0x010fc600078e0212 */
[----:B------:R-:W4:Y:S04]  /*1b80*/  @!P5 LDG.E R14, desc[UR6][R16.64+0xc] ;  /* 0x00000c06100ed981 */ /* 0x000f28000c1e1900 */
[----:B------:R-:W4:Y:S04]  /*1b90*/  @!P1 LDG.E R18, desc[UR6][R16.64+0x10] ;  /* 0x0000100610129981 */ /* 0x000f28000c1e1900 */
[----:B------:R-:W4:Y:S01]  /*1ba0*/  @!P1 LDG.E R21, desc[UR6][R20.64] ;  /* 0x0000000614159981 */ /* 0x000f22000c1e1900 */
[----:B------:R-:W-:Y:S02]  /*1bb0*/  VIADD R27, R27, 0x1 ;  /* 0x000000011b1b7836 */ /* 0x000fe40000000000 */
[----:B---3--:R-:W-:-:S03]  /*1bc0*/  @!P2 FFMA.FTZ R8, R12, R25, R8 ;  /* 0x000000190c08a223 */ /* 0x008fc60000010008 */
[----:B------:R-:W-:Y:S01]  /*1bd0*/  ISETP.GE.AND P2, PT, R27, UR14, PT ;  /* 0x0000000e1b007c0c */ /* 0x000fe2000bf46270 */
[----:B-----5:R-:W-:-:S04]  /*1be0*/  @!P3 FFMA.FTZ R8, R10, R24, R8 ;  /* 0x000000180a08b223 */ /* 0x020fc80000010008 */
[----:B--2---:R-:W-:-:S04]  /*1bf0*/  @!P4 FFMA.FTZ R8, R23, R26, R8 ;  /* 0x0000001a1708c223 */ /* 0x004fc80000010008 */
[----:B----4-:R-:W-:-:S04]  /*1c00*/  @!P5 FFMA.FTZ R8, R29, R14, R8 ;  /* 0x0000000e1d08d223 */ /* 0x010fc80000010008 */
[----:B------:R-:W-:Y:S01]  /*1c10*/  @!P1 FFMA.FTZ R8, R21, R18, R8 ;  /* 0x0000001215089223 */ /* 0x000fe20000010008 */
[----:B------:R-:W-:Y:S06]  /*1c20*/  @!P2 BRA `(.L_x_609) ;  /* 0xfffffff00020a947 */ /* 0x000fec000383ffff */
[----:B------:R-:W-:Y:S01]  /*1c30*/  SHF.R.S64 R6, RZ, 0x1e, R0 ;  /* 0x0000001eff067819 */ /* 0x000fe20000001000 */
[----:B------:R-:W-:Y:S01]  /*1c40*/  ULDC.64 UR10, c[0x0][0x238] ;  /* 0x00008e00000a7ab9 */ /* 0x000fe20000000a00 */
[----:B------:R-:W-:Y:S02]  /*1c50*/  ULDC UR5, c[0x0][0x288] ;  /* 0x0000a20000057ab9 */ /* 0x000fe40000000800 */
[----:B------:R-:W-:-:S04]  /*1c60*/  IADD3 R6, P0, R6, UR10, RZ ;  /* 0x0000000a06067c10 */ /* 0x000fc8000ff1e0ff */
        /* <DEDUP_REMOVED lines=8> */
        .weak           $__internal_8_$__cuda_sm20_div_u64
        .type           $__internal_8_$__cuda_sm20_div_u64,@function
        .size           $__internal_8_$__cuda_sm20_div_u64,(.L_x_1134 - $__internal_8_$__cuda_sm20_div_u64)
$__internal_8_$__cuda_sm20_div_u64:
        /* <DEDUP_REMOVED lines=21> */
[----:B------:R-:W-:Y:S01]  /*1e40*/  IMAD R8, R7, R5, R9 ;  /* 0x0000000507087224 */ /* 0x000fe200078e0209 */
[----:B------:R-:W-:-:S03]  /*1e50*/  MOV R9, RZ ;  /* 0x000000ff00097202 */ /* 0x000fc60000000f00 */
        /* <DEDUP_REMOVED lines=31> */
[----:B------:R-:W-:Y:S01]  /*2050*/  SEL R6, R6, R7, P0 ;  /* 0x0000000706067207 */ /* 0x000fe20000000000 */
[----:B------:R-:W-:Y:S01]  /*2060*/  IMAD.MOV.U32 R7, RZ, RZ, 0x0 ;  /* 0x00000000ff077424 */ /* 0x000fe200078e00ff */
[----:B------:R-:W-:Y:S02]  /*2070*/  ISETP.GE.U32.AND P0, PT, R2, R5, PT ;  /* 0x000000050200720c */ /* 0x000fe40003f06070 */
[----:B------:R-:W-:Y:S02]  /*2080*/  IADD3 R2, P2, R11, 0x1, RZ ;  /* 0x000000010b027810 */ /* 0x000fe40007f5e0ff */
[----:B------:R-:W-:-:S02]  /*2090*/  ISETP.GE.U32.AND.EX P0, PT, R8, RZ, PT, P0 ;  /* 0x000000ff0800720c */ /* 0x000fc40003f06100 */
[----:B------:R-:W-:Y:S01]  /*20a0*/  ISETP.NE.AND.EX P1, PT, RZ, RZ, PT, P1 ;  /* 0x000000ffff00720c */ /* 0x000fe20003f25310 */
[----:B------:R-:W-:Y:S01]  /*20b0*/  IMAD.X R9, RZ, RZ, R6, P2 ;  /* 0x000000ffff097224 */ /* 0x000fe200010e0606 */
[----:B------:R-:W-:-:S04]  /*20c0*/  SEL R2, R2, R11, P0 ;  /* 0x0000000b02027207 */ /* 0x000fc80000000000 */
[----:B------:R-:W-:Y:S02]  /*20d0*/  SEL R9, R9, R6, P0 ;  /* 0x0000000609097207 */ /* 0x000fe40000000000 */
[----:B------:R-:W-:Y:S02]  /*20e0*/  MOV R6, R4 ;  /* 0x0000000400067202 */ /* 0x000fe40000000f00 */
[----:B------:R-:W-:Y:S02]  /*20f0*/  SEL R2, R2, 0xffffffff, P1 ;  /* 0xffffffff02027807 */ /* 0x000fe40000800000 */
[----:B------:R-:W-:Y:S01]  /*2100*/  SEL R9, R9, 0xffffffff, P1 ;  /* 0xffffffff09097807 */ /* 0x000fe20000800000 */
[----:B------:R-:W-:Y:S06]  /*2110*/  RET.REL.NODEC R6 `(_ZN2at6native51_GLOBAL__N__2c613397_18_DepthwiseConv2d_cu_9959487032conv_depthwise2d_backward_kernelILi5ELi1EfiEEvNS_27GenericPackedTensorAccessorIKT1_Lm4ENS_16DefaultPtrTraitsEiEENS3_IS4_Lm4ES6_iEES7_T2_iiiiiiiiiiiiiii) ;  /* 0xffffffdc06b87950 */ /* 0x000fec0003c3ffff */
.L_x_611:
        /* <DEDUP_REMOVED lines=14> */
.L_x_1134:


//--------------------- .text._ZN2at6native51_GLOBAL__N__2c613397_18_DepthwiseConv2d_cu_9959487032conv_depthwise2d_backward_kernelILi0ELi0EdiEEvNS_27GenericPackedTensorAccessorIKT1_Lm4ENS_16DefaultPtrTraitsEiEENS3_IS4_Lm4ES6_iEES7_T2_iiiiiiiiiiiiiii --------------------------
	.section	.text._ZN2at6native51_GLOBAL__N__2c613397_18_DepthwiseConv2d_cu_9959487032conv_depthwise2d_backward_kernelILi0ELi0EdiEEvNS_27GenericPackedTensorAccessorIKT1_Lm4ENS_16DefaultPtrTraitsEiEENS3_IS4_Lm4ES6_iEES7_T2_iiiiiiiiiiiiiii,"ax",@progbits
	.align	128
.text._ZN2at6native51_GLOBAL__N__2c613397_18_DepthwiseConv2d_cu_9959487032conv_depthwise2d_backward_kernelILi0ELi0EdiEEvNS_27GenericPackedTensorAccessorIKT1_Lm4ENS_16DefaultPtrTraitsEiEENS3_IS4_Lm4ES6_iEES7_T2_iiiiiiiiiiiiiii:
        .type           _ZN2at6native51_GLOBAL__N__2c613397_18_DepthwiseConv2d_cu_9959487032conv_depthwise2d_backward_kernelILi0ELi0EdiEEvNS_27GenericPackedTensorAccessorIKT1_Lm4ENS_16DefaultPtrTraitsEiEENS3_IS4_Lm4ES6_iEES7_T2_iiiiiiiiiiiiiii,@function
        .size           _ZN2at6native51_GLOBAL__N__2c613397_18_DepthwiseConv2d_cu_9959487032conv_depthwise2d_backward_kernelILi0ELi0EdiEEvNS_27GenericPackedTensorAccessorIKT1_Lm4ENS_16DefaultPtrTraitsEiEENS3_IS4_Lm4ES6_iEES7_T2_iiiiiiiiiiiiiii,(.L_x_1136 - _ZN2at6native51_GLOBAL__N__2c613397_18_DepthwiseConv2d_cu_9959487032conv_depthwise2d_backward_kernelILi0ELi0EdiEEvNS_27GenericPackedTensorAccessorIKT1_Lm4ENS_16DefaultPtrTraitsEiEENS3_IS4_Lm4ES6_iEES7_T2_iiiiiiiiiiiiiii)
        .other          _ZN2at6native51_GLOBAL__N__2c613397_18_DepthwiseConv2d_cu_9959487032conv_depthwise2d_backward_kernelILi0ELi0EdiEEvNS_27GenericPackedTensorAccessorIKT1_Lm4ENS_16DefaultPtrTraitsEiEENS3_IS4_Lm4ES6_iEES7_T2_iiiiiiiiiiiiiii,@"STO_CUDA_ENTRY STV_DEFAULT"
_ZN2at6native51_GLOBAL__N__2c613397_18_DepthwiseConv2d_cu_9959487032conv_depthwise2d_backward_kernelILi0ELi0EdiEEvNS_27GenericPackedTensorAccessorIKT1_Lm4ENS_16DefaultPtrTraitsEiEENS3_IS4_Lm4ES6_iEES7_T2_iiiiiiiiiiiiiii:
[----:B------:R-:W-:Y:S01]  /*0000*/  LDC R1, c[0x0][0x28] ;  /* 0x00000a00ff017b82 */ /* 0x000fe20000000800 */
[----:B------:R-:W0:Y:S07]  /*0010*/  S2R R2, SR_TID.X ;  /* 0x0000000000027919 */ /* 0x000e2e0000002100 */
[----:B------:R-:W0:Y:S01]  /*0020*/  S2UR UR4, SR_CTAID.X ;  /* 0x00000000000479c3 */ /* 0x000e220000002500 */
[----:B------:R-:W-:-:S07]  /*0030*/  IMAD.MOV.U32 R3, RZ, RZ, RZ ;  /* 0x000000ffff037224 */ /* 0x000fce00078e00ff */
[----:B------:R-:W0:Y:S02]  /*0040*/  LDC R11, c[0x0][RZ] ;  /* 0x00000000ff0b7b82 */ /* 0x000e240000000800 */
[----:B0-----:R-:W-:Y:S01]  /*0050*/  IMAD.WIDE.U32 R10, R11, UR4, R2 ;  /* 0x000000040b0a7c25 */ /* 0x001fe2000f8e0002 */
[----:B------:R-:W-:Y:S02]  /*0060*/  ULDC UR4, c[0x0][0x288] ;  /* 0x0000a20000047ab9 */ /* 0x000fe40000000800 */
[----:B------:R-:W-:Y:S02]  /*0070*/  USHF.R.S32.HI UR9, URZ, 0x1f, UR4 ;  /* 0x0000001f3f097899 */ /* 0x000fe40008011404 */
        /* <DEDUP_REMOVED lines=8> */
.L_x_632:
[----:B------:R-:W0:Y:S01]  /*0100*/  LDC R9, c[0x0][0x298] ;  /* 0x0000a600ff097b82 */ /* 0x000e220000000800 */
[----:B------:R-:W-:Y:S02]  /*0110*/  IABS R6, R12 ;  /* 0x0000000c00067213 */ /* 0x000fe40000000000 */
[----:B------:R-:W-:Y:S02]  /*0120*/  CS2R R14, SRZ ;  /* 0x00000000000e7805 */ /* 0x000fe4000001ff00 */
        /* <DEDUP_REMOVED lines=27> */
[----:B--2---:R-:W-:Y:S05]  /*02e0*/  @P0 BRA `(.L_x_612) ;  /* 0x0000002800840947 */ /* 0x004fea0003800000 */
[----:B------:R-:W0:Y:S01]  /*02f0*/  LDC R7, c[0x0][0x29c] ;  /* 0x0000a700ff077b82 */ /* 0x000e220000000800 */
[----:B------:R-:W-:Y:S01]  /*0300*/  IABS R6, R0 ;  /* 0x0000000000067213 */ /* 0x000fe20000000000 */
[----:B------:R-:W-:Y:S01]  /*0310*/  ULDC UR5, c[0x0][0x2bc] ;  /* 0x0000af0000057ab9 */ /* 0x000fe20000000800 */
[----:B------:R-:W-:Y:S01]  /*0320*/  IMAD R9, R0, R9, RZ ;  /* 0x0000000900097224 */ /* 0x000fe200078e02ff */
[----:B------:R-:W-:-:S04]  /*0330*/  CS2R R14, SRZ ;  /* 0x00000000000e7805 */ /* 0x000fc8000001ff00 */
        /* <DEDUP_REMOVED lines=9> */
[----:B0-----:R-:W-:Y:S01]  /*03d0*/  IMAD.MOV.U32 R2, RZ, RZ, RZ ;  /* 0x000000ffff027224 */ /* 0x001fe200078e00ff */
[----:B-1----:R-:W-:-:S05]  /*03e0*/  IADD3 R5, RZ, -R3, RZ ;  /* 0x80000003ff057210 */ /* 0x002fca0007ffe0ff */
        /* <DEDUP_REMOVED lines=14> */
[----:B------:R-:W-:-:S05]  /*04d0*/  @P0 IADD3 R2, R2, 0x1, RZ ;  /* 0x0000000102020810 */ /* 0x000fca0007ffe0ff */
        /* <DEDUP_REMOVED lines=9> */
[----:B------:R-:W-:-:S03]  /*0570*/  HFMA2.MMA R5, -RZ, RZ, 0, 0 ;  /* 0x00000000ff057435 */ /* 0x000fc600000001ff */
[----:B------:R-:W-:-:S04]  /*0580*/  IMAD.MOV.U32 R3, RZ, RZ, R6 ;  /* 0x000000ffff037224 */ /* 0x000fc800078e0006 */
        /* <DEDUP_REMOVED lines=10> */
[----:B------:R-:W-:-:S06]  /*0630*/  @P0 VIADD R10, R10, 0x1 ;  /* 0x000000010a0a0836 */ /* 0x000fcc0000000000 */
[----:B------:R-:W-:Y:S01]  /*0640*/  @!P2 IMAD.MOV R10, RZ, RZ, -R10 ;  /* 0x000000ffff0aa224 */ /* 0x000fe200078e0a0a */
[----:B------:R-:W-:-:S05]  /*0650*/  @!P1 LOP3.LUT R10, RZ, R8, RZ, 0x33, !PT ;  /* 0x00000008ff0a9212 */ /* 0x000fca00078e33ff */
[----:B------:R-:W-:-:S04]  /*0660*/  IMAD.MOV R3, RZ, RZ, -R10 ;  /* 0x000000ffff037224 */ /* 0x000fc800078e0a0a */
[----:B------:R-:W-:Y:S02]  /*0670*/  IMAD R8, R8, R3, R4 ;  /* 0x0000000308087224 */ /* 0x000fe400078e0204 */
[----:B------:R-:W-:-:S07]  /*0680*/  VIADD R3, R0, UR5 ;  /* 0x0000000500037c36 */ /* 0x000fce0008000000 */
.L_x_631:
[----:B------:R-:W0:Y:S01]  /*0690*/  LDC R2, c[0x0][0x2a8] ;  /* 0x0000aa00ff027b82 */ /* 0x000e220000000800 */
[----:B------:R-:W-:Y:S02]  /*06a0*/  ULDC.64 UR12, c[0x0][0x290] ;  /* 0x0000a400000c7ab9 */ /* 0x000fe40000000a00 */
[----:B------:R-:W-:Y:S02]  /*06b0*/  IMAD R13, R8, UR12, R5 ;  /* 0x0000000c080d7c24 */ /* 0x000fe4000f8e0205 */
[----:B------:R-:W-:-:S05]  /*06c0*/  VIADD R5, R5, 0x1 ;  /* 0x0000000105057836 */ /* 0x000fca0000000000 */
[----:B------:R-:W-:Y:S02]  /*06d0*/  ISETP.GE.AND P1, PT, R5, UR12, PT ;  /* 0x0000000c05007c0c */ /* 0x000fe4000bf26270 */
[----:B0-----:R-:W-:-:S13]  /*06e0*/  ISETP.GE.AND P0, PT, R2, 0x1, PT ;  /* 0x000000010200780c */ /* 0x001fda0003f06270 */
[----:B--2---:R-:W-:Y:S05]  /*06f0*/  @!P0 BRA `(.L_x_613) ;  /* 0x00000024007c8947 */ /* 0x004fea0003800000 */
[----:B------:R-:W-:Y:S01]  /*0700*/  ULDC UR5, c[0x0][0x2ac] ;  /* 0x0000ab0000057ab9 */ /* 0x000fe20000000800 */
[----:B------:R-:W-:Y:S02]  /*0710*/  IMAD R6, R10, UR13, R13 ;  /* 0x0000000d0a067c24 */ /* 0x000fe4000f8e020d */
[----:B------:R-:W-:Y:S02]  /*0720*/  IMAD R2, R2, UR5, RZ ;  /* 0x0000000502027c24 */ /* 0x000fe4000f8e02ff */
[----:B------:R-:W-:Y:S02]  /*0730*/  IMAD.MOV.U32 R4, RZ, RZ, RZ ;  /* 0x000000ffff047224 */ /* 0x000fe400078e00ff */
[----:B------:R-:W-:-:S07]  /*0740*/  IMAD R2, R13, R2, RZ ;  /* 0x000000020d027224 */ /* 0x000fce00078e02ff */
.L_x_630:
[----:B------:R-:W0:Y:S01]  /*0750*/  LDC R19, c[0x0][0x2b4] ;  /* 0x0000ad00ff137b82 */ /* 0x000e220000000800 */
[----:B------:R-:W-:Y:S01]  /*0760*/  ULDC UR5, c[0x0][0x2c4] ;  /* 0x0000b10000057ab9 */ /* 0x000fe20000000800 */
[----:B------:R-:W-:Y:S02]  /*0770*/  IMAD.MOV.U32 R22, RZ, RZ, RZ ;  /* 0x000000ffff167224 */ /* 0x000fe400078e00ff */
[C---:B------:R-:W-:Y:S01]  /*0780*/  IMAD R0, R4.reuse, UR5, R7 ;  /* 0x0000000504007c24 */ /* 0x040fe2000f8e0207 */
[----:B------:R-:W-:-:S04]  /*0790*/  IADD3 R4, R4, 0x1, RZ ;  /* 0x0000000104047810 */ /* 0x000fc80007ffe0ff */
[----:B------:R-:W-:-:S04]  /*07a0*/  IADD3 R0, R3, -R0, RZ ;  /* 0x8000000003007210 */ /* 0x000fc80007ffe0ff */
[----:B------:R-:W-:Y:S02]  /*07b0*/  ISETP.GE.AND P3, PT, R0, RZ, PT ;  /* 0x000000ff0000720c */ /* 0x000fe40003f66270 */
[----:B0-----:R-:W-:-:S04]  /*07c0*/  IABS R13, R19 ;  /* 0x00000013000d7213 */ /* 0x001fc80000000000 */
[----:B------:R-:W0:Y:S08]  /*07d0*/  I2F.RP R18, R13 ;  /* 0x0000000d00127306 */ /* 0x000e300000209400 */
[----:B0-----:R-:W0:Y:S02]  /*07e0*/  MUFU.RCP R18, R18 ;  /* 0x0000001200127308 */ /* 0x001e240000001000 */
[----:B0-----:R-:W-:Y:S01]  /*07f0*/  VIADD R16, R18, 0xffffffe ;  /* 0x0ffffffe12107836 */ /* 0x001fe20000000000 */
[----:B------:R-:W-:-:S05]  /*0800*/  IABS R18, R0 ;  /* 0x0000000000127213 */ /* 0x000fca0000000000 */
[----:B------:R0:W1:Y:S02]  /*0810*/  F2I.FTZ.U32.TRUNC.NTZ R17, R16 ;  /* 0x0000001000117305 */ /* 0x000064000021f000 */
[----:B0-----:R-:W-:Y:S02]  /*0820*/  IMAD.MOV.U32 R16, RZ, RZ, RZ ;  /* 0x000000ffff107224 */ /* 0x001fe400078e00ff */
[----:B-1----:R-:W-:-:S04]  /*0830*/  IMAD.MOV R20, RZ, RZ, -R17 ;  /* 0x000000ffff147224 */ /* 0x002fc800078e0a11 */
[----:B------:R-:W-:-:S04]  /*0840*/  IMAD R21, R20, R13, RZ ;  /* 0x0000000d14157224 */ /* 0x000fc800078e02ff */
[----:B------:R-:W-:-:S06]  /*0850*/  IMAD.HI.U32 R17, R17, R21, R16 ;  /* 0x0000001511117227 */ /* 0x000fcc00078e0010 */
        /* <DEDUP_REMOVED lines=12> */
[----:B------:R-:W-:Y:S02]  /*0920*/  IMAD.MOV.U32 R17, RZ, RZ, R2 ;  /* 0x000000ffff117224 */ /* 0x000fe400078e0002 */
[----:B------:R-:W-:-:S04]  /*0930*/  IMAD.MOV.U32 R13, RZ, RZ, R18 ;  /* 0x000000ffff0d7224 */ /* 0x000fc800078e0012 */
[----:B------:R-:W-:Y:S01]  /*0940*/  @!P3 IMAD.MOV R13, RZ, RZ, -R13 ;  /* 0x000000ffff0db224 */ /* 0x000fe200078e0a0d */
[----:B------:R-:W-:Y:S01]  /*0950*/  @!P0 LOP3.LUT R13, RZ, R19, RZ, 0x33, !PT ;  /* 0x00000013ff0d8212 */ /* 0x000fe200078e33ff */
[----:B--2---:R-:W-:Y:S06]  /*0960*/  @!P4 BRA `(.L_x_614) ;  /* 0x000000140014c947 */ /* 0x004fec0003800000 */
[----:B------:R-:W0:Y:S01]  /*0970*/  LDC.64 R16, c[0x0][0x260] ;  /* 0x00009800ff107b82 */ /* 0x000e220000000a00 */
[----:B------:R-:W-:Y:S01]  /*0980*/  ULDC UR12, c[0x0][0x2c0] ;  /* 0x0000b000000c7ab9 */ /* 0x000fe20000000800 */
[----:B------:R-:W-:Y:S01]  /*0990*/  ULDC UR5, c[0x0][0x2b8] ;  /* 0x0000ae0000057ab9 */ /* 0x000fe20000000800 */
[----:B------:R-:W-:Y:S01]  /*09a0*/  UIADD3 UR6, -UR12, URZ, URZ ;  /* 0x0000003f0c067290 */ /* 0x000fe2000fffe13f */
[----:B------:R-:W-:Y:S01]  /*09b0*/  VIADD R20, R12, UR5 ;  /* 0x000000050c147c36 */ /* 0x000fe20008000000 */
[----:B------:R-:W-:Y:S01]  /*09c0*/  ISETP.NE.AND P3, PT, R13, RZ, PT ;  /* 0x000000ff0d00720c */ /* 0x000fe20003f65270 */
[----:B------:R-:W-:Y:S01]  /*09d0*/  IMAD.MOV.U32 R22, RZ, RZ, RZ ;  /* 0x000000ffff167224 */ /* 0x000fe200078e00ff */
[----:B------:R-:W-:Y:S01]  /*09e0*/  UIMAD UR8, UR6, 0x3, UR5 ;  /* 0x00000003060878a4 */ /* 0x000fe2000f8e0205 */
[C-C-:B------:R-:W-:Y:S01]  /*09f0*/  IMAD.IADD R21, R20.reuse, 0x1, -R9.reuse ;  /* 0x0000000114157824 */ /* 0x140fe200078e0a09 */
[----:B------:R-:W-:Y:S01]  /*0a00*/  ULEA UR5, UR6, UR5, 0x1 ;  /* 0x0000000506057291 */ /* 0x000fe2000f8e083f */
[----:B------:R-:W-:-:S03]  /*0a10*/  IADD3 R20, R20, -UR12, -R9 ;  /* 0x8000000c14147c10 */ /* 0x000fc6000fffe809 */
[C-C-:B------:R-:W-:Y:S02]  /*0a20*/  IADD3 R19, -R9.reuse, UR8, R12.reuse ;  /* 0x0000000809137c10 */ /* 0x140fe4000fffe10c */
[----:B------:R-:W-:Y:S01]  /*0a30*/  IADD3 R18, -R9, UR5, R12 ;  /* 0x0000000509127c10 */ /* 0x000fe2000fffe10c */
[----:B0-----:R-:W-:-:S04]  /*0a40*/  IMAD.WIDE R16, R2, 0x8, R16 ;  /* 0x0000000802107825 */ /* 0x001fc800078e0210 */
[----:B------:R-:W-:Y:S01]  /*0a50*/  IMAD.MOV.U32 R25, RZ, RZ, R17 ;  /* 0x000000ffff197224 */ /* 0x000fe200078e0011 */
[----:B------:R-:W-:-:S07]  /*0a60*/  MOV R24, R16 ;  /* 0x0000001000187202 */ /* 0x000fce0000000f00 */
.L_x_623:
        /* <DEDUP_REMOVED lines=50> */
[----:B------:R-:W-:-:S05]  /*0d90*/  IMAD R29, R26, R28, R29 ;  /* 0x0000001c1a1d7224 */ /* 0x000fca00078e021d */
[----:B------:R-:W-:-:S13]  /*0da0*/  ISETP.GT.U32.AND P5, PT, R26, R29, PT ;  /* 0x0000001d1a00720c */ /* 0x000fda0003fa4070 */
[-C--:B------:R-:W-:Y:S01]  /*0db0*/  @!P5 IADD3 R29, R29, -R26.reuse, RZ ;  /* 0x8000001a1d1dd210 */ /* 0x080fe20007ffe0ff */
[----:B------:R-:W-:Y:S01]  /*0dc0*/  @!P5 VIADD R16, R16, 0x1 ;  /* 0x000000011010d836 */ /* 0x000fe20000000000 */
[----:B------:R-:W-:Y:S02]  /*0dd0*/  ISETP.NE.AND P5, PT, R23, RZ, PT ;  /* 0x000000ff1700720c */ /* 0x000fe40003fa5270 */
[----:B------:R-:W-:-:S13]  /*0de0*/  ISETP.GE.U32.AND P0, PT, R29, R26, PT ;  /* 0x0000001a1d00720c */ /* 0x000fda0003f06070 */
[----:B------:R-:W-:-:S04]  /*0df0*/  @P0 VIADD R16, R16, 0x1 ;  /* 0x0000000110100836 */ /* 0x000fc80000000000 */
[----:B------:R-:W-:-:S04]  /*0e00*/  IMAD.MOV.U32 R26, RZ, RZ, R16 ;  /* 0x000000ffff1a7224 */ /* 0x000fc800078e0010 */
[----:B------:R-:W-:Y:S01]  /*0e10*/  @!P4 IMAD.MOV R26, RZ, RZ, -R26 ;  /* 0x000000ffff1ac224 */ /* 0x000fe200078e0a1a */
[----:B------:R-:W-:-:S04]  /*0e20*/  @!P5 LOP3.LUT R26, RZ, R23, RZ, 0x33, !PT ;  /* 0x00000017ff1ad212 */ /* 0x000fc800078e33ff */
[----:B------:R-:W-:-:S04]  /*0e30*/  LOP3.LUT R16, R27, R26, RZ, 0xfc, !PT ;  /* 0x0000001a1b107212 */ /* 0x000fc800078efcff */
[----:B------:R-:W-:Y:S02]  /*0e40*/  ISETP.GE.AND P0, PT, R16, RZ, PT ;  /* 0x000000ff1000720c */ /* 0x000fe40003f06270 */
[----:B------:R-:W0:Y:S02]  /*0e50*/  LDC.64 R16, c[0x0][0x2a0] ;  /* 0x0000a800ff107b82 */ /* 0x000e240000000a00 */
[----:B0-----:R-:W-:-:S04]  /*0e60*/  ISETP.GE.OR P0, PT, R26, R17, !P0 ;  /* 0x000000111a00720c */ /* 0x001fc80004706670 */
[----:B------:R-:W-:-:S13]  /*0e70*/  ISETP.GE.OR P0, PT, R27, R16, P0 ;  /* 0x000000101b00720c */ /* 0x000fda0000706670 */
[----:B------:R-:W-:Y:S05]  /*0e80*/  @P0 BRA `(.L_x_616) ;  /* 0x00000000001c0947 */ /* 0x000fea0003800000 */
[----:B------:R-:W-:-:S04]  /*0e90*/  IMAD R17, R6, R17, R26 ;  /* 0x0000001106117224 */ /* 0x000fc800078e021a */
[----:B------:R-:W-:Y:S02]  /*0ea0*/  IMAD R27, R17, R16, R27 ;  /* 0x00000010111b7224 */ /* 0x000fe400078e021b */
[----:B------:R-:W0:Y:S02]  /*0eb0*/  LDC.64 R16, c[0x0][0x210] ;  /* 0x00008400ff107b82 */ /* 0x000e240000000a00 */
[----:B0-----:R-:W-:Y:S02]  /*0ec0*/  IMAD.WIDE R26, R27, 0x8, R16 ;  /* 0x000000081b1a7825 */ /* 0x001fe400078e0210 */
[----:B------:R-:W2:Y:S04]  /*0ed0*/  LDG.E.64 R16, desc[UR10][R24.64] ;  /* 0x0000000a18107981 */ /* 0x000ea8000c1e1b00 */
[----:B------:R-:W2:Y:S02]  /*0ee0*/  LDG.E.64 R26, desc[UR10][R26.64] ;  /* 0x0000000a1a1a7981 */ /* 0x000ea4000c1e1b00 */
[----:B--2---:R-:W-:-:S11]  /*0ef0*/  DFMA R14, R26, R16, R14 ;  /* 0x000000101a0e722b */ /* 0x004fd6000000000e */
.L_x_616:
[----:B------:R-:W-:Y:S05]  /*0f00*/  BSYNC B0 ;  /* 0x0000000000007941 */ /* 0x000fea0003800000 */
.L_x_615:
        /* <DEDUP_REMOVED lines=48> */
[----:B------:R-:W-:-:S04]  /*1210*/  ISETP.GE.AND P5, PT, R17, RZ, PT ;  /* 0x000000ff1100720c */ /* 0x000fc80003fa6270 */
[----:B------:R-:W-:-:S05]  /*1220*/  IADD3 R28, -R16, RZ, RZ ;  /* 0x000000ff101c7210 */ /* 0x000fca0007ffe1ff */
[----:B------:R-:W-:-:S05]  /*1230*/  IMAD R29, R26, R28, R29 ;  /* 0x0000001c1a1d7224 */ /* 0x000fca00078e021d */
[----:B------:R-:W-:-:S13]  /*1240*/  ISETP.GT.U32.AND P0, PT, R26, R29, PT ;  /* 0x0000001d1a00720c */ /* 0x000fda0003f04070 */
[----:B------:R-:W-:Y:S02]  /*1250*/  @!P0 IMAD.IADD R29, R29, 0x1, -R26 ;  /* 0x000000011d1d8824 */ /* 0x000fe400078e0a1a */
        /* <DEDUP_REMOVED lines=20> */
.L_x_618:
[----:B------:R-:W-:Y:S05]  /*13a0*/  BSYNC B0 ;  /* 0x0000000000007941 */ /* 0x000fea0003800000 */
.L_x_617:
        /* <DEDUP_REMOVED lines=23> */
[----:B------:R-:W-:Y:S02]  /*1520*/  @!P5 IADD3 R29, -R29, RZ, RZ ;  /* 0x000000ff1d1dd210 */ /* 0x000fe40007ffe1ff */
[----:B------:R-:W-:-:S04]  /*1530*/  LOP3.LUT R16, RZ, R23, RZ, 0x33, !PT ;  /* 0x00000017ff107212 */ /* 0x000fc800078e33ff */
        /* <DEDUP_REMOVED lines=12> */
[----:B------:R-:W-:Y:S02]  /*1600*/  MOV R16, RZ ;  /* 0x000000ff00107202 */ /* 0x000fe40000000f00 */
        /* <DEDUP_REMOVED lines=17> */
[----:B------:R-:W-:-:S13]  /*1720*/  ISETP.GE.U32.AND P4, PT, R29, R26, PT ;  /* 0x0000001a1d00720c */ /* 0x000fda0003f86070 */
[----:B------:R-:W-:-:S04]  /*1730*/  @P4 VIADD R16, R16, 0x1 ;  /* 0x0000000110104836 */ /* 0x000fc80000000000 */
[----:B------:R-:W-:-:S05]  /*1740*/  IMAD.MOV.U32 R26, RZ, RZ, R16 ;  /* 0x000000ffff1a7224 */ /* 0x000fca00078e0010 */
[----:B------:R-:W-:Y:S02]  /*1750*/  @!P5 IADD3 R26, -R26, RZ, RZ ;  /* 0x000000ff1a1ad210 */ /* 0x000fe40007ffe1ff */
        /* <DEDUP_REMOVED lines=14> */
.L_x_620:
[----:B------:R-:W-:Y:S05]  /*1840*/  BSYNC B0 ;  /* 0x0000000000007941 */ /* 0x000fea0003800000 */
.L_x_619:
        /* <DEDUP_REMOVED lines=56> */
[----:B------:R-:W-:-:S05]  /*1bd0*/  @P4 VIADD R16, R16, 0x1 ;  /* 0x0000000110104836 */ /* 0x000fca0000000000 */
[----:B------:R-:W-:-:S05]  /*1be0*/  MOV R26, R16 ;  /* 0x00000010001a7202 */ /* 0x000fca0000000f00 */
        /* <DEDUP_REMOVED lines=15> */
.L_x_622:
[----:B------:R-:W-:Y:S05]  /*1ce0*/  BSYNC B0 ;  /* 0x0000000000007941 */ /* 0x000fea0003800000 */
.L_x_621:
[----:B------:R-:W-:Y:S01]  /*1cf0*/  VIADD R22, R22, 0x4 ;  /* 0x0000000416167836 */ /* 0x000fe20000000000 */
[----:B------:R-:W-:Y:S01]  /*1d00*/  ULDC UR5, c[0x0][0x2c0] ;  /* 0x0000b00000057ab9 */ /* 0x000fe20000000800 */
[----:B------:R-:W-:Y:S01]  /*1d10*/  IADD3 R24, P4, R24, 0x20, RZ ;  /* 0x0000002018187810 */ /* 0x000fe20007f9e0ff */
[----:B------:R-:W-:Y:S02]  /*1d20*/  IMAD R16, RZ, RZ, -UR5 ;  /* 0x80000005ff107e24 */ /* 0x000fe4000f8e02ff */
[----:B------:R-:W-:Y:S02]  /*1d30*/  VIADD R17, R22, UR4 ;  /* 0x0000000416117c36 */ /* 0x000fe40008000000 */
        /* <DEDUP_REMOVED lines=8> */
.L_x_614:
[----:B------:R-:W-:-:S13]  /*1dc0*/  ISETP.NE.AND P0, PT, RZ, UR7, PT ;  /* 0x00000007ff007c0c */ /* 0x000fda000bf05270 */
[----:B------:R-:W-:Y:S05]  /*1dd0*/  @!P0 BRA `(.L_x_624) ;  /* 0x0000000c00b88947 */ /* 0x000fea0003800000 */
[----:B------:R-:W0:Y:S01]  /*1de0*/  LDC.64 R18, c[0x0][0x260] ;  /* 0x00009800ff127b82 */ /* 0x000e220000000a00 */
[----:B------:R-:W-:Y:S01]  /*1df0*/  ISETP.NE.AND P3, PT, R13, RZ, PT ;  /* 0x000000ff0d00720c */ /* 0x000fe20003f65270 */
[----:B------:R-:W-:Y:S06]  /*1e00*/  BSSY B0, `(.L_x_625) ;  /* 0x000004d000007945 */ /* 0x000fec0003800000 */
[----:B------:R-:W1:Y:S08]  /*1e10*/  LDC R23, c[0x0][0x2c0] ;  /* 0x0000b000ff177b82 */ /* 0x000e700000000800 */
[----:B------:R-:W2:Y:S01]  /*1e20*/  LDC R25, c[0x0][0x2b8] ;  /* 0x0000ae00ff197b82 */ /* 0x000ea20000000800 */
[----:B0-----:R-:W-:-:S04]  /*1e30*/  IMAD.WIDE R18, R17, 0x8, R18 ;  /* 0x0000000811127825 */ /* 0x001fc800078e0212 */
[----:B-1----:R-:W-:Y:S01]  /*1e40*/  IMAD R22, R22, R23, R9 ;  /* 0x0000001716167224 */ /* 0x002fe200078e0209 */
[----:B------:R-:W-:Y:S06]  /*1e50*/  @P3 BRA `(.L_x_626) ;  /* 0x00000004001c3947 */ /* 0x000fec0003800000 */
[----:B------:R-:W0:Y:S01]  /*1e60*/  LDC R13, c[0x0][0x2b0] ;  /* 0x0000ac00ff0d7b82 */ /* 0x000e220000000800 */
        /* <DEDUP_REMOVED lines=9> */
[----:B--2---:R-:W-:-:S04]  /*1f00*/  IADD3 R16, -R22, R25, R12 ;  /* 0x0000001916107210 */ /* 0x004fc80007ffe10c */
[----:B------:R-:W-:Y:S02]  /*1f10*/  IABS R17, R16 ;  /* 0x0000001000117213 */ /* 0x000fe40000000000 */
        /* <DEDUP_REMOVED lines=16> */
[----:B------:R-:W-:Y:S01]  /*2020*/  ISETP.GE.U32.AND P5, PT, R17, R26, PT ;  /* 0x0000001a1100720c */ /* 0x000fe20003fa6070 */
[----:B------:R-:W-:Y:S01]  /*2030*/  @!P0 VIADD R20, R20, 0x1 ;  /* 0x0000000114148836 */ /* 0x000fe20000000000 */
[----:B------:R-:W-:Y:S01]  /*2040*/  LOP3.LUT R13, R16, R13, RZ, 0x3c, !PT ;  /* 0x0000000d100d7212 */ /* 0x000fe200078e3cff */
[----:B------:R-:W-:-:S03]  /*2050*/  IMAD.MOV.U32 R16, RZ, RZ, RZ ;  /* 0x000000ffff107224 */ /* 0x000fc600078e00ff */
[----:B------:R-:W-:-:S07]  /*2060*/  ISETP.GE.AND P6, PT, R13, RZ, PT ;  /* 0x000000ff0d00720c */ /* 0x000fce0003fc6270 */
[----:B------:R-:W-:-:S06]  /*2070*/  @P5 VIADD R20, R20, 0x1 ;  /* 0x0000000114145836 */ /* 0x000fcc0000000000 */
[----:B------:R-:W-:Y:S01]  /*2080*/  @!P6 IMAD.MOV R20, RZ, RZ, -R20 ;  /* 0x000000ffff14e224 */ /* 0x000fe200078e0a14 */
[----:B0-----:R-:W-:-:S04]  /*2090*/  IABS R26, R21 ;  /* 0x00000015001a7213 */ /* 0x001fc80000000000 */
[----:B------:R-:W0:Y:S08]  /*20a0*/  I2F.RP R27, R26 ;  /* 0x0000001a001b7306 */ /* 0x000e300000209400 */
[----:B0-----:R-:W0:Y:S02]  /*20b0*/  MUFU.RCP R27, R27 ;  /* 0x0000001b001b7308 */ /* 0x001e240000001000 */
[----:B0-----:R-:W-:-:S06]  /*20c0*/  IADD3 R17, R27, 0xffffffe, RZ ;  /* 0x0ffffffe1b117810 */ /* 0x001fcc0007ffe0ff */
[----:B------:R-:W0:Y:S02]  /*20d0*/  F2I.FTZ.U32.TRUNC.NTZ R17, R17 ;  /* 0x0000001100117305 */ /* 0x000e24000021f000 */
[----:B0-----:R-:W-:-:S04]  /*20e0*/  IMAD.MOV R13, RZ, RZ, -R17 ;  /* 0x000000ffff0d7224 */ /* 0x001fc800078e0a11 */
[----:B------:R-:W-:Y:S01]  /*20f0*/  IMAD R27, R13, R26, RZ ;  /* 0x0000001a0d1b7224 */ /* 0x000fe200078e02ff */
[----:B------:R-:W-:-:S03]  /*2100*/  SEL R13, R24, R20, !P4 ;  /* 0x00000014180d7207 */ /* 0x000fc60006000000 */
        /* <DEDUP_REMOVED lines=23> */
[----:B------:R-:W-:-:S04]  /*2280*/  IMAD R17, R17, R16, R13 ;  /* 0x0000001011117224 */ /* 0x000fc800078e020d */
[----:B0-----:R-:W-:Y:S02]  /*2290*/  IMAD.WIDE R20, R17, 0x8, R20 ;  /* 0x0000000811147825 */ /* 0x001fe400078e0214 */
[----:B------:R-:W2:Y:S04]  /*22a0*/  LDG.E.64 R16, desc[UR10][R18.64] ;  /* 0x0000000a12107981 */ /* 0x000ea8000c1e1b00 */
[----:B------:R-:W2:Y:S02]  /*22b0*/  LDG.E.64 R20, desc[UR10][R20.64] ;  /* 0x0000000a14147981 */ /* 0x000ea4000c1e1b00 */
[----:B--2---:R-:W-:-:S11]  /*22c0*/  DFMA R14, R20, R16, R14 ;  /* 0x00000010140e722b */ /* 0x004fd6000000000e */
.L_x_626:
[----:B------:R-:W-:Y:S05]  /*22d0*/  BSYNC B0 ;  /* 0x0000000000007941 */ /* 0x000fea0003800000 */
.L_x_625:
        /* <DEDUP_REMOVED lines=8> */
[----:B------:R-:W-:Y:S01]  /*2360*/  IMAD.MOV.U32 R16, RZ, RZ, RZ ;  /* 0x000000ffff107224 */ /* 0x000fe200078e00ff */
        /* <DEDUP_REMOVED lines=25> */
[----:B------:R-:W0:Y:S01]  /*2500*/  LDC R21, c[0x0][0x2b4] ;  /* 0x0000ad00ff157b82 */ /* 0x000e220000000800 */
[----:B------:R-:W-:Y:S01]  /*2510*/  ISETP.GE.U32.AND P5, PT, R17, R26, PT ;  /* 0x0000001a1100720c */ /* 0x000fe20003fa6070 */
[----:B------:R-:W-:Y:S01]  /*2520*/  @!P0 VIADD R20, R20, 0x1 ;  /* 0x0000000114148836 */ /* 0x000fe20000000000 */
[----:B------:R-:W-:Y:S02]  /*2530*/  LOP3.LUT R13, R16, R13, RZ, 0x3c, !PT ;  /* 0x0000000d100d7212 */ /* 0x000fe400078e3cff */
[----:B------:R-:W-:Y:S02]  /*2540*/  MOV R16, RZ ;  /* 0x000000ff00107202 */ /* 0x000fe40000000f00 */
[----:B------:R-:W-:-:S07]  /*2550*/  ISETP.GE.AND P6, PT, R13, RZ, PT ;  /* 0x000000ff0d00720c */ /* 0x000fce0003fc6270 */
[----:B------:R-:W-:-:S06]  /*2560*/  @P5 VIADD R20, R20, 0x1 ;  /* 0x0000000114145836 */ /* 0x000fcc0000000000 */
[----:B------:R-:W-:Y:S01]  /*2570*/  @!P6 IMAD.MOV R20, RZ, RZ, -R20 ;  /* 0x000000ffff14e224 */ /* 0x000fe200078e0a14 */
[----:B0-----:R-:W-:-:S04]  /*2580*/  IABS R26, R21 ;  /* 0x00000015001a7213 */ /* 0x001fc80000000000 */
[----:B------:R-:W0:Y:S08]  /*2590*/  I2F.RP R27, R26 ;  /* 0x0000001a001b7306 */ /* 0x000e300000209400 */
[----:B0-----:R-:W0:Y:S02]  /*25a0*/  MUFU.RCP R27, R27 ;  /* 0x0000001b001b7308 */ /* 0x001e240000001000 */
[----:B0-----:R-:W-:-:S06]  /*25b0*/  VIADD R17, R27, 0xffffffe ;  /* 0x0ffffffe1b117836 */ /* 0x001fcc0000000000 */
[----:B------:R-:W0:Y:S02]  /*25c0*/  F2I.FTZ.U32.TRUNC.NTZ R17, R17 ;  /* 0x0000001100117305 */ /* 0x000e24000021f000 */
[----:B0-----:R-:W-:-:S04]  /*25d0*/  IMAD.MOV R13, RZ, RZ, -R17 ;  /* 0x000000ffff0d7224 */ /* 0x001fc800078e0a11 */
[----:B------:R-:W-:Y:S01]  /*25e0*/  IMAD R27, R13, R26, RZ ;  /* 0x0000001a0d1b7224 */ /* 0x000fe200078e02ff */
[----:B------:R-:W-:-:S03]  /*25f0*/  SEL R13, R24, R20, !P4 ;  /* 0x00000014180d7207 */ /* 0x000fc60006000000 */
        /* <DEDUP_REMOVED lines=28> */
.L_x_629:
[----:B------:R-:W-:Y:S05]  /*27c0*/  BSYNC B1 ;  /* 0x0000000000017941 */ /* 0x000fea0003800000 */
.L_x_628:
[----:B------:R-:W-:-:S06]  /*27d0*/  UISETP.NE.AND UP0, UPT, UR7, 0x2, UPT ;  /* 0x000000020700788c */ /* 0x000fcc000bf05270 */
[----:B------:R-:W-:-:S13]  /*27e0*/  PLOP3.LUT P0, PT, PT, PT, UP0, 0x80, 0x0 ;  /* 0x000000000000781c */ /* 0x000fda0003f0f008 */
[----:B------:R-:W-:Y:S05]  /*27f0*/  @!P0 BRA `(.L_x_627) ;  /* 0x00000004002c8947 */ /* 0x000fea0003800000 */
[----:B------:R-:W-:-:S04]  /*2800*/  IADD3 R22, R22, R23, RZ ;  /* 0x0000001716167210 */ /* 0x000fc80007ffe0ff */
[----:B--2---:R-:W-:Y:S01]  /*2810*/  IADD3 R25, -R22, R25, R12 ;  /* 0x0000001916197210 */ /* 0x004fe20007ffe10c */
        /* <DEDUP_REMOVED lines=68> */
[----:B------:R-:W2:Y:S03]  /*2c60*/  LDG.E.64 R18, desc[UR10][R18.64+0x10] ;  /* 0x0000100a12127981 */ /* 0x000ea6000c1e1b00 */
[----:B------:R-:W-:-:S04]  /*2c70*/  IMAD R17, R17, R16, R13 ;  /* 0x0000001011117224 */ /* 0x000fc800078e020d */
[----:B0-----:R-:W-:-:S06]  /*2c80*/  IMAD.WIDE R20, R17, 0x8, R20 ;  /* 0x0000000811147825 */ /* 0x001fcc00078e0214 */
[----:B------:R-:W2:Y:S02]  /*2c90*/  LDG.E.64 R20, desc[UR10][R20.64] ;  /* 0x0000000a14147981 */ /* 0x000ea4000c1e1b00 */
[----:B--2---:R-:W-:-:S11]  /*2ca0*/  DFMA R14, R20, R18, R14 ;  /* 0x00000012140e722b */ /* 0x004fd6000000000e */
.L_x_627:
[----:B------:R-:W-:Y:S05]  /*2cb0*/  BSYNC B0 ;  /* 0x0000000000007941 */ /* 0x000fea0003800000 */
.L_x_624:
[----:B------:R-:W-:Y:S02]  /*2cc0*/  ULDC UR5, c[0x0][0x2a8] ;  /* 0x0000aa0000057ab9 */ /* 0x000fe40000000800 */
[----:B------:R-:W-:Y:S01]  /*2cd0*/  VIADD R2, R2, UR5 ;  /* 0x0000000502027c36 */ /* 0x000fe20008000000 */
[----:B------:R-:W-:Y:S06]  /*2ce0*/  @!P2 BRA `(.L_x_630) ;  /* 0xffffffd80098a947 */ /* 0x000fec000383ffff */
.L_x_613:
[----:B------:R-:W-:Y:S05]  /*2cf0*/  @!P1 BRA `(.L_x_631) ;  /* 0xffffffd800649947 */ /* 0x000fea000383ffff */
.L_x_612:
[----:B------:R-:W-:Y:S01]  /*2d00*/  ULDC UR5, c[0x0][0x0] ;  /* 0x0000000000057ab9 */ /* 0x000fe20000000800 */
[----:B------:R-:W0:Y:S01]  /*2d10*/  LDC R0, c[0x0][0xc] ;  /* 0x00000300ff007b82 */ /* 0x000e220000000800 */
[----:B------:R-:W-:Y:S01]  /*2d20*/  SHF.R.S64 R2, RZ, 0x1d, R12 ;  /* 0x0000001dff027819 */ /* 0x000fe2000000100c */
[----:B------:R-:W-:-:S03]  /*2d30*/  ULDC.64 UR12, c[0x0][0x238] ;  /* 0x00008e00000c7ab9 */ /* 0x000fc60000000a00 */
[----:B------:R-:W-:-:S04]  /*2d40*/  IADD3 R2, P0, R2, UR12, RZ ;  /* 0x0000000c02027c10 */ /* 0x000fc8000ff1e0ff */
[----:B------:R-:W-:-:S05]  /*2d50*/  LEA.HI.X.SX32 R3, R12, UR13, 0x3, P0 ;  /* 0x0000000d0c037c11 */ /* 0x000fca00080f1eff */
[----:B------:R1:W-:Y:S01]  /*2d60*/  STG.E.64 desc[UR10][R2.64], R14 ;  /* 0x0000000e02007986 */ /* 0x0003e2000c101b0a */
[----:B0-----:R-:W-:Y:S01]  /*2d70*/  IMAD R5, R0, UR5, RZ ;  /* 0x0000000500057c24 */ /* 0x001fe2000f8e02ff */
[----:B------:R-:W-:-:S04]  /*2d80*/  ULDC UR5, c[0x0][0x288] ;  /* 0x0000a20000057ab9 */ /* 0x000fc80000000800 */
[----:B------:R-:W-:-:S05]  /*2d90*/  IADD3 R12, P0, R5, R12, RZ ;  /* 0x0000000c050c7210 */ /* 0x000fca0007f1e0ff */
[----:B------:R-:W-:Y:S01]  /*2da0*/  IMAD.X R11, RZ, RZ, R11, P0 ;  /* 0x000000ffff0b7224 */ /* 0x000fe200000e060b */
[----:B------:R-:W-:-:S04]  /*2db0*/  ISETP.GE.U32.AND P0, PT, R12, UR5, PT ;  /* 0x000000050c007c0c */ /* 0x000fc8000bf06070 */
[----:B------:R-:W-:-:S13]  /*2dc0*/  ISETP.GE.AND.EX P0, PT, R11, UR9, PT, P0 ;  /* 0x000000090b007c0c */ /* 0x000fda000bf06300 */
[----:B-1----:R-:W-:Y:S05]  /*2dd0*/  @!P0 BRA `(.L_x_632) ;  /* 0xffffffd000c88947 */ /* 0x002fea000383ffff */
[----:B------:R-:W-:Y:S05]  /*2de0*/  EXIT ;  /* 0x000000000000794d */ /* 0x000fea0003800000 */
.L_x_633:
        /* <DEDUP_REMOVED lines=9> */
.L_x_1136:


//--------------------- .text._ZN2at6native51_GLOBAL__N__2c613397_18_DepthwiseConv2d_cu_9959487032conv_depthwise2d_backward_kernelILi0ELi2EdiEEvNS_27GenericPackedTensorAccessorIKT1_Lm4ENS_16DefaultPtrTraitsEiEENS3_IS4_Lm4ES6_iEES7_T2_iiiiiiiiiiiiiii --------------------------
	.section	.text._ZN2at6native51_GLOBAL__N__2c613397_18_DepthwiseConv2d_cu_9959487032conv_depthwise2d_backward_kernelILi0ELi2EdiEEvNS_27GenericPackedTensorAccessorIKT1_Lm4ENS_16DefaultPtrTraitsEiEENS3_IS4_Lm4ES6_iEES7_T2_iiiiiiiiiiiiiii,"ax",@progbits
	.align	128
.text._ZN2at6native51_GLOBAL__N__2c613397_18_DepthwiseConv2d_cu_9959487032conv_depthwise2d_backward_kernelILi0ELi2EdiEEvNS_27GenericPackedTensorAccessorIKT1_Lm4ENS_16DefaultPtrTraitsEiEENS3_IS4_Lm4ES6_iEES7_T2_iiiiiiiiiiiiiii:
        .type           _ZN2at6native51_GLOBAL__N__2c613397_18_DepthwiseConv2d_cu_9959487032conv_depthwise2d_backward_kernelILi0ELi2EdiEEvNS_27GenericPackedTensorAccessorIKT1_Lm4ENS_16DefaultPtrTraitsEiEENS3_IS4_Lm4ES6_iEES7_T2_iiiiiiiiiiiiiii,@function
        .size           _ZN2at6native51_GLOBAL__N__2c613397_18_DepthwiseConv2d_cu_9959487032conv_depthwise2d_backward_kernelILi0ELi2EdiEEvNS_27GenericPackedTensorAccessorIKT1_Lm4ENS_16DefaultPtrTraitsEiEENS3_IS4_Lm4ES6_iEES7_T2_iiiiiiiiiiiiiii,(.L_x_1137 - _ZN2at6native51_GLOBAL__N__2c613397_18_DepthwiseConv2d_cu_9959487032conv_depthwise2d_backward_kernelILi0ELi2EdiEEvNS_27GenericPackedTensorAccessorIKT1_Lm4ENS_16DefaultPtrTraitsEiEENS3_IS4_Lm4ES6_iEES7_T2_iiiiiiiiiiiiiii)
        .other          _ZN2at6native51_GLOBAL__N__2c613397_18_DepthwiseConv2d_cu_9959487032conv_depthwise2d_backward_kernelILi0ELi2EdiEEvNS_27GenericPackedTensorAccessorIKT1_Lm4ENS_16DefaultPtrTraitsEiEENS3_IS4_Lm4ES6_iEES7_T2_iiiiiiiiiiiiiii,@"STO_CUDA_ENTRY STV_DEFAULT"
_ZN2at6native51_GLOBAL__N__2c613397_18_DepthwiseConv2d_cu_9959487032conv_depthwise2d_backward_kernelILi0ELi2EdiEEvNS_27GenericPackedTensorAccessorIKT1_Lm4ENS_16DefaultPtrTraitsEiEENS3_IS4_Lm4ES6_iEES7_T2_iiiiiiiiiiiiiii:
        /* <DEDUP_REMOVED lines=16> */
.L_x_654:
[----:B------:R-:W0:Y:S01]  /*0100*/  LDC R5, c[0x0][0x298] ;  /* 0x0000a600ff057b82 */ /* 0x000e220000000800 */
        /* <DEDUP_REMOVED lines=13> */
[----:B------:R-:W-:-:S04]  /*01e0*/  IMAD.MOV R2, RZ, RZ, -R8 ;  /* 0x000000ffff027224 */ /* 0x000fc800078e0a08 */
[C---:B------:R-:W-:Y:S02]  /*01f0*/  IMAD R2, R9.reuse, R2, R4 ;  /* 0x0000000209027224 */ /* 0x040fe400078e0204 */
[----:B------:R-:W1:Y:S03]  /*0200*/  LDC R4, c[0x0][0x290] ;  /* 0x0000a400ff047b82 */ /* 0x000e660000000800 */
        /* <DEDUP_REMOVED lines=8> */
[----:B0-----:R-:W-:-:S04]  /*0290*/  ISETP.GE.AND P0, PT, R6, 0x1, PT ;  /* 0x000000010600780c */ /* 0x001fc80003f06270 */
[----:B-1----:R-:W-:Y:S01]  /*02a0*/  ISETP.LT.OR P0, PT, R4, 0x1, !P0 ;  /* 0x000000010400780c */ /* 0x002fe20004701670 */
[----:B------:R-:W-:Y:S01]  /*02b0*/  @!P2 IMAD.MOV R8, RZ, RZ, -R8 ;  /* 0x000000ffff08a224 */ /* 0x000fe200078e0a08 */
        /* <DEDUP_REMOVED lines=11> */
[----:B0-----:R-:W-:-:S06]  /*0370*/  VIADD R10, R2, 0xffffffe ;  /* 0x0ffffffe020a7836 */ /* 0x001fcc0000000000 */
[----:B------:R0:W1:Y:S02]  /*0380*/  F2I.FTZ.U32.TRUNC.NTZ R11, R10 ;  /* 0x0000000a000b7305 */ /* 0x000064000021f000 */
[----:B0-----:R-:W-:Y:S02]  /*0390*/  IMAD.MOV.U32 R10, RZ, RZ, RZ ;  /* 0x000000ffff0a7224 */ /* 0x001fe400078e00ff */
[----:B-1----:R-:W-:-:S04]  /*03a0*/  IMAD.MOV R4, RZ, RZ, -R11 ;  /* 0x000000ffff047224 */ /* 0x002fc800078e0a0b */
[----:B------:R-:W-:Y:S02]  /*03b0*/  IMAD R9, R4, R13, RZ ;  /* 0x0000000d04097224 */ /* 0x000fe400078e02ff */
[----:B------:R-:W-:Y:S02]  /*03c0*/  IMAD.MOV.U32 R4, RZ, RZ, R12 ;  /* 0x000000ffff047224 */ /* 0x000fe400078e000c */
        /* <DEDUP_REMOVED lines=12> */
[C---:B------:R-:W-:Y:S01]  /*0490*/  LOP3.LUT R4, R8.reuse, R7, RZ, 0x3c, !PT ;  /* 0x0000000708047212 */ /* 0x040fe200078e3cff */
[----:B------:R-:W-:Y:S01]  /*04a0*/  VIADD R8, R8, UR5 ;  /* 0x0000000508087c36 */ /* 0x000fe20008000000 */
[----:B------:R-:W-:Y:S02]  /*04b0*/  ISETP.NE.AND P1, PT, R7, RZ, PT ;  /* 0x000000ff0700720c */ /* 0x000fe40003f25270 */
[----:B------:R-:W-:Y:S01]  /*04c0*/  ISETP.GE.AND P2, PT, R4, RZ, PT ;  /* 0x000000ff0400720c */ /* 0x000fe20003f46270 */
[----:B0-----:R-:W-:-:S06]  /*04d0*/  IMAD.MOV.U32 R10, RZ, RZ, RZ ;  /* 0x000000ffff0a7224 */ /* 0x001fcc00078e00ff */
[----:B------:R-:W-:-:S04]  /*04e0*/  @P0 VIADD R2, R2, 0x1 ;  /* 0x0000000102020836 */ /* 0x000fc80000000000 */
[----:B------:R-:W-:Y:S02]  /*04f0*/  IMAD.MOV.U32 R12, RZ, RZ, R2 ;  /* 0x000000ffff0c7224 */ /* 0x000fe400078e0002 */
[----:B-1----:R-:W-:Y:S02]  /*0500*/  IMAD.MOV R2, RZ, RZ, -R11 ;  /* 0x000000ffff027224 */ /* 0x002fe400078e0a0b */
[----:B------:R-:W-:Y:S01]  /*0510*/  @!P2 IMAD.MOV R12, RZ, RZ, -R12 ;  /* 0x000000ffff0ca224 */ /* 0x000fe200078e0a0c */
[----:B------:R-:W-:Y:S01]  /*0520*/  @!P1 LOP3.LUT R12, RZ, R7, RZ, 0x33, !PT ;  /* 0x00000007ff0c9212 */ /* 0x000fe200078e33ff */
[----:B------:R-:W-:-:S03]  /*0530*/  IMAD R9, R2, R15, RZ ;  /* 0x0000000f02097224 */ /* 0x000fc600078e02ff */
[----:B------:R-:W-:Y:S01]  /*0540*/  IABS R4, R12 ;  /* 0x0000000c00047213 */ /* 0x000fe20000000000 */
[----:B------:R-:W-:-:S06]  /*0550*/  IMAD.HI.U32 R10, R11, R9, R10 ;  /* 0x000000090b0a7227 */ /* 0x000fcc00078e000a */
        /* <DEDUP_REMOVED lines=8> */
[----:B------:R-:W-:-:S04]  /*05e0*/  LOP3.LUT R4, R12, R6, RZ, 0x3c, !PT ;  /* 0x000000060c047212 */ /* 0x000fc800078e3cff */
[----:B------:R-:W-:Y:S01]  /*05f0*/  ISETP.GE.AND P2, PT, R4, RZ, PT ;  /* 0x000000ff0400720c */ /* 0x000fe20003f46270 */
[----:B------:R-:W-:Y:S02]  /*0600*/  IMAD R4, R12, R7, RZ ;  /* 0x000000070c047224 */ /* 0x000fe400078e02ff */
[----:B------:R-:W-:-:S04]  /*0610*/  IMAD.MOV.U32 R7, RZ, RZ, RZ ;  /* 0x000000ffff077224 */ /* 0x000fc800078e00ff */
[----:B------:R-:W-:-:S06]  /*0620*/  @P0 VIADD R2, R2, 0x1 ;  /* 0x0000000102020836 */ /* 0x000fcc0000000000 */
[----:B------:R-:W-:Y:S01]  /*0630*/  @!P2 IMAD.MOV R2, RZ, RZ, -R2 ;  /* 0x000000ffff02a224 */ /* 0x000fe200078e0a02 */
[----:B------:R-:W-:-:S05]  /*0640*/  @!P1 LOP3.LUT R2, RZ, R6, RZ, 0x33, !PT ;  /* 0x00000006ff029212 */ /* 0x000fca00078e33ff */
[----:B------:R-:W-:-:S04]  /*0650*/  IMAD.MOV R9, RZ, RZ, -R2 ;  /* 0x000000ffff097224 */ /* 0x000fc800078e0a02 */
[----:B------:R-:W-:Y:S01]  /*0660*/  IMAD R6, R6, R9, R12 ;  /* 0x0000000906067224 */ /* 0x000fe200078e020c */
[----:B------:R-:W-:-:S07]  /*0670*/  CS2R R12, SRZ ;  /* 0x00000000000c7805 */ /* 0x000fce000001ff00 */
.L_x_653:
        /* <DEDUP_REMOVED lines=10> */
.L_x_652:
        /* <DEDUP_REMOVED lines=32> */
.L_x_645:
[----:B------:R-:W-:Y:S01]  /*0920*/  LOP3.LUT R16, R23, 0x1, RZ, 0xc0, !PT ;  /* 0x0000000117107812 */ /* 0x000fe200078ec0ff */
[----:B------:R-:W-:Y:S01]  /*0930*/  BSSY B0, `(.L_x_637) ;  /* 0x0000015000007945 */ /* 0x000fe20003800000 */
[----:B------:R-:W-:Y:S02]  /*0940*/  LOP3.LUT R17, R24, 0x1, RZ, 0xc0, !PT ;  /* 0x0000000118117812 */ /* 0x000fe400078ec0ff */
[----:B------:R-:W-:Y:S02]  /*0950*/  ISETP.EQ.U32.OR P1, PT, R16, 0x1, !P3 ;  /* 0x000000011000780c */ /* 0x000fe40005f22470 */
[----:B------:R-:W-:Y:S02]  /*0960*/  LOP3.LUT R16, R26, 0x1, RZ, 0xc0, !PT ;  /* 0x000000011a107812 */ /* 0x000fe400078ec0ff */
[----:B------:R-:W-:Y:S02]  /*0970*/  LOP3.LUT R18, R25, 0x1, RZ, 0xc0, !PT ;  /* 0x0000000119127812 */ /* 0x000fe400078ec0ff */
[----:B------:R-:W-:-:S02]  /*0980*/  ISETP.EQ.U32.OR P4, PT, R17, 0x1, !P3 ;  /* 0x000000011100780c */ /* 0x000fc40005f82470 */
        /* <DEDUP_REMOVED lines=12> */
[----:B------:R-:W2:Y:S04]  /*0a50*/  LDG.E.64 R16, desc[UR8][R14.64] ;  /* 0x000000080e107981 */ /* 0x000ea8000c1e1b00 */
[----:B------:R-:W2:Y:S02]  /*0a60*/  LDG.E.64 R18, desc[UR8][R18.64] ;  /* 0x0000000812127981 */ /* 0x000ea4000c1e1b00 */
[----:B--2---:R-:W-:-:S11]  /*0a70*/  DFMA R12, R18, R16, R12 ;  /* 0x00000010120c722b */ /* 0x004fd6000000000c */
.L_x_638:
[----:B------:R-:W-:Y:S05]  /*0a80*/  BSYNC B0 ;  /* 0x0000000000007941 */ /* 0x000fea0003800000 */
.L_x_637:
        /* <DEDUP_REMOVED lines=14> */
.L_x_640:
[----:B------:R-:W-:Y:S05]  /*0b70*/  BSYNC B0 ;  /* 0x0000000000007941 */ /* 0x000fea0003800000 */
.L_x_639:
        /* <DEDUP_REMOVED lines=14> */
.L_x_642:
[----:B------:R-:W-:Y:S05]  /*0c60*/  BSYNC B0 ;  /* 0x0000000000007941 */ /* 0x000fea0003800000 */
.L_x_641:
        /* <DEDUP_REMOVED lines=14> */
.L_x_644:
[----:B------:R-:W-:Y:S05]  /*0d50*/  BSYNC B0 ;  /* 0x0000000000007941 */ /* 0x000fea0003800000 */
.L_x_643:
[----:B------:R-:W-:Y:S01]  /*0d60*/  VIADD R21, R21, 0x4 ;  /* 0x0000000415157836 */ /* 0x000fe20000000000 */
[----:B------:R-:W-:Y:S01]  /*0d70*/  ULDC UR5, c[0x0][0x2c0] ;  /* 0x0000b00000057ab9 */ /* 0x000fe20000000800 */
[----:B------:R-:W-:Y:S01]  /*0d80*/  IADD3 R14, P4, R14, 0x20, RZ ;  /* 0x000000200e0e7810 */ /* 0x000fe20007f9e0ff */
[----:B------:R-:W-:Y:S02]  /*0d90*/  IMAD R16, RZ, RZ, -UR5 ;  /* 0x80000005ff107e24 */ /* 0x000fe4000f8e02ff */
[----:B------:R-:W-:Y:S02]  /*0da0*/  VIADD R17, R21, UR4 ;  /* 0x0000000415117c36 */ /* 0x000fe40008000000 */
[----:B------:R-:W-:Y:S02]  /*0db0*/  IMAD.X R15, RZ, RZ, R15, P4 ;  /* 0x000000ffff0f7224 */ /* 0x000fe400020e060f */
[C---:B------:R-:W-:Y:S01]  /*0dc0*/  IMAD R24, R16.reuse, 0x4, R24 ;  /* 0x0000000410187824 */ /* 0x040fe200078e0218 */
[----:B------:R-:W-:Y:S01]  /*0dd0*/  ISETP.NE.AND P1, PT, R17, RZ, PT ;  /* 0x000000ff1100720c */ /* 0x000fe20003f25270 */
[----:B------:R-:W-:-:S02]  /*0de0*/  IMAD R26, R16, 0x4, R26 ;  /* 0x00000004101a7824 */ /* 0x000fc400078e021a */
[C---:B------:R-:W-:Y:S02]  /*0df0*/  IMAD R25, R16.reuse, 0x4, R25 ;  /* 0x0000000410197824 */ /* 0x040fe400078e0219 */
[----:B------:R-:W-:-:S08]  /*0e00*/  IMAD R23, R16, 0x4, R23 ;  /* 0x0000000410177824 */ /* 0x000fd000078e0217 */
[----:B------:R-:W-:Y:S05]  /*0e10*/  @P1 BRA `(.L_x_645) ;  /* 0xfffffff800c01947 */ /* 0x000fea000383ffff */
[----:B------:R-:W-:-:S07]  /*0e20*/  IMAD.IADD R17, R21, 0x1, R10 ;  /* 0x0000000115117824 */ /* 0x000fce00078e020a */
.L_x_636:
[----:B------:R-:W0:Y:S02]  /*0e30*/  LDC R25, c[0x0][0x2a8] ;  /* 0x0000aa00ff197b82 */ /* 0x000e240000000800 */
[----:B0-----:R-:W-:-:S04]  /*0e40*/  LOP3.LUT R25, R25, 0x3, RZ, 0xc0, !PT ;  /* 0x0000000319197812 */ /* 0x001fc800078ec0ff */
[----:B------:R-:W-:-:S13]  /*0e50*/  ISETP.NE.AND P1, PT, R25, RZ, PT ;  /* 0x000000ff1900720c */ /* 0x000fda0003f25270 */
[----:B------:R-:W-:Y:S05]  /*0e60*/  @!P1 BRA `(.L_x_646) ;  /* 0x00000004000c9947 */ /* 0x000fea0003800000 */
[----:B------:R-:W0:Y:S01]  /*0e70*/  LDC R24, c[0x0][0x2c0] ;  /* 0x0000b000ff187b82 */ /* 0x000e220000000800 */
[----:B------:R-:W-:Y:S01]  /*0e80*/  LOP3.LUT R20, R20, 0x1, RZ, 0xc0, !PT ;  /* 0x0000000114147812 */ /* 0x000fe200078ec0ff */
[----:B------:R-:W-:Y:S01]  /*0e90*/  BSSY B0, `(.L_x_647) ;  /* 0x0000017000007945 */ /* 0x000fe20003800000 */
[----:B------:R-:W-:Y:S02]  /*0ea0*/  ISETP.NE.AND P4, PT, R25, 0x1, PT ;  /* 0x000000011900780c */ /* 0x000fe40003f85270 */
[----:B------:R-:W-:-:S03]  /*0eb0*/  ISETP.NE.U32.AND P1, PT, R20, 0x1, PT ;  /* 0x000000011400780c */ /* 0x000fc60003f25070 */
[----:B------:R-:W1:Y:S08]  /*0ec0*/  LDC R23, c[0x0][0x2b8] ;  /* 0x0000ae00ff177b82 */ /* 0x000e700000000800 */
[----:B------:R-:W2:Y:S01]  /*0ed0*/  LDC.64 R14, c[0x0][0x260] ;  /* 0x00009800ff0e7b82 */ /* 0x000ea20000000a00 */
[----:B0-----:R-:W-:-:S05]  /*0ee0*/  IMAD R21, R21, R24, R5 ;  /* 0x0000001815157224 */ /* 0x001fca00078e0205 */
[----:B-1----:R-:W-:-:S04]  /*0ef0*/  IADD3 R18, -R21, R23, R0 ;  /* 0x0000001715127210 */ /* 0x002fc80007ffe100 */
[----:B------:R-:W-:-:S04]  /*0f00*/  LOP3.LUT R16, R18, 0x1, RZ, 0xc0, !PT ;  /* 0x0000000112107812 */ /* 0x000fc800078ec0ff */
[----:B------:R-:W-:Y:S01]  /*0f10*/  ISETP.EQ.U32.OR P3, PT, R16, 0x1, !P1 ;  /* 0x000000011000780c */ /* 0x000fe20004f62470 */
[----:B--2---:R-:W-:-:S12]  /*0f20*/  IMAD.WIDE R14, R17, 0x8, R14 ;  /* 0x00000008110e7825 */ /* 0x004fd800078e020e */
        /* <DEDUP_REMOVED lines=13> */
.L_x_648:
[----:B------:R-:W-:Y:S05]  /*1000*/  BSYNC B0 ;  /* 0x0000000000007941 */ /* 0x000fea0003800000 */
.L_x_647:
[----:B------:R-:W-:Y:S04]  /*1010*/  BSSY B0, `(.L_x_646) ;  /* 0x0000028000007945 */ /* 0x000fe80003800000 */
[----:B------:R-:W-:Y:S05]  /*1020*/  @!P4 BRA `(.L_x_649) ;  /* 0x000000000098c947 */ /* 0x000fea0003800000 */
[----:B------:R-:W-:Y:S01]  /*1030*/  IMAD.IADD R21, R21, 0x1, R24 ;  /* 0x0000000115157824 */ /* 0x000fe200078e0218 */
[----:B------:R-:W-:Y:S01]  /*1040*/  BSSY B1, `(.L_x_650) ;  /* 0x0000012000017945 */ /* 0x000fe20003800000 */
[----:B------:R-:W-:-:S03]  /*1050*/  ISETP.NE.AND P4, PT, R25, 0x2, PT ;  /* 0x000000021900780c */ /* 0x000fc60003f85270 */
[----:B------:R-:W-:-:S04]  /*1060*/  IADD3 R17, -R21, R23, R0 ;  /* 0x0000001715117210 */ /* 0x000fc80007ffe100 */
        /* <DEDUP_REMOVED lines=15> */
.L_x_651:
[----:B------:R-:W-:Y:S05]  /*1160*/  BSYNC B1 ;  /* 0x0000000000017941 */ /* 0x000fea0003800000 */
.L_x_650:
[----:B------:R-:W-:Y:S05]  /*1170*/  @!P4 BRA `(.L_x_649) ;  /* 0x000000000044c947 */ /* 0x000fea0003800000 */
[----:B------:R-:W-:-:S05]  /*1180*/  IMAD.IADD R21, R21, 0x1, R24 ;  /* 0x0000000115157824 */ /* 0x000fca00078e0218 */
        /* <DEDUP_REMOVED lines=12> */
[----:B------:R-:W2:Y:S03]  /*1250*/  LDG.E.64 R14, desc[UR8][R14.64+0x10] ;  /* 0x000010080e0e7981 */ /* 0x000ea6000c1e1b00 */
[----:B0-----:R-:W-:-:S06]  /*1260*/  IMAD.WIDE R16, R19, 0x8, R16 ;  /* 0x0000000813107825 */ /* 0x001fcc00078e0210 */
[----:B------:R-:W2:Y:S02]  /*1270*/  LDG.E.64 R16, desc[UR8][R16.64] ;  /* 0x0000000810107981 */ /* 0x000ea4000c1e1b00 */
[----:B--2---:R-:W-:-:S11]  /*1280*/  DFMA R12, R16, R14, R12 ;  /* 0x0000000e100c722b */ /* 0x004fd6000000000c */
.L_x_649:
[----:B------:R-:W-:Y:S05]  /*1290*/  BSYNC B0 ;  /* 0x0000000000007941 */ /* 0x000fea0003800000 */
.L_x_646:
[----:B------:R-:W-:Y:S02]  /*12a0*/  ULDC UR5, c[0x0][0x2a8] ;  /* 0x0000aa0000057ab9 */ /* 0x000fe40000000800 */
[----:B------:R-:W-:Y:S01]  /*12b0*/  VIADD R10, R10, UR5 ;  /* 0x000000050a0a7c36 */ /* 0x000fe20008000000 */
[----:B------:R-:W-:Y:S06]  /*12c0*/  @!P2 BRA `(.L_x_652) ;  /* 0xfffffff40014a947 */ /* 0x000fec000383ffff */
.L_x_635:
[----:B------:R-:W-:Y:S01]  /*12d0*/  VIADD R7, R7, 0x1 ;  /* 0x0000000107077836 */ /* 0x000fe20000000000 */
[----:B------:R-:W-:-:S04]  /*12e0*/  ULDC UR5, c[0x0][0x290] ;  /* 0x0000a40000057ab9 */ /* 0x000fc80000000800 */
[----:B------:R-:W-:-:S13]  /*12f0*/  ISETP.GE.AND P0, PT, R7, UR5, PT ;  /* 0x0000000507007c0c */ /* 0x000fda000bf06270 */
[----:B------:R-:W-:Y:S05]  /*1300*/  @!P0 BRA `(.L_x_653) ;  /* 0xfffffff000dc8947 */ /* 0x000fea000383ffff */
.L_x_634:
[----:B------:R-:W-:Y:S01]  /*1310*/  ULDC UR5, c[0x0][0x0] ;  /* 0x0000000000057ab9 */ /* 0x000fe20000000800 */
[----:B------:R-:W0:Y:S01]  /*1320*/  LDC R2, c[0x0][0xc] ;  /* 0x00000300ff027b82 */ /* 0x000e220000000800 */
[----:B------:R-:W-:Y:S01]  /*1330*/  SHF.R.S64 R4, RZ, 0x1d, R0 ;  /* 0x0000001dff047819 */ /* 0x000fe20000001000 */
[----:B------:R-:W-:-:S03]  /*1340*/  ULDC.64 UR6, c[0x0][0x238] ;  /* 0x00008e0000067ab9 */ /* 0x000fc60000000a00 */
[----:B------:R-:W-:Y:S01]  /*1350*/  IADD3 R4, P0, R4, UR6, RZ ;  /* 0x0000000604047c10 */ /* 0x000fe2000ff1e0ff */
[----:B------:R-:W-:-:S03]  /*1360*/  ULDC UR6, c[0x0][0x288] ;  /* 0x0000a20000067ab9 */ /* 0x000fc60000000800 */
[----:B------:R-:W-:-:S05]  /*1370*/  LEA.HI.X.SX32 R5, R0, UR7, 0x3, P0 ;  /* 0x0000000700057c11 */ /* 0x000fca00080f1eff */
[----:B------:R1:W-:Y:S01]  /*1380*/  STG.E.64 desc[UR8][R4.64], R12 ;  /* 0x0000000c04007986 */ /* 0x0003e2000c101b08 */
        /* <DEDUP_REMOVED lines=9> */
.L_x_655:
        /* <DEDUP_REMOVED lines=14> */
.L_x_1137:


//--------------------- .text._ZN2at6native51_GLOBAL__N__2c613397_18_DepthwiseConv2d_cu_9959487032conv_depthwise2d_backward_kernelILi0ELi1EdiEEvNS_27GenericPackedTensorAccessorIKT1_Lm4ENS_16DefaultPtrTraitsEiEENS3_IS4_Lm4ES6_iEES7_T2_iiiiiiiiiiiiiii --------------------------
	.section	.text._ZN2at6native51_GLOBAL__N__2c613397_18_DepthwiseConv2d_cu_9959487032conv_depthwise2d_backward_kernelILi0ELi1EdiEEvNS_27GenericPackedTensorAccessorIKT1_Lm4ENS_16DefaultPtrTraitsEiEENS3_IS4_Lm4ES6_iEES7_T2_iiiiiiiiiiiiiii,"ax",@progbits
	.align	128
.text._ZN2at6native51_GLOBAL__N__2c613397_18_DepthwiseConv2d_cu_9959487032conv_depthwise2d_backward_kernelILi0ELi1EdiEEvNS_27GenericPackedTensorAccessorIKT1_Lm4ENS_16DefaultPtrTraitsEiEENS3_IS4_Lm4ES6_iEES7_T2_iiiiiiiiiiiiiii:
        .type           _ZN2at6native51_GLOBAL__N__2c613397_18_DepthwiseConv2d_cu_9959487032conv_depthwise2d_backward_kernelILi0ELi1EdiEEvNS_27GenericPackedTensorAccessorIKT1_Lm4ENS_16DefaultPtrTraitsEiEENS3_IS4_Lm4ES6_iEES7_T2_iiiiiiiiiiiiiii,@function
        .size           _ZN2at6native51_GLOBAL__N__2c613397_18_DepthwiseConv2d_cu_9959487032conv_depthwise2d_backward_kernelILi0ELi1EdiEEvNS_27GenericPackedTensorAccessorIKT1_Lm4ENS_16DefaultPtrTraitsEiEENS3_IS4_Lm4ES6_iEES7_T2_iiiiiiiiiiiiiii,(.L_x_1138 - _ZN2at6native51_GLOBAL__N__2c613397_18_DepthwiseConv2d_cu_9959487032conv_depthwise2d_backward_kernelILi0ELi1EdiEEvNS_27GenericPackedTensorAccessorIKT1_Lm4ENS_16DefaultPtrTraitsEiEENS3_IS4_Lm4ES6_iEES7_T2_iiiiiiiiiiiiiii)
        .other          _ZN2at6native51_GLOBAL__N__2c613397_18_DepthwiseConv2d_cu_9959487032conv_depthwise2d_backward_kernelILi0ELi1EdiEEvNS_27GenericPackedTensorAccessorIKT1_Lm4ENS_16DefaultPtrTraitsEiEENS3_IS4_Lm4ES6_iEES7_T2_iiiiiiiiiiiiiii,@"STO_CUDA_ENTRY STV_DEFAULT"
_ZN2at6native51_GLOBAL__N__2c613397_18_DepthwiseConv2d_cu_9959487032conv_depthwise2d_backward_kernelILi0ELi1EdiEEvNS_27GenericPackedTensorAccessorIKT1_Lm4ENS_16DefaultPtrTraitsEiEENS3_IS4_Lm4ES6_iEES7_T2_iiiiiiiiiiiiiii:
[----:B------:R-:W0:Y:S01]  /*0000*/  LDC R1, c[0x0][0x28] ;  /* 0x00000a00ff017b82 */ /* 0x000e220000000800 */
[----:B------:R-:W1:Y:S07]  /*0010*/  S2R R2, SR_TID.X ;  /* 0x0000000000027919 */ /* 0x000e6e0000002100 */
[----:B------:R-:W1:Y:S01]  /*0020*/  S2UR UR4, SR_CTAID.X ;  /* 0x00000000000479c3 */ /* 0x000e620000002500 */
[----:B------:R-:W-:Y:S02]  /*0030*/  IMAD.MOV.U32 R3, RZ, RZ, RZ ;  /* 0x000000ffff037224 */ /* 0x000fe400078e00ff */
[----:B0-----:R-:W-:-:S05]  /*0040*/  VIADD R1, R1, 0xffffffe8 ;  /* 0xffffffe801017836 */ /* 0x001fca0000000000 */
[----:B------:R-:W1:Y:S02]  /*0050*/  LDC R5, c[0x0][RZ] ;  /* 0x00000000ff057b82 */ /* 0x000e640000000800 */
[----:B-1----:R-:W-:Y:S01]  /*0060*/  IMAD.WIDE.U32 R2, R5, UR4, R2 ;  /* 0x0000000405027c25 */ /* 0x002fe2000f8e0002 */
[----:B------:R-:W-:Y:S02]  /*0070*/  ULDC UR4, c[0x0][0x288] ;  /* 0x0000a20000047ab9 */ /* 0x000fe40000000800 */
[----:B------:R-:W-:Y:S02]  /*0080*/  USHF.R.S32.HI UR7, URZ, 0x1f, UR4 ;  /* 0x0000001f3f077899 */ /* 0x000fe40008011404 */
[----:B------:R-:W-:-:S04]  /*0090*/  ISETP.GE.U32.AND P0, PT, R2, UR4, PT ;  /* 0x0000000402007c0c */ /* 0x000fc8000bf06070 */
[----:B------:R-:W-:-:S13]  /*00a0*/  ISETP.GE.AND.EX P0, PT, R3, UR7, PT, P0 ;  /* 0x0000000703007c0c */ /* 0x000fda000bf06300 */
[----:B------:R-:W-:Y:S05]  /*00b0*/  @P0 EXIT ;  /* 0x000000000000094d */ /* 0x000fea0003800000 */
[----:B------:R-:W0:Y:S01]  /*00c0*/  LDC R25, c[0x0][0x2a8] ;  /* 0x0000aa00ff197b82 */ /* 0x000e220000000800 */
[----:B------:R1:W-:Y:S01]  /*00d0*/  STL [R1+0x10], R3 ;  /* 0x0000100301007387 */ /* 0x0003e20000100800 */
[----:B------:R-:W-:Y:S01]  /*00e0*/  IMAD.MOV.U32 R11, RZ, RZ, R2 ;  /* 0x000000ffff0b7224 */ /* 0x000fe200078e0002 */
[----:B------:R-:W-:Y:S01]  /*00f0*/  ULDC.64 UR8, c[0x0][0x208] ;  /* 0x0000820000087ab9 */ /* 0x000fe20000000a00 */
[----:B0-----:R-:W-:-:S04]  /*0100*/  LOP3.LUT R24, R25, 0x3, RZ, 0xc0, !PT ;  /* 0x0000000319187812 */ /* 0x001fc800078ec0ff */
[----:B-1----:R-:W-:-:S07]  /*0110*/  IADD3 R25, R24, -R25, RZ ;  /* 0x8000001918197210 */ /* 0x002fce0007ffe0ff */
.L_x_668:
[----:B0-----:R-:W0:Y:S01]  /*0120*/  LDC R0, c[0x0][0x298] ;  /* 0x0000a600ff007b82 */ /* 0x001e220000000800 */
        /* <DEDUP_REMOVED lines=23> */
[----:B0-----:R-:W-:-:S05]  /*02a0*/  ISETP.GE.AND P0, PT, R2, 0x1, PT ;  /* 0x000000010200780c */ /* 0x001fca0003f06270 */
[----:B------:R-:W-:Y:S02]  /*02b0*/  @!P1 IADD3 R3, -R3, RZ, RZ ;  /* 0x000000ff03039210 */ /* 0x000fe40007ffe1ff */
[----:B------:R-:W-:-:S06]  /*02c0*/  @!P2 LOP3.LUT R3, RZ, R0, RZ, 0x33, !PT ;  /* 0x00000000ff03a212 */ /* 0x000fcc00078e33ff */
[----:B------:R-:W-:Y:S05]  /*02d0*/  @!P0 BRA `(.L_x_656) ;  /* 0x0000000c00b08947 */ /* 0x000fea0003800000 */
[----:B------:R-:W0:Y:S01]  /*02e0*/  LDC R4, c[0x0][0x29c] ;  /* 0x0000a700ff047b82 */ /* 0x000e220000000800 */
[----:B------:R-:W-:-:S07]  /*02f0*/  IABS R14, R3 ;  /* 0x00000003000e7213 */ /* 0x000fce0000000000 */
        /* <DEDUP_REMOVED lines=9> */
[----:B------:R-:W-:Y:S02]  /*0390*/  IMAD R15, R10, R9, RZ ;  /* 0x000000090a0f7224 */ /* 0x000fe400078e02ff */
[----:B------:R-:W-:-:S03]  /*03a0*/  IMAD.MOV.U32 R10, RZ, RZ, R14 ;  /* 0x000000ffff0a7224 */ /* 0x000fc600078e000e */
        /* <DEDUP_REMOVED lines=14> */
[----:B------:R-:W-:-:S07]  /*0490*/  ISETP.GE.AND P1, PT, R9, RZ, PT ;  /* 0x000000ff0900720c */ /* 0x000fce0003f26270 */
[----:B------:R-:W-:-:S04]  /*04a0*/  @P0 VIADD R6, R6, 0x1 ;  /* 0x0000000106060836 */ /* 0x000fc80000000000 */
[----:B------:R-:W-:Y:S02]  /*04b0*/  IMAD.MOV.U32 R29, RZ, RZ, R6 ;  /* 0x000000ffff1d7224 */ /* 0x000fe400078e0006 */
[----:B0-----:R-:W-:Y:S02]  /*04c0*/  IMAD.MOV R9, RZ, RZ, -R7 ;  /* 0x000000ffff097224 */ /* 0x001fe400078e0a07 */
[----:B------:R-:W-:Y:S01]  /*04d0*/  IMAD.MOV.U32 R6, RZ, RZ, RZ ;  /* 0x000000ffff067224 */ /* 0x000fe200078e00ff */
[----:B------:R-:W-:Y:S01]  /*04e0*/  @!P1 IADD3 R29, -R29, RZ, RZ ;  /* 0x000000ff1d1d9210 */ /* 0x000fe20007ffe1ff */
[----:B------:R-:W-:Y:S01]  /*04f0*/  IMAD R9, R9, R8, RZ ;  /* 0x0000000809097224 */ /* 0x000fe200078e02ff */
[----:B------:R-:W-:-:S03]  /*0500*/  @!P2 LOP3.LUT R29, RZ, R4, RZ, 0x33, !PT ;  /* 0x00000004ff1da212 */ /* 0x000fc600078e33ff */
[----:B------:R-:W-:Y:S01]  /*0510*/  IMAD.HI.U32 R6, R7, R9, R6 ;  /* 0x0000000907067227 */ /* 0x000fe200078e0006 */
[----:B------:R-:W-:-:S05]  /*0520*/  IABS R10, R29 ;  /* 0x0000001d000a7213 */ /* 0x000fca0000000000 */
[----:B------:R-:W-:-:S04]  /*0530*/  IMAD.MOV.U32 R7, RZ, RZ, R10 ;  /* 0x000000ffff077224 */ /* 0x000fc800078e000a */
[----:B------:R-:W-:-:S04]  /*0540*/  IMAD.HI.U32 R6, R6, R7, RZ ;  /* 0x0000000706067227 */ /* 0x000fc800078e00ff */
[----:B------:R-:W-:-:S04]  /*0550*/  IMAD.MOV R9, RZ, RZ, -R6 ;  /* 0x000000ffff097224 */ /* 0x000fc800078e0a06 */
[C---:B------:R-:W-:Y:S02]  /*0560*/  IMAD R7, R8.reuse, R9, R7 ;  /* 0x0000000908077224 */ /* 0x040fe400078e0207 */
[----:B------:R-:W0:Y:S03]  /*0570*/  LDC R9, c[0x0][0x2ac] ;  /* 0x0000ab00ff097b82 */ /* 0x000e260000000800 */
[----:B------:R-:W-:-:S13]  /*0580*/  ISETP.GT.U32.AND P2, PT, R8, R7, PT ;  /* 0x000000070800720c */ /* 0x000fda0003f44070 */
[-C--:B------:R-:W-:Y:S01]  /*0590*/  @!P2 IADD3 R7, R7, -R8.reuse, RZ ;  /* 0x800000080707a210 */ /* 0x080fe20007ffe0ff */
[----:B------:R-:W-:Y:S01]  /*05a0*/  @!P2 VIADD R6, R6, 0x1 ;  /* 0x000000010606a836 */ /* 0x000fe20000000000 */
[----:B------:R-:W-:Y:S02]  /*05b0*/  ISETP.NE.AND P2, PT, R5, RZ, PT ;  /* 0x000000ff0500720c */ /* 0x000fe40003f45270 */
[----:B------:R-:W-:Y:S02]  /*05c0*/  ISETP.GE.U32.AND P0, PT, R7, R8, PT ;  /* 0x000000080700720c */ /* 0x000fe40003f06070 */
[----:B------:R-:W-:-:S04]  /*05d0*/  LOP3.LUT R7, R29, R5, RZ, 0x3c, !PT ;  /* 0x000000051d077212 */ /* 0x000fc800078e3cff */
[----:B------:R-:W-:-:S07]  /*05e0*/  ISETP.GE.AND P1, PT, R7, RZ, PT ;  /* 0x000000ff0700720c */ /* 0x000fce0003f26270 */
[----:B------:R-:W-:Y:S01]  /*05f0*/  @P0 VIADD R6, R6, 0x1 ;  /* 0x0000000106060836 */ /* 0x000fe20000000000 */
[----:B0-----:R-:W-:-:S03]  /*0600*/  ISETP.GE.AND P0, PT, R9, 0x1, PT ;  /* 0x000000010900780c */ /* 0x001fc60003f06270 */
[----:B------:R-:W-:-:S05]  /*0610*/  IMAD.MOV.U32 R16, RZ, RZ, R6 ;  /* 0x000000ffff107224 */ /* 0x000fca00078e0006 */
[----:B------:R-:W-:Y:S02]  /*0620*/  @!P1 IADD3 R16, -R16, RZ, RZ ;  /* 0x000000ff10109210 */ /* 0x000fe40007ffe1ff */
[----:B------:R-:W-:-:S05]  /*0630*/  @!P2 LOP3.LUT R16, RZ, R5, RZ, 0x33, !PT ;  /* 0x00000005ff10a212 */ /* 0x000fca00078e33ff */
[----:B------:R0:W-:Y:S01]  /*0640*/  STL [R1+0x4], R16 ;  /* 0x0000041001007387 */ /* 0x0001e20000100800 */
[----:B------:R-:W-:Y:S05]  /*0650*/  @!P0 BRA `(.L_x_656) ;  /* 0x0000000800d08947 */ /* 0x000fea0003800000 */
[----:B------:R-:W-:Y:S01]  /*0660*/  IMAD.MOV R6, RZ, RZ, -R16 ;  /* 0x000000ffff067224 */ /* 0x000fe200078e0a10 */
[----:B------:R-:W-:Y:S01]  /*0670*/  ULDC UR5, c[0x0][0x294] ;  /* 0x0000a50000057ab9 */ /* 0x000fe20000000800 */
[----:B------:R-:W-:Y:S01]  /*0680*/  IMAD R21, R3, R0, RZ ;  /* 0x0000000003157224 */ /* 0x000fe200078e02ff */
[----:B------:R1:W-:Y:S01]  /*0690*/  STL [R1], RZ ;  /* 0x000000ff01007387 */ /* 0x0003e20000100800 */
[----:B------:R-:W-:Y:S01]  /*06a0*/  IMAD R5, R5, R6, R29 ;  /* 0x0000000605057224 */ /* 0x000fe200078e021d */
[----:B------:R-:W-:Y:S01]  /*06b0*/  ULDC UR4, c[0x0][0x2bc] ;  /* 0x0000af0000047ab9 */ /* 0x000fe20000000800 */
[----:B------:R-:W-:Y:S01]  /*06c0*/  IMAD R29, R29, R4, RZ ;  /* 0x000000041d1d7224 */ /* 0x000fe200078e02ff */
[----:B------:R-:W-:Y:S01]  /*06d0*/  CS2R R12, SRZ ;  /* 0x00000000000c7805 */ /* 0x000fe2000001ff00 */
[----:B------:R-:W-:Y:S02]  /*06e0*/  IMAD R2, R5, R2, RZ ;  /* 0x0000000205027224 */ /* 0x000fe400078e02ff */
[----:B------:R-:W-:-:S02]  /*06f0*/  VIADD R26, R3, UR4 ;  /* 0x00000004031a7c36 */ /* 0x000fc40008000000 */
[----:B------:R-:W-:Y:S01]  /*0700*/  IMAD R0, R16, UR5, R2 ;  /* 0x0000000510007c24 */ /* 0x000fe2000f8e0202 */
[----:B------:R1:W-:Y:S04]  /*0710*/  STL [R1+0x8], R2 ;  /* 0x0000080201007387 */ /* 0x0003e80000100800 */
[----:B------:R1:W-:Y:S02]  /*0720*/  STL [R1+0xc], R0 ;  /* 0x00000c0001007387 */ /* 0x0003e40000100800 */
.L_x_667:
[----:B------:R-:W2:Y:S02]  /*0730*/  LDC R20, c[0x0][0x2a8] ;  /* 0x0000aa00ff147b82 */ /* 0x000ea40000000800 */
[----:B--2---:R-:W-:-:S13]  /*0740*/  ISETP.GE.AND P0, PT, R20, 0x1, PT ;  /* 0x000000011400780c */ /* 0x004fda0003f06270 */
[----:B------:R-:W-:Y:S05]  /*0750*/  @!P0 BRA `(.L_x_657) ;  /* 0x0000000800788947 */ /* 0x000fea0003800000 */
[----:B------:R-:W2:Y:S01]  /*0760*/  LDL R4, [R1+0x8] ;  /* 0x0000080001047983 */ /* 0x000ea20000100800 */
[----:B------:R-:W-:Y:S01]  /*0770*/  ULDC UR5, c[0x0][0x2ac] ;  /* 0x0000ab0000057ab9 */ /* 0x000fe20000000800 */
[----:B------:R-:W-:Y:S02]  /*0780*/  ULDC UR4, c[0x0][0x2a4] ;  /* 0x0000a90000047ab9 */ /* 0x000fe40000000800 */
[----:B------:R-:W2:Y:S04]  /*0790*/  LDL R3, [R1] ;  /* 0x0000000001037983 */ /* 0x000ea80000100800 */
[----:B-1----:R-:W3:Y:S04]  /*07a0*/  LDL R2, [R1+0xc] ;  /* 0x00000c0001027983 */ /* 0x002ee80000100800 */
[----:B------:R-:W4:Y:S01]  /*07b0*/  LDL R0, [R1+0x4] ;  /* 0x0000040001007983 */ /* 0x000f220000100800 */
[----:B------:R-:W-:Y:S01]  /*07c0*/  IMAD R20, R20, UR5, RZ ;  /* 0x0000000514147c24 */ /* 0x000fe2000f8e02ff */
[----:B------:R-:W-:Y:S01]  /*07d0*/  ULDC UR5, c[0x0][0x294] ;  /* 0x0000a50000057ab9 */ /* 0x000fe20000000800 */
[----:B------:R-:W-:-:S02]  /*07e0*/  IMAD.MOV.U32 R22, RZ, RZ, RZ ;  /* 0x000000ffff167224 */ /* 0x000fc400078e00ff */
[----:B--2---:R-:W-:Y:S01]  /*07f0*/  IMAD.IADD R27, R4, 0x1, R3 ;  /* 0x00000001041b7824 */ /* 0x004fe200078e0203 */
[----:B---3--:R-:W-:-:S03]  /*0800*/  IADD3 R3, R2, R3, RZ ;  /* 0x0000000302037210 */ /* 0x008fc60007ffe0ff */
[----:B------:R-:W-:Y:S02]  /*0810*/  IMAD R20, R27, R20, RZ ;  /* 0x000000141b147224 */ /* 0x000fe400078e02ff */
[----:B----4-:R-:W-:Y:S02]  /*0820*/  IMAD R27, R0, UR5, R27 ;  /* 0x00000005001b7c24 */ /* 0x010fe4000f8e021b */
[----:B------:R-:W-:-:S07]  /*0830*/  IMAD R28, R3, UR4, R26 ;  /* 0x00000004031c7c24 */ /* 0x000fce000f8e021a */
.L_x_666:
[----:B------:R-:W1:Y:S01]  /*0840*/  LDC.64 R2, c[0x0][0x2a8] ;  /* 0x0000aa00ff027b82 */ /* 0x000e620000000a00 */
[----:B------:R-:W-:Y:S01]  /*0850*/  ULDC UR4, c[0x0][0x2c4] ;  /* 0x0000b10000047ab9 */ /* 0x000fe20000000800 */
[----:B------:R-:W-:Y:S01]  /*0860*/  ULDC UR11, c[0x0][0x2a4] ;  /* 0x0000a900000b7ab9 */ /* 0x000fe20000000800 */
[C---:B------:R-:W-:Y:S02]  /*0870*/  IMAD R4, R22.reuse, UR4, R29 ;  /* 0x0000000416047c24 */ /* 0x040fe4000f8e021d */
[----:B------:R-:W-:Y:S02]  /*0880*/  VIADD R22, R22, 0x1 ;  /* 0x0000000116167836 */ /* 0x000fe40000000000 */
[----:B------:R-:W-:Y:S01]  /*0890*/  IMAD.MOV.U32 R7, RZ, RZ, R20 ;  /* 0x000000ffff077224 */ /* 0x000fe200078e0014 */
[----:B------:R-:W-:-:S05]  /*08a0*/  IADD3 R0, R26, -R4, RZ ;  /* 0x800000041a007210 */ /* 0x000fca0007ffe0ff */
[----:B------:R-:W-:Y:S02]  /*08b0*/  IMAD R23, R27, UR11, R0 ;  /* 0x0000000b1b177c24 */ /* 0x000fe4000f8e0200 */
[----:B-1----:R-:W-:Y:S01]  /*08c0*/  VIADD R2, R2, 0xffffffff ;  /* 0xffffffff02027836 */ /* 0x002fe20000000000 */
[----:B------:R-:W-:-:S04]  /*08d0*/  ISETP.GE.AND P1, PT, R22, R3, PT ;  /* 0x000000031600720c */ /* 0x000fc80003f26270 */
[----:B------:R-:W-:Y:S01]  /*08e0*/  ISETP.GE.U32.AND P0, PT, R2, 0x3, PT ;  /* 0x000000030200780c */ /* 0x000fe20003f06070 */
[----:B------:R-:W-:-:S12]  /*08f0*/  IMAD.MOV.U32 R2, RZ, RZ, RZ ;  /* 0x000000ffff027224 */ /* 0x000fd800078e00ff */
[----:B------:R-:W-:Y:S05]  /*0900*/  @!P0 BRA `(.L_x_658) ;  /* 0x0000000400208947 */ /* 0x000fea0003800000 */
[----:B------:R-:W1:Y:S01]  /*0910*/  LDC.64 R2, c[0x0][0x260] ;  /* 0x00009800ff027b82 */ /* 0x000e620000000a00 */
[----:B------:R-:W-:Y:S01]  /*0920*/  ULDC UR10, c[0x0][0x2c0] ;  /* 0x0000b000000a7ab9 */ /* 0x000fe20000000800 */
[----:B------:R-:W-:Y:S01]  /*0930*/  ULDC UR4, c[0x0][0x2b8] ;  /* 0x0000ae0000047ab9 */ /* 0x000fe20000000800 */
[----:B------:R-:W-:Y:S01]  /*0940*/  UIADD3 UR5, -UR10, URZ, URZ ;  /* 0x0000003f0a057290 */ /* 0x000fe2000fffe13f */
[----:B------:R-:W-:Y:S01]  /*0950*/  IMAD.IADD R10, R28, 0x1, -R4 ;  /* 0x000000011c0a7824 */ /* 0x000fe200078e0a04 */
[----:B------:R-:W-:Y:S02]  /*0960*/  ISETP.GE.AND P2, PT, R0, UR11, PT ;  /* 0x0000000b00007c0c */ /* 0x000fe4000bf46270 */
[----:B------:R-:W-:-:S06]  /*0970*/  ULEA UR6, UR5, UR4, 0x1 ;  /* 0x0000000405067291 */ /* 0x000fcc000f8e083f */
[----:B------:R-:W-:Y:S01]  /*0980*/  IADD3 R4, -R21, UR6, R11 ;  /* 0x0000000615047c10 */ /* 0x000fe2000fffe10b */
[----:B-1----:R-:W-:-:S04]  /*0990*/  IMAD.WIDE R2, R20, 0x8, R2 ;  /* 0x0000000814027825 */ /* 0x002fc800078e0202 */
[----:B------:R-:W-:Y:S01]  /*09a0*/  IMAD.MOV.U32 R14, RZ, RZ, R2 ;  /* 0x000000ffff0e7224 */ /* 0x000fe200078e0002 */
[----:B------:R-:W-:Y:S01]  /*09b0*/  MOV R15, R3 ;  /* 0x00000003000f7202 */ /* 0x000fe20000000f00 */
[----:B------:R-:W-:Y:S01]  /*09c0*/  VIADD R2, R11, UR4 ;  /* 0x000000040b027c36 */ /* 0x000fe20008000000 */
[----:B------:R-:W-:-:S03]  /*09d0*/  UIMAD UR4, UR5, 0x3, UR4 ;  /* 0x00000003050478a4 */ /* 0x000fc6000f8e0204 */
[C-C-:B------:R-:W-:Y:S01]  /*09e0*/  IMAD.IADD R7, R2.reuse, 0x1, -R21.reuse ;  /* 0x0000000102077824 */ /* 0x140fe200078e0a15 */
[----:B------:R-:W-:Y:S01]  /*09f0*/  IADD3 R3, R2, -UR10, -R21 ;  /* 0x8000000a02037c10 */ /* 0x000fe2000fffe815 */
[----:B------:R-:W-:Y:S01]  /*0a00*/  ULDC UR5, c[0x0][0x2a0] ;  /* 0x0000a80000057ab9 */ /* 0x000fe20000000800 */
[----:B------:R-:W-:Y:S01]  /*0a10*/  IADD3 R6, -R21, UR4, R11 ;  /* 0x0000000415067c10 */ /* 0x000fe2000fffe10b */
[----:B------:R-:W-:Y:S01]  /*0a20*/  HFMA2.MMA R2, -RZ, RZ, 0, 0 ;  /* 0x00000000ff027435 */ /* 0x000fe200000001ff */
[C---:B------:R-:W-:Y:S02]  /*0a30*/  IMAD R5, R10.reuse, UR5, R7 ;  /* 0x000000050a057c24 */ /* 0x040fe4000f8e0207 */
[C---:B------:R-:W-:Y:S02]  /*0a40*/  IMAD R9, R10.reuse, UR5, R3 ;  /* 0x000000050a097c24 */ /* 0x040fe4000f8e0203 */
[C---:B------:R-:W-:Y:S02]  /*0a50*/  IMAD R8, R10.reuse, UR5, R4 ;  /* 0x000000050a087c24 */ /* 0x040fe4000f8e0204 */
[----:B------:R-:W-:-:S07]  /*0a60*/  IMAD R10, R10, UR5, R6 ;  /* 0x000000050a0a7c24 */ /* 0x000fce000f8e0206 */
.L_x_659:
[----:B0-----:R-:W-:Y:S01]  /*0a70*/  LOP3.LUT R16, R7, R0, RZ, 0xfc, !PT ;  /* 0x0000000007107212 */ /* 0x001fe200078efcff */
[----:B------:R-:W-:-:S03]  /*0a80*/  ULDC UR4, c[0x0][0x2a0] ;  /* 0x0000a80000047ab9 */ /* 0x000fc60000000800 */
[----:B------:R-:W-:-:S04]  /*0a90*/  ISETP.LT.OR P0, PT, R16, RZ, P2 ;  /* 0x000000ff1000720c */ /* 0x000fc80001701670 */
[----:B------:R-:W-:-:S13]  /*0aa0*/  ISETP.GE.OR P0, PT, R7, UR4, P0 ;  /* 0x0000000407007c0c */ /* 0x000fda0008706670 */
[----:B------:R-:W0:Y:S01]  /*0ab0*/  @!P0 LDC.64 R16, c[0x0][0x210] ;  /* 0x00008400ff108b82 */ /* 0x000e220000000a00 */
[----:B------:R-:W2:Y:S01]  /*0ac0*/  @!P0 LDG.E.64 R18, desc[UR8][R14.64] ;  /* 0x000000080e128981 */ /* 0x000ea2000c1e1b00 */
[----:B0-----:R-:W-:-:S06]  /*0ad0*/  @!P0 IMAD.WIDE R16, R5, 0x8, R16 ;  /* 0x0000000805108825 */ /* 0x001fcc00078e0210 */
[----:B------:R-:W2:Y:S02]  /*0ae0*/  @!P0 LDG.E.64 R16, desc[UR8][R16.64] ;  /* 0x0000000810108981 */ /* 0x000ea4000c1e1b00 */
[----:B--2---:R-:W-:Y:S01]  /*0af0*/  @!P0 DFMA R12, R18, R16, R12 ;  /* 0x00000010120c822b */ /* 0x004fe2000000000c */
[----:B------:R-:W-:-:S04]  /*0b00*/  LOP3.LUT R16, R3, R0, RZ, 0xfc, !PT ;  /* 0x0000000003107212 */ /* 0x000fc800078efcff */
        /* <DEDUP_REMOVED lines=17> */
[----:B------:R-:W-:Y:S01]  /*0c20*/  ISETP.GE.OR P0, PT, R6, UR4, P0 ;  /* 0x0000000406007c0c */ /* 0x000fe20008706670 */
[----:B------:R-:W-:Y:S01]  /*0c30*/  VIADD R2, R2, 0x4 ;  /* 0x0000000402027836 */ /* 0x000fe20000000000 */
[----:B------:R-:W-:-:S11]  /*0c40*/  ULDC UR4, c[0x0][0x2c0] ;  /* 0x0000b00000047ab9 */ /* 0x000fd60000000800 */
[----:B------:R-:W0:Y:S01]  /*0c50*/  @!P0 LDC.64 R16, c[0x0][0x210] ;  /* 0x00008400ff108b82 */ /* 0x000e220000000a00 */
[----:B------:R-:W2:Y:S01]  /*0c60*/  @!P0 LDG.E.64 R18, desc[UR8][R14.64+0x18] ;  /* 0x000018080e128981 */ /* 0x000ea2000c1e1b00 */
[----:B0-----:R-:W-:-:S06]  /*0c70*/  @!P0 IMAD.WIDE R16, R10, 0x8, R16 ;  /* 0x000000080a108825 */ /* 0x001fcc00078e0210 */
[----:B------:R-:W2:Y:S02]  /*0c80*/  @!P0 LDG.E.64 R16, desc[UR8][R16.64] ;  /* 0x0000000810108981 */ /* 0x000ea4000c1e1b00 */
[----:B--2---:R-:W-:Y:S01]  /*0c90*/  @!P0 DFMA R12, R16, R18, R12 ;  /* 0x00000012100c822b */ /* 0x004fe2000000000c */
[----:B------:R-:W-:Y:S01]  /*0ca0*/  IADD3 R14, P0, R14, 0x20, RZ ;  /* 0x000000200e0e7810 */ /* 0x000fe20007f1e0ff */
[----:B------:R-:W-:-:S04]  /*0cb0*/  IMAD.IADD R16, R25, 0x1, R2 ;  /* 0x0000000119107824 */ /* 0x000fc800078e0202 */
[----:B------:R-:W-:Y:S01]  /*0cc0*/  IMAD.X R15, RZ, RZ, R15, P0 ;  /* 0x000000ffff0f7224 */ /* 0x000fe200000e060f */
[----:B------:R-:W-:Y:S02]  /*0cd0*/  ISETP.NE.AND P0, PT, R16, RZ, PT ;  /* 0x000000ff1000720c */ /* 0x000fe40003f05270 */
[----:B------:R-:W-:-:S04]  /*0ce0*/  IADD3 R17, RZ, -UR4, RZ ;  /* 0x80000004ff117c10 */ /* 0x000fc8000fffe0ff */
[C---:B------:R-:W-:Y:S01]  /*0cf0*/  LEA R7, R17.reuse, R7, 0x2 ;  /* 0x0000000711077211 */ /* 0x040fe200078e10ff */
[C---:B------:R-:W-:Y:S01]  /*0d00*/  IMAD R3, R17.reuse, 0x4, R3 ;  /* 0x0000000411037824 */ /* 0x040fe200078e0203 */
[C---:B------:R-:W-:Y:S01]  /*0d10*/  LEA R8, R17.reuse, R8, 0x2 ;  /* 0x0000000811087211 */ /* 0x040fe200078e10ff */
[C---:B------:R-:W-:Y:S02]  /*0d20*/  IMAD R4, R17.reuse, 0x4, R4 ;  /* 0x0000000411047824 */ /* 0x040fe400078e0204 */
[C---:B------:R-:W-:Y:S02]  /*0d30*/  IMAD R6, R17.reuse, 0x4, R6 ;  /* 0x0000000411067824 */ /* 0x040fe400078e0206 */
[C---:B------:R-:W-:Y:S02]  /*0d40*/  IMAD R5, R17.reuse, 0x4, R5 ;  /* 0x0000000411057824 */ /* 0x040fe400078e0205 */
[C---:B------:R-:W-:Y:S02]  /*0d50*/  IMAD R9, R17.reuse, 0x4, R9 ;  /* 0x0000000411097824 */ /* 0x040fe400078e0209 */
[----:B------:R-:W-:Y:S01]  /*0d60*/  IMAD R10, R17, 0x4, R10 ;  /* 0x00000004110a7824 */ /* 0x000fe200078e020a */
[----:B------:R-:W-:Y:S06]  /*0d70*/  @P0 BRA `(.L_x_659) ;  /* 0xfffffffc003c0947 */ /* 0x000fec000383ffff */
[----:B------:R-:W-:-:S07]  /*0d80*/  IMAD.IADD R7, R2, 0x1, R20 ;  /* 0x0000000102077824 */ /* 0x000fce00078e0214 */
.L_x_658:
[----:B------:R-:W-:-:S13]  /*0d90*/  ISETP.NE.AND P0, PT, R24, RZ, PT ;  /* 0x000000ff1800720c */ /* 0x000fda0003f05270 */
[----:B------:R-:W-:Y:S05]  /*0da0*/  @!P0 BRA `(.L_x_660) ;  /* 0x0000000000d88947 */ /* 0x000fea0003800000 */
[----:B------:R-:W1:Y:S01]  /*0db0*/  LDC R14, c[0x0][0x2c0] ;  /* 0x0000b000ff0e7b82 */ /* 0x000e620000000800 */
[----:B------:R-:W-:Y:S01]  /*0dc0*/  BSSY B0, `(.L_x_661) ;  /* 0x0000013000007945 */ /* 0x000fe20003800000 */
[----:B------:R-:W-:-:S06]  /*0dd0*/  ISETP.NE.AND P2, PT, R24, 0x1, PT ;  /* 0x000000011800780c */ /* 0x000fcc0003f45270 */
[----:B------:R-:W2:Y:S08]  /*0de0*/  LDC R10, c[0x0][0x2b8] ;  /* 0x0000ae00ff0a7b82 */ /* 0x000eb00000000800 */
[----:B------:R-:W3:Y:S01]  /*0df0*/  LDC.64 R4, c[0x0][0x2a0] ;  /* 0x0000a800ff047b82 */ /* 0x000ee20000000a00 */
[----:B-1----:R-:W-:-:S07]  /*0e00*/  IMAD R15, R2, R14, R21 ;  /* 0x0000000e020f7224 */ /* 0x002fce00078e0215 */
[----:B------:R-:W1:Y:S01]  /*0e10*/  LDC.64 R2, c[0x0][0x260] ;  /* 0x00009800ff027b82 */ /* 0x000e620000000a00 */
[----:B--2---:R-:W-:-:S04]  /*0e20*/  IADD3 R6, -R15, R10, R11 ;  /* 0x0000000a0f067210 */ /* 0x004fc80007ffe10b */
[----:B------:R-:W-:-:S04]  /*0e30*/  LOP3.LUT R8, R6, R0, RZ, 0xfc, !PT ;  /* 0x0000000006087212 */ /* 0x000fc800078efcff */
[----:B------:R-:W-:-:S04]  /*0e40*/  ISETP.GE.AND P0, PT, R8, RZ, PT ;  /* 0x000000ff0800720c */ /* 0x000fc80003f06270 */
[----:B---3--:R-:W-:-:S04]  /*0e50*/  ISETP.GE.OR P0, PT, R0, R5, !P0 ;  /* 0x000000050000720c */ /* 0x008fc80004706670 */
[----:B------:R-:W-:Y:S01]  /*0e60*/  ISETP.GE.OR P0, PT, R6, R4, P0 ;  /* 0x000000040600720c */ /* 0x000fe20000706670 */
[----:B-1----:R-:W-:-:S12]  /*0e70*/  IMAD.WIDE R2, R7, 0x8, R2 ;  /* 0x0000000807027825 */ /* 0x002fd800078e0202 */
[----:B------:R-:W-:Y:S05]  /*0e80*/  @P0 BRA `(.L_x_662) ;  /* 0x0000000000180947 */ /* 0x000fea0003800000 */
[----:B------:R-:W1:Y:S01]  /*0e90*/  LDC.64 R8, c[0x0][0x210] ;  /* 0x00008400ff087b82 */ /* 0x000e620000000a00 */
[----:B------:R-:W-:-:S04]  /*0ea0*/  IMAD R7, R23, R4, R6 ;  /* 0x0000000417077224 */ /* 0x000fc800078e0206 */
[----:B-1----:R-:W-:Y:S02]  /*0eb0*/  IMAD.WIDE R8, R7, 0x8, R8 ;  /* 0x0000000807087825 */ /* 0x002fe400078e0208 */
[----:B------:R-:W2:Y:S04]  /*0ec0*/  LDG.E.64 R6, desc[UR8][R2.64] ;  /* 0x0000000802067981 */ /* 0x000ea8000c1e1b00 */
[----:B------:R-:W2:Y:S02]  /*0ed0*/  LDG.E.64 R8, desc[UR8][R8.64] ;  /* 0x0000000808087981 */ /* 0x000ea4000c1e1b00 */
[----:B--2---:R-:W-:-:S11]  /*0ee0*/  DFMA R12, R8, R6, R12 ;  /* 0x00000006080c722b */ /* 0x004fd6000000000c */
.L_x_662:
[----:B------:R-:W-:Y:S05]  /*0ef0*/  BSYNC B0 ;  /* 0x0000000000007941 */ /* 0x000fea0003800000 */
.L_x_661:
[----:B------:R-:W-:Y:S04]  /*0f00*/  BSSY B0, `(.L_x_660) ;  /* 0x0000020000007945 */ /* 0x000fe80003800000 */
[----:B------:R-:W-:Y:S05]  /*0f10*/  @!P2 BRA `(.L_x_663) ;  /* 0x000000000078a947 */ /* 0x000fea0003800000 */
[----:B------:R-:W-:Y:S01]  /*0f20*/  IADD3 R15, R15, R14, RZ ;  /* 0x0000000e0f0f7210 */ /* 0x000fe20007ffe0ff */
[----:B------:R-:W-:Y:S01]  /*0f30*/  BSSY B1, `(.L_x_664) ;  /* 0x000000e000017945 */ /* 0x000fe20003800000 */
[----:B------:R-:W-:Y:S02]  /*0f40*/  ISETP.NE.AND P2, PT, R24, 0x2, PT ;  /* 0x000000021800780c */ /* 0x000fe40003f45270 */
[----:B------:R-:W-:-:S04]  /*0f50*/  IADD3 R7, -R15, R10, R11 ;  /* 0x0000000a0f077210 */ /* 0x000fc80007ffe10b */
[----:B------:R-:W-:-:S04]  /*0f60*/  LOP3.LUT R6, R7, R0, RZ, 0xfc, !PT ;  /* 0x0000000007067212 */ /* 0x000fc800078efcff */
[----:B------:R-:W-:-:S04]  /*0f70*/  ISETP.GE.AND P0, PT, R6, RZ, PT ;  /* 0x000000ff0600720c */ /* 0x000fc80003f06270 */
[----:B------:R-:W-:-:S04]  /*0f80*/  ISETP.GE.OR P0, PT, R0, R5, !P0 ;  /* 0x000000050000720c */ /* 0x000fc80004706670 */
[----:B------:R-:W-:-:S13]  /*0f90*/  ISETP.GE.OR P0, PT, R7, R4, P0 ;  /* 0x000000040700720c */ /* 0x000fda0000706670 */
[----:B------:R-:W-:Y:S05]  /*0fa0*/  @P0 BRA `(.L_x_665) ;  /* 0x0000000000180947 */ /* 0x000fea0003800000 */
[----:B------:R-:W1:Y:S01]  /*0fb0*/  LDC.64 R8, c[0x0][0x210] ;  /* 0x00008400ff087b82 */ /* 0x000e620000000a00 */
[----:B------:R-:W-:-:S04]  /*0fc0*/  IMAD R7, R23, R4, R7 ;  /* 0x0000000417077224 */ /* 0x000fc800078e0207 */
[----:B-1----:R-:W-:Y:S02]  /*0fd0*/  IMAD.WIDE R8, R7, 0x8, R8 ;  /* 0x0000000807087825 */ /* 0x002fe400078e0208 */
[----:B------:R-:W2:Y:S04]  /*0fe0*/  LDG.E.64 R6, desc[UR8][R2.64+0x8] ;  /* 0x0000080802067981 */ /* 0x000ea8000c1e1b00 */
[----:B------:R-:W2:Y:S02]  /*0ff0*/  LDG.E.64 R8, desc[UR8][R8.64] ;  /* 0x0000000808087981 */ /* 0x000ea4000c1e1b00 */
[----:B--2---:R-:W-:-:S11]  /*1000*/  DFMA R12, R8, R6, R12 ;  /* 0x00000006080c722b */ /* 0x004fd6000000000c */
.L_x_665:
[----:B------:R-:W-:Y:S05]  /*1010*/  BSYNC B1 ;  /* 0x0000000000017941 */ /* 0x000fea0003800000 */
.L_x_664:
[----:B------:R-:W-:Y:S05]  /*1020*/  @!P2 BRA `(.L_x_663) ;  /* 0x000000000034a947 */ /* 0x000fea0003800000 */
[----:B------:R-:W-:-:S05]  /*1030*/  IMAD.IADD R14, R15, 0x1, R14 ;  /* 0x000000010f0e7824 */ /* 0x000fca00078e020e */
[----:B------:R-:W-:-:S04]  /*1040*/  IADD3 R9, -R14, R10, R11 ;  /* 0x0000000a0e097210 */ /* 0x000fc80007ffe10b */
[----:B------:R-:W-:-:S04]  /*1050*/  LOP3.LUT R6, R9, R0, RZ, 0xfc, !PT ;  /* 0x0000000009067212 */ /* 0x000fc800078efcff */
[----:B------:R-:W-:-:S04]  /*1060*/  ISETP.GE.AND P0, PT, R6, RZ, PT ;  /* 0x000000ff0600720c */ /* 0x000fc80003f06270 */
[----:B------:R-:W-:-:S04]  /*1070*/  ISETP.GE.OR P0, PT, R0, R5, !P0 ;  /* 0x000000050000720c */ /* 0x000fc80004706670 */
[----:B------:R-:W-:-:S13]  /*1080*/  ISETP.GE.OR P0, PT, R9, R4, P0 ;  /* 0x000000040900720c */ /* 0x000fda0000706670 */
[----:B------:R-:W-:Y:S05]  /*1090*/  @P0 BRA `(.L_x_663) ;  /* 0x0000000000180947 */ /* 0x000fea0003800000 */
[----:B------:R-:W1:Y:S01]  /*10a0*/  LDC.64 R6, c[0x0][0x210] ;  /* 0x00008400ff067b82 */ /* 0x000e620000000a00 */
[----:B------:R-:W-:Y:S01]  /*10b0*/  IMAD R23, R23, R4, R9 ;  /* 0x0000000417177224 */ /* 0x000fe200078e0209 */
[----:B------:R-:W2:Y:S03]  /*10c0*/  LDG.E.64 R2, desc[UR8][R2.64+0x10] ;  /* 0x0000100802027981 */ /* 0x000ea6000c1e1b00 */
[----:B-1----:R-:W-:-:S06]  /*10d0*/  IMAD.WIDE R6, R23, 0x8, R6 ;  /* 0x0000000817067825 */ /* 0x002fcc00078e0206 */
[----:B------:R-:W2:Y:S02]  /*10e0*/  LDG.E.64 R6, desc[UR8][R6.64] ;  /* 0x0000000806067981 */ /* 0x000ea4000c1e1b00 */
[----:B--2---:R-:W-:-:S11]  /*10f0*/  DFMA R12, R6, R2, R12 ;  /* 0x00000002060c722b */ /* 0x004fd6000000000c */
.L_x_663:
[----:B------:R-:W-:Y:S05]  /*1100*/  BSYNC B0 ;  /* 0x0000000000007941 */ /* 0x000fea0003800000 */
.L_x_660:
[----:B------:R-:W-:Y:S02]  /*1110*/  ULDC UR4, c[0x0][0x2a8] ;  /* 0x0000aa0000047ab9 */ /* 0x000fe40000000800 */
[----:B------:R-:W-:Y:S01]  /*1120*/  VIADD R20, R20, UR4 ;  /* 0x0000000414147c36 */ /* 0x000fe20008000000 */
[----:B------:R-:W-:Y:S06]  /*1130*/  @!P1 BRA `(.L_x_666) ;  /* 0xfffffff400c09947 */ /* 0x000fec000383ffff */
.L_x_657:
[----:B-1----:R-:W2:Y:S01]  /*1140*/  LDL.LU R0, [R1] ;  /* 0x0000000001007983 */ /* 0x002ea20000300800 */
[----:B------:R-:W-:Y:S01]  /*1150*/  ULDC UR4, c[0x0][0x290] ;  /* 0x0000a40000047ab9 */ /* 0x000fe20000000800 */
[----:B--2---:R-:W-:-:S04]  /*1160*/  IADD3 R0, R0, 0x1, RZ ;  /* 0x0000000100007810 */ /* 0x004fc80007ffe0ff */
[----:B------:R-:W-:Y:S01]  /*1170*/  ISETP.GE.AND P0, PT, R0, UR4, PT ;  /* 0x0000000400007c0c */ /* 0x000fe2000bf06270 */
[----:B------:R2:W-:-:S12]  /*1180*/  STL [R1], R0 ;  /* 0x0000000001007387 */ /* 0x0005d80000100800 */
[----:B--2---:R-:W-:Y:S05]  /*1190*/  @!P0 BRA `(.L_x_667) ;  /* 0xfffffff400648947 */ /* 0x004fea000383ffff */
.L_x_656:
[----:B------:R-:W2:Y:S01]  /*11a0*/  LDL.LU R4, [R1+0x10] ;  /* 0x0000100001047983 */ /* 0x000ea20000300800 */
[----:B------:R-:W-:Y:S01]  /*11b0*/  ULDC UR4, c[0x0][0x0] ;  /* 0x0000000000047ab9 */ /* 0x000fe20000000800 */
[----:B------:R-:W1:Y:S01]  /*11c0*/  LDC R0, c[0x0][0xc] ;  /* 0x00000300ff007b82 */ /* 0x000e620000000800 */
[----:B------:R-:W-:Y:S01]  /*11d0*/  SHF.R.S64 R2, RZ, 0x1d, R11 ;  /* 0x0000001dff027819 */ /* 0x000fe2000000100b */
[----:B------:R-:W-:-:S03]  /*11e0*/  ULDC.64 UR10, c[0x0][0x238] ;  /* 0x00008e00000a7ab9 */ /* 0x000fc60000000a00 */
[----:B------:R-:W-:-:S04]  /*11f0*/  IADD3 R2, P0, R2, UR10, RZ ;  /* 0x0000000a02027c10 */ /* 0x000fc8000ff1e0ff */
[----:B------:R-:W-:-:S05]  /*1200*/  LEA.HI.X.SX32 R3, R11, UR11, 0x3, P0 ;  /* 0x0000000b0b037c11 */ /* 0x000fca00080f1eff */
[----:B------:R3:W-:Y:S01]  /*1210*/  STG.E.64 desc[UR8][R2.64], R12 ;  /* 0x0000000c02007986 */ /* 0x0007e2000c101b08 */
[----:B-1----:R-:W-:Y:S01]  /*1220*/  IMAD R0, R0, UR4, RZ ;  /* 0x0000000400007c24 */ /* 0x002fe2000f8e02ff */
[----:B------:R-:W-:-:S04]  /*1230*/  ULDC UR4, c[0x0][0x288] ;  /* 0x0000a20000047ab9 */ /* 0x000fc80000000800 */
[----:B------:R-:W-:-:S05]  /*1240*/  IADD3 R11, P0, R0, R11, RZ ;  /* 0x0000000b000b7210 */ /* 0x000fca0007f1e0ff */
[----:B--2---:R-:W-:Y:S01]  /*1250*/  IMAD.X R4, RZ, RZ, R4, P0 ;  /* 0x000000ffff047224 */ /* 0x004fe200000e0604 */
[----:B------:R-:W-:-:S04]  /*1260*/  ISETP.GE.U32.AND P0, PT, R11, UR4, PT ;  /* 0x000000040b007c0c */ /* 0x000fc8000bf06070 */
[----:B------:R3:W-:Y:S01]  /*1270*/  STL [R1+0x10], R4 ;  /* 0x0000100401007387 */ /* 0x0007e20000100800 */
[----:B------:R-:W-:-:S13]  /*1280*/  ISETP.GE.AND.EX P0, PT, R4, UR7, PT, P0 ;  /* 0x0000000704007c0c */ /* 0x000fda000bf06300 */
[----:B---3--:R-:W-:Y:S05]  /*1290*/  @!P0 BRA `(.L_x_668) ;  /* 0xffffffec00a08947 */ /* 0x008fea000383ffff */
[----:B------:R-:W-:Y:S05]  /*12a0*/  EXIT ;  /* 0x000000000000794d */ /* 0x000fea0003800000 */
.L_x_669:
        /* <DEDUP_REMOVED lines=13> */
.L_x_1138:


//--------------------- .text._ZN2at6native51_GLOBAL__N__2c613397_18_DepthwiseConv2d_cu_9959487032conv_depthwise2d_backward_kernelILi1ELi0EdiEEvNS_27GenericPackedTensorAccessorIKT1_Lm4ENS_16DefaultPtrTraitsEiEENS3_IS4_Lm4ES6_iEES7_T2_iiiiiiiiiiiiiii --------------------------
	.section	.text._ZN2at6native51_GLOBAL__N__2c613397_18_DepthwiseConv2d_cu_9959487032conv_depthwise2d_backward_kernelILi1ELi0EdiEEvNS_27GenericPackedTensorAccessorIKT1_Lm4ENS_16DefaultPtrTraitsEiEENS3_IS4_Lm4ES6_iEES7_T2_iiiiiiiiiiiiiii,"ax",@progbits
	.align	128
.text._ZN2at6native51_GLOBAL__N__2c613397_18_DepthwiseConv2d_cu_9959487032conv_depthwise2d_backward_kernelILi1ELi0EdiEEvNS_27GenericPackedTensorAccessorIKT1_Lm4ENS_16DefaultPtrTraitsEiEENS3_IS4_Lm4ES6_iEES7_T2_iiiiiiiiiiiiiii:
        .type           _ZN2at6native51_GLOBAL__N__2c613397_18_DepthwiseConv2d_cu_9959487032conv_depthwise2d_backward_kernelILi1ELi0EdiEEvNS_27GenericPackedTensorAccessorIKT1_Lm4ENS_16DefaultPtrTraitsEiEENS3_IS4_Lm4ES6_iEES7_T2_iiiiiiiiiiiiiii,@function
        .size           _ZN2at6native51_GLOBAL__N__2c613397_18_DepthwiseConv2d_cu_9959487032conv_depthwise2d_backward_kernelILi1ELi0EdiEEvNS_27GenericPackedTensorAccessorIKT1_Lm4ENS_16DefaultPtrTraitsEiEENS3_IS4_Lm4ES6_iEES7_T2_iiiiiiiiiiiiiii,(.L_x_1139 - _ZN2at6native51_GLOBAL__N__2c613397_18_DepthwiseConv2d_cu_9959487032conv_depthwise2d_backward_kernelILi1ELi0EdiEEvNS_27GenericPackedTensorAccessorIKT1_Lm4ENS_16DefaultPtrTraitsEiEENS3_IS4_Lm4ES6_iEES7_T2_iiiiiiiiiiiiiii)
        .other          _ZN2at6native51_GLOBAL__N__2c613397_18_DepthwiseConv2d_cu_9959487032conv_depthwise2d_backward_kernelILi1ELi0EdiEEvNS_27GenericPackedTensorAccessorIKT1_Lm4ENS_16DefaultPtrTraitsEiEENS3_IS4_Lm4ES6_iEES7_T2_iiiiiiiiiiiiiii,@"STO_CUDA_ENTRY STV_DEFAULT"
_ZN2at6native51_GLOBAL__N__2c613397_18_DepthwiseConv2d_cu_9959487032conv_depthwise2d_backward_kernelILi1ELi0EdiEEvNS_27GenericPackedTensorAccessorIKT1_Lm4ENS_16DefaultPtrTraitsEiEENS3_IS4_Lm4ES6_iEES7_T2_iiiiiiiiiiiiiii:
        /* <DEDUP_REMOVED lines=13> */
[----:B------:R-:W-:Y:S01]  /*00d0*/  IMAD.MOV.U32 R23, RZ, RZ, R20 ;  /* 0x000000ffff177224 */ /* 0x000fe200078e0014 */
[----:B------:R-:W-:Y:S01]  /*00e0*/  ULDC.64 UR6, c[0x0][0x208] ;  /* 0x0000820000067ab9 */ /* 0x000fe20000000a00 */
[----:B------:R-:W-:Y:S01]  /*00f0*/  IMAD R20, R5, UR4, RZ ;  /* 0x0000000405147c24 */ /* 0x000fe2000f8e02ff */
        /* <DEDUP_REMOVED lines=10> */
[----:B------:R-:W-:Y:S05]  /*01a0*/  CALL.REL.NOINC `($__internal_9_$__cuda_sm20_div_u64) ;  /* 0x0000003000247944 */ /* 0x000fea0003c00000 */
[----:B------:R-:W-:Y:S02]  /*01b0*/  IMAD.MOV.U32 R2, RZ, RZ, R4 ;  /* 0x000000ffff027224 */ /* 0x000fe400078e0004 */
[----:B------:R-:W-:Y:S01]  /*01c0*/  IMAD.MOV.U32 R3, RZ, RZ, R5 ;  /* 0x000000ffff037224 */ /* 0x000fe200078e0005 */
[----:B------:R-:W-:Y:S06]  /*01d0*/  BRA `(.L_x_673) ;  /* 0x00000000004c7947 */ /* 0x000fec0003800000 */
.L_x_672:
        /* <DEDUP_REMOVED lines=13> */
[----:B------:R-:W-:Y:S02]  /*02b0*/  @P0 IMAD.IADD R3, R3, 0x1, -R20 ;  /* 0x0000000103030824 */ /* 0x000fe400078e0a14 */
[----:B------:R-:W-:-:S03]  /*02c0*/  @P0 VIADD R2, R2, 0x1 ;  /* 0x0000000102020836 */ /* 0x000fc60000000000 */
[----:B------:R-:W-:Y:S01]  /*02d0*/  ISETP.GE.U32.AND P1, PT, R3, R20, PT ;  /* 0x000000140300720c */ /* 0x000fe20003f26070 */
[----:B------:R-:W-:-:S12]  /*02e0*/  HFMA2.MMA R3, -RZ, RZ, 0, 0 ;  /* 0x00000000ff037435 */ /* 0x000fd800000001ff */
[----:B------:R-:W-:Y:S01]  /*02f0*/  @P1 VIADD R2, R2, 0x1 ;  /* 0x0000000102021836 */ /* 0x000fe20000000000 */
[----:B------:R-:W-:-:S07]  /*0300*/  @!P2 LOP3.LUT R2, RZ, R20, RZ, 0x33, !PT ;  /* 0x00000014ff02a212 */ /* 0x000fce00078e33ff */
.L_x_673:
[----:B------:R-:W-:Y:S05]  /*0310*/  BSYNC B0 ;  /* 0x0000000000007941 */ /* 0x000fea0003800000 */
.L_x_671:
        /* <DEDUP_REMOVED lines=10> */
[----:B------:R-:W-:Y:S02]  /*03c0*/  IMAD.MOV.U32 R6, RZ, RZ, RZ ;  /* 0x000000ffff067224 */ /* 0x000fe400078e00ff */
[----:B------:R-:W-:Y:S02]  /*03d0*/  IMAD.MOV.U32 R0, RZ, RZ, RZ ;  /* 0x000000ffff007224 */ /* 0x000fe400078e00ff */
[----:B------:R-:W-:-:S07]  /*03e0*/  IMAD.MOV.U32 R5, RZ, RZ, R23 ;  /* 0x000000ffff057224 */ /* 0x000fce00078e0017 */
.L_x_676:
        /* <DEDUP_REMOVED lines=8> */
[----:B------:R0:W-:Y:S01]  /*0470*/  STG.E.64 desc[UR6][R2.64], RZ ;  /* 0x000000ff02007986 */ /* 0x0001e2000c101b06 */
[----:B------:R-:W-:Y:S02]  /*0480*/  IADD3.X R6, R6, -0x1, RZ, P1, !PT ;  /* 0xffffffff06067810 */ /* 0x000fe40000ffe4ff */
[----:B------:R-:W-:-:S04]  /*0490*/  ISETP.NE.U32.AND P1, PT, R4, RZ, PT ;  /* 0x000000ff0400720c */ /* 0x000fc80003f25070 */
[----:B------:R-:W-:-:S13]  /*04a0*/  ISETP.NE.AND.EX P1, PT, R6, RZ, PT, P1 ;  /* 0x000000ff0600720c */ /* 0x000fda0003f25310 */
[----:B0-----:R-:W-:Y:S05]  /*04b0*/  @P1 BRA `(.L_x_676) ;  /* 0xfffffffc00cc1947 */ /* 0x001fea000383ffff */
.L_x_675:
[----:B------:R-:W-:Y:S05]  /*04c0*/  BSYNC B0 ;  /* 0x0000000000007941 */ /* 0x000fea0003800000 */
.L_x_674:
[----:B------:R-:W-:Y:S01]  /*04d0*/  ULDC.64 UR10, c[0x0][0x238] ;  /* 0x00008e00000a7ab9 */ /* 0x000fe20000000a00 */
[----:B------:R-:W-:Y:S05]  /*04e0*/  @!P0 EXIT ;  /* 0x000000000000894d */ /* 0x000fea0003800000 */
.L_x_677:
[----:B------:R-:W-:-:S04]  /*04f0*/  SHF.R.S64 R2, RZ, 0x1d, R23 ;  /* 0x0000001dff027819 */ /* 0x000fc80000001017 */
[----:B------:R-:W-:-:S04]  /*0500*/  IADD3 R2, P0, R2, UR10, RZ ;  /* 0x0000000a02027c10 */ /* 0x000fc8000ff1e0ff */
[----:B------:R-:W-:Y:S02]  /*0510*/  LEA.HI.X.SX32 R3, R23, UR11, 0x3, P0 ;  /* 0x0000000b17037c11 */ /* 0x000fe400080f1eff */
[C---:B------:R-:W-:Y:S01]  /*0520*/  IADD3 R23, P0, P1, R20.reuse, R23, R20 ;  /* 0x0000001714177210 */ /* 0x040fe2000791e014 */
[----:B------:R-:W-:-:S03]  /*0530*/  IMAD.WIDE R4, R20, 0x8, R2 ;  /* 0x0000000814047825 */ /* 0x000fc600078e0202 */
[----:B------:R-:W-:Y:S01]  /*0540*/  IADD3.X R21, RZ, R21, RZ, P0, P1 ;  /* 0x00000015ff157210 */ /* 0x000fe200007e24ff */
[----:B------:R0:W-:Y:S01]  /*0550*/  STG.E.64 desc[UR6][R2.64], RZ ;  /* 0x000000ff02007986 */ /* 0x0001e2000c101b06 */
[C---:B------:R-:W-:Y:S01]  /*0560*/  IADD3 R23, P0, P1, R20.reuse, R23, R20 ;  /* 0x0000001714177210 */ /* 0x040fe2000791e014 */
[C---:B------:R-:W-:Y:S02]  /*0570*/  IMAD.WIDE R6, R20.reuse, 0x8, R4 ;  /* 0x0000000814067825 */ /* 0x040fe400078e0204 */
[----:B------:R0:W-:Y:S01]  /*0580*/  STG.E.64 desc[UR6][R4.64], RZ ;  /* 0x000000ff04007986 */ /* 0x0001e2000c101b06 */
[----:B------:R-:W-:Y:S02]  /*0590*/  IADD3.X R21, RZ, R21, RZ, P0, P1 ;  /* 0x00000015ff157210 */ /* 0x000fe400007e24ff */
[----:B------:R-:W-:Y:S01]  /*05a0*/  ISETP.GE.U32.AND P0, PT, R23, UR4, PT ;  /* 0x0000000417007c0c */ /* 0x000fe2000bf06070 */
[----:B------:R0:W-:Y:S01]  /*05b0*/  STG.E.64 desc[UR6][R6.64], RZ ;  /* 0x000000ff06007986 */ /* 0x0001e2000c101b06 */
[----:B------:R-:W-:-:S02]  /*05c0*/  IMAD.WIDE R8, R20, 0x8, R6 ;  /* 0x0000000814087825 */ /* 0x000fc400078e0206 */
[----:B------:R-:W-:-:S03]  /*05d0*/  ISETP.GE.AND.EX P0, PT, R21, UR5, PT, P0 ;  /* 0x0000000515007c0c */ /* 0x000fc6000bf06300 */
[----:B------:R0:W-:Y:S10]  /*05e0*/  STG.E.64 desc[UR6][R8.64], RZ ;  /* 0x000000ff08007986 */ /* 0x0001f4000c101b06 */
[----:B0-----:R-:W-:Y:S05]  /*05f0*/  @!P0 BRA `(.L_x_677) ;  /* 0xfffffffc00bc8947 */ /* 0x001fea000383ffff */
[----:B------:R-:W-:Y:S05]  /*0600*/  EXIT ;  /* 0x000000000000794d */ /* 0x000fea0003800000 */
.L_x_670:
[----:B------:R-:W-:Y:S01]  /*0610*/  VIADD R0, R0, 0xffffffff ;  /* 0xffffffff00007836 */ /* 0x000fe20000000000 */
[----:B------:R-:W-:Y:S01]  /*0620*/  ULDC UR8, c[0x0][0x294] ;  /* 0x0000a50000087ab9 */ /* 0x000fe20000000800 */
[----:B------:R-:W-:-:S03]  /*0630*/  ULDC UR9, c[0x0][0x290] ;  /* 0x0000a40000097ab9 */ /* 0x000fc60000000800 */
[----:B------:R-:W-:-:S13]  /*0640*/  ISETP.GE.U32.AND P1, PT, R0, 0x3, PT ;  /* 0x000000030000780c */ /* 0x000fda0003f26070 */
.L_x_694:
        /* <DEDUP_REMOVED lines=21> */
[-C--:B------:R-:W-:Y:S01]  /*07a0*/  @!P2 IADD3 R4, R4, -R7.reuse, RZ ;  /* 0x800000070404a210 */ /* 0x080fe20007ffe0ff */
[----:B------:R-:W-:Y:S01]  /*07b0*/  @!P2 VIADD R5, R5, 0x1 ;  /* 0x000000010505a836 */ /* 0x000fe20000000000 */
[----:B------:R0:W1:Y:S01]  /*07c0*/  F2I.FTZ.U32.TRUNC.NTZ R9, R8 ;  /* 0x0000000800097305 */ /* 0x000062000021f000 */
[----:B------:R-:W-:Y:S02]  /*07d0*/  ISETP.NE.AND P2, PT, R0, RZ, PT ;  /* 0x000000ff0000720c */ /* 0x000fe40003f45270 */
[----:B------:R-:W-:Y:S02]  /*07e0*/  ISETP.GE.U32.AND P0, PT, R4, R7, PT ;  /* 0x000000070400720c */ /* 0x000fe40003f06070 */
[----:B------:R-:W-:Y:S01]  /*07f0*/  LOP3.LUT R4, R23, R0, RZ, 0x3c, !PT ;  /* 0x0000000017047212 */ /* 0x000fe200078e3cff */
[----:B------:R-:W2:Y:S03]  /*0800*/  LDC R7, c[0x0][0x28c] ;  /* 0x0000a300ff077b82 */ /* 0x000ea60000000800 */
[----:B------:R-:W-:-:S02]  /*0810*/  ISETP.GE.AND P3, PT, R4, RZ, PT ;  /* 0x000000ff0400720c */ /* 0x000fc40003f66270 */
[----:B0-----:R-:W-:-:S03]  /*0820*/  MOV R8, RZ ;  /* 0x000000ff00087202 */ /* 0x001fc60000000f00 */
[----:B------:R-:W0:Y:S01]  /*0830*/  LDC R4, c[0x0][0x2b4] ;  /* 0x0000ad00ff047b82 */ /* 0x000e220000000800 */
[----:B-1----:R-:W-:Y:S02]  /*0840*/  IMAD.MOV R6, RZ, RZ, -R9 ;  /* 0x000000ffff067224 */ /* 0x002fe400078e0a09 */
[----:B------:R-:W-:Y:S02]  /*0850*/  @P0 VIADD R5, R5, 0x1 ;  /* 0x0000000105050836 */ /* 0x000fe40000000000 */
[----:B------:R-:W-:-:S03]  /*0860*/  IMAD R11, R6, R3, RZ ;  /* 0x00000003060b7224 */ /* 0x000fc600078e02ff */
[----:B------:R-:W-:Y:S01]  /*0870*/  @!P3 IMAD.MOV R5, RZ, RZ, -R5 ;  /* 0x000000ffff05b224 */ /* 0x000fe200078e0a05 */
[----:B------:R-:W-:Y:S01]  /*0880*/  @!P2 LOP3.LUT R5, RZ, R0, RZ, 0x33, !PT ;  /* 0x00000000ff05a212 */ /* 0x000fe200078e33ff */
[----:B------:R-:W-:-:S03]  /*0890*/  IMAD.HI.U32 R8, R9, R11, R8 ;  /* 0x0000000b09087227 */ /* 0x000fc600078e0008 */
[----:B------:R-:W-:Y:S02]  /*08a0*/  IABS R6, R5 ;  /* 0x0000000500067213 */ /* 0x000fe40000000000 */
[----:B--2---:R-:W-:-:S03]  /*08b0*/  IABS R10, R7 ;  /* 0x00000007000a7213 */ /* 0x004fc60000000000 */
[----:B------:R-:W-:Y:S01]  /*08c0*/  IMAD.MOV.U32 R9, RZ, RZ, R6 ;  /* 0x000000ffff097224 */ /* 0x000fe200078e0006 */
        /* <DEDUP_REMOVED lines=9> */
[----:B------:R-:W-:-:S02]  /*0960*/  @!P2 IMAD.IADD R8, R8, 0x1, -R3 ;  /* 0x000000010808a824 */ /* 0x000fc400078e0a03 */
[----:B------:R-:W-:Y:S01]  /*0970*/  @!P2 VIADD R12, R12, 0x1 ;  /* 0x000000010c0ca836 */ /* 0x000fe20000000000 */
[----:B------:R-:W-:Y:S02]  /*0980*/  ISETP.NE.AND P2, PT, R2, RZ, PT ;  /* 0x000000ff0200720c */ /* 0x000fe40003f45270 */
[----:B------:R-:W-:Y:S01]  /*0990*/  ISETP.GE.U32.AND P0, PT, R8, R3, PT ;  /* 0x000000030800720c */ /* 0x000fe20003f06070 */
[----:B-1----:R-:W-:Y:S01]  /*09a0*/  VIADD R8, R11, 0xffffffe ;  /* 0x0ffffffe0b087836 */ /* 0x002fe20000000000 */
[----:B------:R-:W-:-:S03]  /*09b0*/  LOP3.LUT R3, R5, R2, RZ, 0x3c, !PT ;  /* 0x0000000205037212 */ /* 0x000fc600078e3cff */
[----:B------:R-:W1:Y:S01]  /*09c0*/  F2I.FTZ.U32.TRUNC.NTZ R9, R8 ;  /* 0x0000000800097305 */ /* 0x000e62000021f000 */
[----:B------:R-:W-:Y:S02]  /*09d0*/  ISETP.GE.AND P3, PT, R3, RZ, PT ;  /* 0x000000ff0300720c */ /* 0x000fe40003f66270 */
[----:B0-----:R-:W-:-:S05]  /*09e0*/  IADD3 R3, R13, 0xffffffe, RZ ;  /* 0x0ffffffe0d037810 */ /* 0x001fca0007ffe0ff */
[----:B------:R-:W-:Y:S01]  /*09f0*/  @P0 VIADD R12, R12, 0x1 ;  /* 0x000000010c0c0836 */ /* 0x000fe20000000000 */
[----:B------:R-:W0:Y:S05]  /*0a00*/  F2I.FTZ.U32.TRUNC.NTZ R3, R3 ;  /* 0x0000000300037305 */ /* 0x000e2a000021f000 */
[----:B------:R-:W-:Y:S01]  /*0a10*/  @!P3 IMAD.MOV R12, RZ, RZ, -R12 ;  /* 0x000000ffff0cb224 */ /* 0x000fe200078e0a0c */
[----:B------:R-:W-:Y:S01]  /*0a20*/  @!P2 LOP3.LUT R12, RZ, R2, RZ, 0x33, !PT ;  /* 0x00000002ff0ca212 */ /* 0x000fe200078e33ff */
[----:B-1----:R-:W-:-:S03]  /*0a30*/  IMAD.MOV R11, RZ, RZ, -R9 ;  /* 0x000000ffff0b7224 */ /* 0x002fc600078e0a09 */
[----:B------:R-:W-:Y:S01]  /*0a40*/  IABS R13, R12 ;  /* 0x0000000c000d7213 */ /* 0x000fe20000000000 */
[----:B------:R-:W-:Y:S02]  /*0a50*/  IMAD.MOV R8, RZ, RZ, -R12 ;  /* 0x000000ffff087224 */ /* 0x000fe400078e0a0c */
[----:B------:R-:W-:Y:S02]  /*0a60*/  IMAD R11, R11, R10, RZ ;  /* 0x0000000a0b0b7224 */ /* 0x000fe400078e02ff */
[----:B------:R-:W-:Y:S01]  /*0a70*/  IMAD R2, R2, R8, R5 ;  /* 0x0000000802027224 */ /* 0x000fe200078e0205 */
[----:B------:R-:W-:Y:S01]  /*0a80*/  HFMA2.MMA R8, -RZ, RZ, 0, 0 ;  /* 0x00000000ff087435 */ /* 0x000fe200000001ff */
[----:B0-----:R-:W-:Y:S02]  /*0a90*/  IMAD.MOV R15, RZ, RZ, -R3 ;  /* 0x000000ffff0f7224 */ /* 0x001fe400078e0a03 */
[----:B------:R-:W-:-:S04]  /*0aa0*/  IMAD.MOV R5, RZ, RZ, -R5 ;  /* 0x000000ffff057224 */ /* 0x000fc800078e0a05 */
[----:B------:R-:W-:-:S03]  /*0ab0*/  IMAD R5, R0, R5, R23 ;  /* 0x0000000500057224 */ /* 0x000fc600078e0217 */
[----:B------:R-:W-:-:S04]  /*0ac0*/  IMAD.HI.U32 R9, R9, R11, R8 ;  /* 0x0000000b09097227 */ /* 0x000fc800078e0008 */
[----:B------:R-:W-:Y:S02]  /*0ad0*/  VIADD R8, R2, UR5 ;  /* 0x0000000502087c36 */ /* 0x000fe40008000000 */
[----:B------:R-:W-:Y:S02]  /*0ae0*/  IMAD.MOV.U32 R11, RZ, RZ, R13 ;  /* 0x000000ffff0b7224 */ /* 0x000fe400078e000d */
[----:B------:R-:W-:Y:S01]  /*0af0*/  IMAD R13, R15, R6, RZ ;  /* 0x000000060f0d7224 */ /* 0x000fe200078e02ff */
[----:B------:R-:W-:Y:S01]  /*0b00*/  IABS R14, R8 ;  /* 0x00000008000e7213 */ /* 0x000fe20000000000 */
[----:B------:R-:W-:Y:S01]  /*0b10*/  IMAD.MOV.U32 R2, RZ, RZ, RZ ;  /* 0x000000ffff027224 */ /* 0x000fe200078e00ff */
[----:B------:R-:W-:Y:S01]  /*0b20*/  ISETP.GE.AND P5, PT, R8, RZ, PT ;  /* 0x000000ff0800720c */ /* 0x000fe20003fa6270 */
[----:B------:R-:W-:-:S04]  /*0b30*/  IMAD.HI.U32 R9, R9, R11, RZ ;  /* 0x0000000b09097227 */ /* 0x000fc800078e00ff */
[----:B------:R-:W-:-:S04]  /*0b40*/  IMAD.HI.U32 R2, R3, R13, R2 ;  /* 0x0000000d03027227 */ /* 0x000fc800078e0002 */
[----:B------:R-:W-:Y:S02]  /*0b50*/  IMAD.MOV.U32 R13, RZ, RZ, R14 ;  /* 0x000000ffff0d7224 */ /* 0x000fe400078e000e */
[----:B------:R-:W-:Y:S02]  /*0b60*/  IMAD.MOV R3, RZ, RZ, -R9 ;  /* 0x000000ffff037224 */ /* 0x000fe400078e0a09 */
[----:B------:R-:W-:-:S04]  /*0b70*/  IMAD.HI.U32 R2, R2, R13, RZ ;  /* 0x0000000d02027227 */ /* 0x000fc800078e00ff */
[----:B------:R-:W-:Y:S01]  /*0b80*/  IMAD R3, R10, R3, R11 ;  /* 0x000000030a037224 */ /* 0x000fe200078e020b */
[----:B------:R-:W-:Y:S01]  /*0b90*/  IADD3 R2, -R2, RZ, RZ ;  /* 0x000000ff02027210 */ /* 0x000fe20007ffe1ff */
[----:B------:R-:W-:-:S03]  /*0ba0*/  VIADD R5, R5, UR4 ;  /* 0x0000000405057c36 */ /* 0x000fc60008000000 */
[----:B------:R-:W-:Y:S01]  /*0bb0*/  ISETP.GT.U32.AND P2, PT, R10, R3, PT ;  /* 0x000000030a00720c */ /* 0x000fe20003f44070 */
[----:B------:R-:W-:Y:S01]  /*0bc0*/  IMAD R11, R6, R2, R13 ;  /* 0x00000002060b7224 */ /* 0x000fe200078e020d */
[----:B------:R-:W-:-:S04]  /*0bd0*/  LOP3.LUT R2, R12, R7, RZ, 0x3c, !PT ;  /* 0x000000070c027212 */ /* 0x000fc800078e3cff */
[----:B------:R-:W-:-:S07]  /*0be0*/  ISETP.GT.U32.AND P3, PT, R6, R11, PT ;  /* 0x0000000b0600720c */ /* 0x000fce0003f64070 */
[----:B------:R-:W-:Y:S02]  /*0bf0*/  @!P2 IMAD.IADD R3, R3, 0x1, -R10 ;  /* 0x000000010303a824 */ /* 0x000fe400078e0a0a */
[----:B------:R-:W-:Y:S01]  /*0c00*/  @!P2 VIADD R9, R9, 0x1 ;  /* 0x000000010909a836 */ /* 0x000fe20000000000 */
[----:B------:R-:W-:Y:S02]  /*0c10*/  ISETP.NE.AND P2, PT, R7, RZ, PT ;  /* 0x000000ff0700720c */ /* 0x000fe40003f45270 */
[----:B------:R-:W-:Y:S01]  /*0c20*/  ISETP.GE.U32.AND P0, PT, R3, R10, PT ;  /* 0x0000000a0300720c */ /* 0x000fe20003f06070 */
[----:B------:R-:W-:Y:S01]  /*0c30*/  @!P3 IMAD.IADD R11, R11, 0x1, -R6 ;  /* 0x000000010b0bb824 */ /* 0x000fe200078e0a06 */
[----:B------:R-:W-:-:S04]  /*0c40*/  ISETP.GE.AND P3, PT, R2, RZ, PT ;  /* 0x000000ff0200720c */ /* 0x000fc80003f66270 */
[----:B------:R-:W-:-:S07]  /*0c50*/  ISETP.GT.U32.AND P4, PT, R6, R11, PT ;  /* 0x0000000b0600720c */ /* 0x000fce0003f84070 */
[----:B------:R-:W-:Y:S01]  /*0c60*/  @P0 VIADD R9, R9, 0x1 ;  /* 0x0000000109090836 */ /* 0x000fe20000000000 */
[----:B------:R-:W-:-:S03]  /*0c70*/  ISETP.NE.AND P0, PT, R4, RZ, PT ;  /* 0x000000ff0400720c */ /* 0x000fc60003f05270 */
[----:B------:R-:W-:Y:S01]  /*0c80*/  @!P3 IMAD.MOV R9, RZ, RZ, -R9 ;  /* 0x000000ffff09b224 */ /* 0x000fe200078e0a09 */
[----:B------:R-:W-:Y:S02]  /*0c90*/  @!P2 LOP3.LUT R9, RZ, R7, RZ, 0x33, !PT ;  /* 0x00000007ff09a212 */ /* 0x000fe400078e33ff */
[----:B------:R-:W-:-:S03]  /*0ca0*/  @!P4 IADD3 R11, R11, -R6, RZ ;  /* 0x800000060b0bc210 */ /* 0x000fc60007ffe0ff */
[----:B------:R-:W-:Y:S02]  /*0cb0*/  IMAD.MOV R2, RZ, RZ, -R9 ;  /* 0x000000ffff027224 */ /* 0x000fe400078e0a09 */
[----:B------:R-:W-:Y:S01]  /*0cc0*/  IMAD.MOV.U32 R6, RZ, RZ, R11 ;  /* 0x000000ffff067224 */ /* 0x000fe200078e000b */
[----:B------:R-:W-:Y:S01]  /*0cd0*/  CS2R R10, SRZ ;  /* 0x00000000000a7805 */ /* 0x000fe2000001ff00 */
[----:B------:R-:W-:Y:S02]  /*0ce0*/  IMAD R7, R7, R2, R12 ;  /* 0x0000000207077224 */ /* 0x000fe400078e020c */
[----:B------:R-:W-:Y:S01]  /*0cf0*/  @!P5 IMAD.MOV R6, RZ, RZ, -R6 ;  /* 0x000000ffff06d224 */ /* 0x000fe200078e0a06 */
[----:B------:R-:W-:Y:S02]  /*0d00*/  @!P0 LOP3.LUT R6, RZ, R4, RZ, 0x33, !PT ;  /* 0x00000004ff068212 */ /* 0x000fe400078e33ff */
[----:B------:R-:W-:Y:S01]  /*0d10*/  MOV R4, RZ ;  /* 0x000000ff00047202 */ /* 0x000fe20000000f00 */
[----:B------:R-:W-:Y:S06]  /*0d20*/  @!P1 BRA `(.L_x_678) ;  /* 0x00000014002c9947 */ /* 0x000fec0003800000 */
[----:B------:R-:W0:Y:S01]  /*0d30*/  LDC.64 R2, c[0x0][0x2a8] ;  /* 0x0000aa00ff027b82 */ /* 0x000e220000000a00 */
[----:B------:R-:W-:Y:S01]  /*0d40*/  ULDC UR5, c[0x0][0x290] ;  /* 0x0000a40000057ab9 */ /* 0x000fe20000000800 */
[----:B------:R-:W-:Y:S01]  /*0d50*/  ISETP.NE.AND P2, PT, R6, RZ, PT ;  /* 0x000000ff0600720c */ /* 0x000fe20003f45270 */
[----:B------:R-:W-:Y:S01]  /*0d60*/  ULOP3.LUT UR4, UR5, 0x3, URZ, 0xc0, !UPT ;  /* 0x0000000305047892 */ /* 0x000fe2000f8ec03f */
[----:B------:R-:W-:Y:S01]  /*0d70*/  IMAD.MOV.U32 R4, RZ, RZ, RZ ;  /* 0x000000ffff047224 */ /* 0x000fe200078e00ff */
[----:B------:R-:W-:Y:S02]  /*0d80*/  CS2R R10, SRZ ;  /* 0x00000000000a7805 */ /* 0x000fe4000001ff00 */
[----:B------:R-:W-:Y:S01]  /*0d90*/  UIADD3 UR4, -UR4, UR5, URZ ;  /* 0x0000000504047290 */ /* 0x000fe2000fffe13f */
[----:B0-----:R-:W-:-:S05]  /*0da0*/  IMAD R3, R3, R2, RZ ;  /* 0x0000000203037224 */ /* 0x001fca00078e02ff */
[----:B------:R-:W-:-:S07]  /*0db0*/  IMAD.U32 R2, RZ, RZ, UR4 ;  /* 0x00000004ff027e24 */ /* 0x000fce000f8e00ff */
.L_x_687:
[----:B------:R-:W-:Y:S01]  /*0dc0*/  VIADD R2, R2, 0xfffffffc ;  /* 0xfffffffc02027836 */ /* 0x000fe20000000000 */
[----:B------:R-:W-:Y:S01]  /*0dd0*/  BSSY B0, `(.L_x_679) ;  /* 0x000004f000007945 */ /* 0x000fe20003800000 */
[----:B------:R-:W-:-:S03]  /*0de0*/  IMAD R0, R7, UR9, R4 ;  /* 0x0000000907007c24 */ /* 0x000fc6000f8e0204 */
[----:B------:R-:W-:Y:S01]  /*0df0*/  ISETP.NE.AND P3, PT, R2, RZ, PT ;  /* 0x000000ff0200720c */ /* 0x000fe20003f65270 */
[----:B------:R-:W-:Y:S01]  /*0e00*/  IMAD R25, R3, R0, RZ ;  /* 0x0000000003197224 */ /* 0x000fe200078e02ff */
[----:B------:R-:W-:Y:S11]  /*0e10*/  @P2 BRA `(.L_x_680) ;  /* 0x0000000400282947 */ /* 0x000ff60003800000 */
[----:B------:R-:W0:Y:S01]  /*0e20*/  LDC R14, c[0x0][0x2b0] ;  /* 0x0000ac00ff0e7b82 */ /* 0x000e220000000800 */
        /* <DEDUP_REMOVED lines=9> */
[----:B------:R-:W-:Y:S01]  /*0ec0*/  IMAD R15, R18, R17, RZ ;  /* 0x00000011120f7224 */ /* 0x000fe200078e02ff */
[----:B------:R-:W-:-:S04]  /*0ed0*/  IABS R18, R5 ;  /* 0x0000000500127213 */ /* 0x000fc80000000000 */
        /* <DEDUP_REMOVED lines=34> */
[----:B------:R-:W-:Y:S01]  /*1100*/  @!P5 IMAD.IADD R26, R26, 0x1, -R19 ;  /* 0x000000011a1ad824 */ /* 0x000fe200078e0a13 */
[----:B------:R-:W-:Y:S01]  /*1110*/  @!P5 IADD3 R22, R22, 0x1, RZ ;  /* 0x000000011616d810 */ /* 0x000fe20007ffe0ff */
[----:B------:R-:W-:Y:S01]  /*1120*/  @P6 VIADD R15, R15, 0x1 ;  /* 0x000000010f0f6836 */ /* 0x000fe20000000000 */
[----:B------:R-:W-:Y:S02]  /*1130*/  ISETP.GE.AND P6, PT, R14, RZ, PT ;  /* 0x000000ff0e00720c */ /* 0x000fe40003fc6270 */
[----:B------:R-:W-:Y:S02]  /*1140*/  ISETP.GE.U32.AND P4, PT, R26, R19, PT ;  /* 0x000000131a00720c */ /* 0x000fe40003f86070 */
[----:B------:R-:W-:Y:S02]  /*1150*/  ISETP.GE.AND P5, PT, R12, RZ, PT ;  /* 0x000000ff0c00720c */ /* 0x000fe40003fa6270 */
[----:B------:R-:W0:Y:S07]  /*1160*/  LDC.64 R12, c[0x0][0x2a0] ;  /* 0x0000a800ff0c7b82 */ /* 0x000e2e0000000a00 */
[----:B------:R-:W-:-:S02]  /*1170*/  @!P6 IMAD.MOV R15, RZ, RZ, -R15 ;  /* 0x000000ffff0fe224 */ /* 0x000fc400078e0a0f */
[----:B------:R-:W-:Y:S01]  /*1180*/  @P4 VIADD R22, R22, 0x1 ;  /* 0x0000000116164836 */ /* 0x000fe20000000000 */
        /* <DEDUP_REMOVED lines=15> */
[----:B------:R-:W2:Y:S01]  /*1280*/  LDG.E.64 R16, desc[UR6][R16.64] ;  /* 0x0000000610107981 */ /* 0x000ea2000c1e1b00 */
[----:B-1----:R-:W-:-:S06]  /*1290*/  IMAD.WIDE R14, R13, 0x8, R14 ;  /* 0x000000080d0e7825 */ /* 0x002fcc00078e020e */
[----:B------:R-:W2:Y:S02]  /*12a0*/  LDG.E.64 R14, desc[UR6][R14.64] ;  /* 0x000000060e0e7981 */ /* 0x000ea4000c1e1b00 */
[----:B--2---:R-:W-:-:S11]  /*12b0*/  DFMA R10, R14, R16, R10 ;  /* 0x000000100e0a722b */ /* 0x004fd6000000000a */
.L_x_680:
[----:B------:R-:W-:Y:S05]  /*12c0*/  BSYNC B0 ;  /* 0x0000000000007941 */ /* 0x000fea0003800000 */
.L_x_679:
[----:B------:R-:W-:Y:S04]  /*12d0*/  BSSY B0, `(.L_x_681) ;  /* 0x000004f000007945 */ /* 0x000fe80003800000 */
[----:B------:R-:W-:Y:S05]  /*12e0*/  @P2 BRA `(.L_x_682) ;  /* 0x0000000400342947 */ /* 0x000fea0003800000 */
        /* <DEDUP_REMOVED lines=73> */
[----:B------:R-:W3:Y:S01]  /*1780*/  LDG.E.64 R16, desc[UR6][R16.64] ;  /* 0x0000000610107981 */ /* 0x000ee2000c1e1b00 */
[----:B--2---:R-:W-:-:S06]  /*1790*/  IMAD.WIDE R18, R27, 0x8, R18 ;  /* 0x000000081b127825 */ /* 0x004fcc00078e0212 */
[----:B------:R-:W3:Y:S02]  /*17a0*/  LDG.E.64 R18, desc[UR6][R18.64] ;  /* 0x0000000612127981 */ /* 0x000ee4000c1e1b00 */
[----:B---3--:R-:W-:-:S11]  /*17b0*/  DFMA R10, R18, R16, R10 ;  /* 0x00000010120a722b */ /* 0x008fd6000000000a */
.L_x_682:
[----:B------:R-:W-:Y:S05]  /*17c0*/  BSYNC B0 ;  /* 0x0000000000007941 */ /* 0x000fea0003800000 */
.L_x_681:
        /* <DEDUP_REMOVED lines=59> */
[----:B------:R-:W-:-:S04]  /*1b80*/  IMAD.MOV.U32 R24, RZ, RZ, R22 ;  /* 0x000000ffff187224 */ /* 0x000fc800078e0016 */
[----:B------:R-:W-:-:S06]  /*1b90*/  @!P5 IMAD.MOV R24, RZ, RZ, -R24 ;  /* 0x000000ffff18d224 */ /* 0x000fcc00078e0a18 */
[----:B------:R-:W-:-:S04]  /*1ba0*/  @!P4 LOP3.LUT R24, RZ, R17, RZ, 0x33, !PT ;  /* 0x00000011ff18c212 */ /* 0x000fc800078e33ff */
[----:B------:R-:W-:-:S04]  /*1bb0*/  LOP3.LUT R14, R25, R24, RZ, 0xfc, !PT ;  /* 0x00000018190e7212 */ /* 0x000fc800078efcff */
[----:B------:R-:W-:-:S04]  /*1bc0*/  ISETP.GE.AND P0, PT, R14, RZ, PT ;  /* 0x000000ff0e00720c */ /* 0x000fc80003f06270 */
[----:B0-----:R-:W-:-:S04]  /*1bd0*/  ISETP.GE.OR P0, PT, R24, R13, !P0 ;  /* 0x0000000d1800720c */ /* 0x001fc80004706670 */
[----:B------:R-:W-:-:S13]  /*1be0*/  ISETP.GE.OR P0, PT, R25, R12, P0 ;  /* 0x0000000c1900720c */ /* 0x000fda0000706670 */
[----:B------:R-:W-:Y:S05]  /*1bf0*/  @P0 BRA `(.L_x_684) ;  /* 0x0000000000300947 */ /* 0x000fea0003800000 */
[----:B------:R-:W0:Y:S01]  /*1c00*/  LDC.64 R16, c[0x0][0x260] ;  /* 0x00009800ff107b82 */ /* 0x000e220000000a00 */
[----:B------:R-:W-:-:S05]  /*1c10*/  IADD3 R18, R0, 0x2, RZ ;  /* 0x0000000200127810 */ /* 0x000fca0007ffe0ff */
[----:B------:R-:W-:Y:S02]  /*1c20*/  IMAD R22, R9, UR8, R18 ;  /* 0x0000000809167c24 */ /* 0x000fe4000f8e0212 */
[----:B------:R-:W1:Y:S01]  /*1c30*/  LDC.64 R14, c[0x0][0x210] ;  /* 0x00008400ff0e7b82 */ /* 0x000e620000000a00 */
[----:B------:R-:W-:Y:S02]  /*1c40*/  IMAD R19, R3, R18, RZ ;  /* 0x0000001203137224 */ /* 0x000fe400078e02ff */
[----:B------:R-:W-:-:S04]  /*1c50*/  IMAD R13, R22, R13, R24 ;  /* 0x0000000d160d7224 */ /* 0x000fc800078e0218 */
[----:B------:R-:W-:Y:S02]  /*1c60*/  IMAD R13, R13, R12, R25 ;  /* 0x0000000c0d0d7224 */ /* 0x000fe400078e0219 */
[----:B0-----:R-:W-:-:S06]  /*1c70*/  IMAD.WIDE R16, R19, 0x8, R16 ;  /* 0x0000000813107825 */ /* 0x001fcc00078e0210 */
[----:B------:R-:W2:Y:S01]  /*1c80*/  LDG.E.64 R16, desc[UR6][R16.64] ;  /* 0x0000000610107981 */ /* 0x000ea2000c1e1b00 */
[----:B-1----:R-:W-:-:S06]  /*1c90*/  IMAD.WIDE R14, R13, 0x8, R14 ;  /* 0x000000080d0e7825 */ /* 0x002fcc00078e020e */
[----:B------:R-:W2:Y:S02]  /*1ca0*/  LDG.E.64 R14, desc[UR6][R14.64] ;  /* 0x000000060e0e7981 */ /* 0x000ea4000c1e1b00 */
[----:B--2---:R-:W-:-:S11]  /*1cb0*/  DFMA R10, R14, R16, R10 ;  /* 0x000000100e0a722b */ /* 0x004fd6000000000a */
.L_x_684:
[----:B------:R-:W-:Y:S05]  /*1cc0*/  BSYNC B0 ;  /* 0x0000000000007941 */ /* 0x000fea0003800000 */
.L_x_683:
        /* <DEDUP_REMOVED lines=55> */
[----:B------:R-:W-:Y:S01]  /*2040*/  @P4 VIADD R22, R22, 0x1 ;  /* 0x0000000116164836 */ /* 0x000fe20000000000 */
[----:B------:R-:W-:Y:S01]  /*2050*/  ISETP.NE.AND P4, PT, R17, RZ, PT ;  /* 0x000000ff1100720c */ /* 0x000fe20003f85270 */
[----:B------:R-:W-:-:S03]  /*2060*/  @!P6 IMAD.MOV R15, RZ, RZ, -R15 ;  /* 0x000000ffff0fe224 */ /* 0x000fc600078e0a0f */
[----:B------:R-:W-:Y:S02]  /*2070*/  @!P5 IADD3 R22, -R22, RZ, RZ ;  /* 0x000000ff1616d210 */ /* 0x000fe40007ffe1ff */
        /* <DEDUP_REMOVED lines=15> */
[----:B------:R-:W2:Y:S01]  /*2170*/  LDG.E.64 R14, desc[UR6][R14.64] ;  /* 0x000000060e0e7981 */ /* 0x000ea2000c1e1b00 */
[----:B-1----:R-:W-:-:S06]  /*2180*/  IMAD.WIDE R16, R13, 0x8, R16 ;  /* 0x000000080d107825 */ /* 0x002fcc00078e0210 */
[----:B------:R-:W2:Y:S02]  /*2190*/  LDG.E.64 R16, desc[UR6][R16.64] ;  /* 0x0000000610107981 */ /* 0x000ea4000c1e1b00 */
[----:B--2---:R-:W-:-:S11]  /*21a0*/  DFMA R10, R16, R14, R10 ;  /* 0x0000000e100a722b */ /* 0x004fd6000000000a */
.L_x_686:
[----:B------:R-:W-:Y:S05]  /*21b0*/  BSYNC B0 ;  /* 0x0000000000007941 */ /* 0x000fea0003800000 */
.L_x_685:
[----:B------:R-:W-:Y:S01]  /*21c0*/  VIADD R4, R4, 0x4 ;  /* 0x0000000404047836 */ /* 0x000fe20000000000 */
[----:B------:R-:W-:Y:S06]  /*21d0*/  @P3 BRA `(.L_x_687) ;  /* 0xffffffe800f83947 */ /* 0x000fec000383ffff */
.L_x_678:
        /* <DEDUP_REMOVED lines=52> */
[----:B------:R-:W-:Y:S02]  /*2520*/  IABS R7, R8 ;  /* 0x0000000800077213 */ /* 0x000fe40000000000 */
[----:B------:R-:W-:-:S03]  /*2530*/  LOP3.LUT R6, R8, R25, RZ, 0x3c, !PT ;  /* 0x0000001908067212 */ /* 0x000fc600078e3cff */
[----:B------:R-:W-:Y:S01]  /*2540*/  IMAD.HI.U32 R22, R27, R7, RZ ;  /* 0x000000071b167227 */ /* 0x000fe200078e00ff */
[----:B------:R-:W-:Y:S02]  /*2550*/  ISETP.GE.AND P4, PT, R6, RZ, PT ;  /* 0x000000ff0600720c */ /* 0x000fe40003f86270 */
[----:B------:R-:W-:Y:S01]  /*2560*/  SEL R27, R12, R15, !P2 ;  /* 0x0000000f0c1b7207 */ /* 0x000fe20005000000 */
        /* <DEDUP_REMOVED lines=23> */
[----:B------:R-:W2:Y:S01]  /*26e0*/  LDG.E.64 R12, desc[UR6][R12.64] ;  /* 0x000000060c0c7981 */ /* 0x000ea2000c1e1b00 */
[----:B-1----:R-:W-:-:S06]  /*26f0*/  IMAD.WIDE R14, R7, 0x8, R14 ;  /* 0x00000008070e7825 */ /* 0x002fcc00078e020e */
[----:B------:R-:W2:Y:S02]  /*2700*/  LDG.E.64 R14, desc[UR6][R14.64] ;  /* 0x000000060e0e7981 */ /* 0x000ea4000c1e1b00 */
[----:B--2---:R-:W-:-:S11]  /*2710*/  DFMA R10, R14, R12, R10 ;  /* 0x0000000c0e0a722b */ /* 0x004fd6000000000a */
.L_x_690:
[----:B------:R-:W-:Y:S05]  /*2720*/  BSYNC B0 ;  /* 0x0000000000007941 */ /* 0x000fea0003800000 */
.L_x_689:
[----:B------:R-:W-:Y:S01]  /*2730*/  ISETP.NE.AND P2, PT, R0, 0x1, PT ;  /* 0x000000010000780c */ /* 0x000fe20003f45270 */
[----:B------:R-:W-:-:S12]  /*2740*/  BSSY B0, `(.L_x_688) ;  /* 0x00000a1000007945 */ /* 0x000fd80003800000 */
[----:B------:R-:W-:Y:S05]  /*2750*/  @!P2 BRA `(.L_x_691) ;  /* 0x00000008007ca947 */ /* 0x000fea0003800000 */
        /* <DEDUP_REMOVED lines=74> */
[----:B------:R-:W2:Y:S01]  /*2c00*/  LDG.E.64 R12, desc[UR6][R12.64] ;  /* 0x000000060c0c7981 */ /* 0x000ea2000c1e1b00 */
[----:B-1----:R-:W-:-:S06]  /*2c10*/  IMAD.WIDE R14, R7, 0x8, R14 ;  /* 0x00000008070e7825 */ /* 0x002fcc00078e020e */
[----:B------:R-:W2:Y:S02]  /*2c20*/  LDG.E.64 R14, desc[UR6][R14.64] ;  /* 0x000000060e0e7981 */ /* 0x000ea4000c1e1b00 */
[----:B--2---:R-:W-:-:S11]  /*2c30*/  DFMA R10, R14, R12, R10 ;  /* 0x0000000c0e0a722b */ /* 0x004fd6000000000a */
.L_x_693:
[----:B------:R-:W-:Y:S05]  /*2c40*/  BSYNC B1 ;  /* 0x0000000000017941 */ /* 0x000fea0003800000 */
.L_x_692:
        /* <DEDUP_REMOVED lines=54> */
[----:B------:R-:W-:Y:S01]  /*2fb0*/  @!P5 IMAD.IADD R3, R3, 0x1, -R14 ;  /* 0x000000010303d824 */ /* 0x000fe200078e0a0e */
[----:B------:R-:W-:-:S04]  /*2fc0*/  @!P5 IADD3 R17, R17, 0x1, RZ ;  /* 0x000000011111d810 */ /* 0x000fc80007ffe0ff */
        /* <DEDUP_REMOVED lines=24> */
.L_x_691:
[----:B------:R-:W-:Y:S05]  /*3150*/  BSYNC B0 ;  /* 0x0000000000007941 */ /* 0x000fea0003800000 */
.L_x_688:
        /* <DEDUP_REMOVED lines=8> */
[----:B------:R0:W-:Y:S02]  /*31e0*/  STG.E.64 desc[UR6][R2.64], R10 ;  /* 0x0000000a02007986 */ /* 0x0001e4000c101b06 */
[----:B------:R-:W-:Y:S01]  /*31f0*/  IMAD.X R21, RZ, RZ, R21, P0 ;  /* 0x000000ffff157224 */ /* 0x000fe200000e0615 */
[----:B------:R-:W-:-:S04]  /*3200*/  ISETP.GE.U32.AND P0, PT, R23, UR5, PT ;  /* 0x0000000517007c0c */ /* 0x000fc8000bf06070 */
[----:B------:R-:W-:-:S13]  /*3210*/  ISETP.GE.AND.EX P0, PT, R21, UR4, PT, P0 ;  /* 0x0000000415007c0c */ /* 0x000fda000bf06300 */
[----:B0-----:R-:W-:Y:S05]  /*3220*/  @!P0 BRA `(.L_x_694) ;  /* 0xffffffd400088947 */ /* 0x001fea000383ffff */
[----:B------:R-:W-:Y:S05]  /*3230*/  EXIT ;  /* 0x000000000000794d */ /* 0x000fea0003800000 */
        .weak           $__internal_9_$__cuda_sm20_div_u64
        .type           $__internal_9_$__cuda_sm20_div_u64,@function
        .size           $__internal_9_$__cuda_sm20_div_u64,(.L_x_1139 - $__internal_9_$__cuda_sm20_div_u64)
$__internal_9_$__cuda_sm20_div_u64:
        /* <DEDUP_REMOVED lines=43> */
[----:B------:R-:W-:Y:S01]  /*34f0*/  IADD3 R3, P1, -R20, R11, RZ ;  /* 0x0000000b14037210 */ /* 0x000fe20007f3e1ff */
[----:B------:R-:W-:Y:S01]  /*3500*/  IMAD.X R6, R2, 0x1, ~R5, P0 ;  /* 0x0000000102067824 */ /* 0x000fe200000e0e05 */
[----:B------:R-:W-:Y:S02]  /*3510*/  ISETP.GE.U32.AND P0, PT, R11, R20, PT ;  /* 0x000000140b00720c */ /* 0x000fe40003f06070 */
[----:B------:R-:W-:Y:S02]  /*3520*/  IADD3 R2, P2, R7, 0x1, RZ ;  /* 0x0000000107027810 */ /* 0x000fe40007f5e0ff */
[C---:B------:R-:W-:Y:S02]  /*3530*/  ISETP.GE.U32.AND.EX P0, PT, R6.reuse, RZ, PT, P0 ;  /* 0x000000ff0600720c */ /* 0x040fe40003f06100 */
[----:B------:R-:W-:Y:S02]  /*3540*/  IADD3.X R5, R6, -0x1, RZ, P1, !PT ;  /* 0xffffffff06057810 */ /* 0x000fe40000ffe4ff */
[----:B------:R-:W-:-:S02]  /*3550*/  IADD3.X R4, RZ, R9, RZ, P2, !PT ;  /* 0x00000009ff047210 */ /* 0x000fc400017fe4ff */
[----:B------:R-:W-:Y:S02]  /*3560*/  SEL R3, R3, R11, P0 ;  /* 0x0000000b03037207 */ /* 0x000fe40000000000 */
[----:B------:R-:W-:Y:S02]  /*3570*/  SEL R7, R2, R7, P0 ;  /* 0x0000000702077207 */ /* 0x000fe40000000000 */
[----:B------:R-:W-:Y:S02]  /*3580*/  SEL R5, R5, R6, P0 ;  /* 0x0000000605057207 */ /* 0x000fe40000000000 */
[----:B------:R-:W-:Y:S02]  /*3590*/  SEL R2, R4, R9, P0 ;  /* 0x0000000904027207 */ /* 0x000fe40000000000 */
[----:B------:R-:W-:Y:S01]  /*35a0*/  ISETP.GE.U32.AND P0, PT, R3, R20, PT ;  /* 0x000000140300720c */ /* 0x000fe20003f06070 */
[----:B------:R-:W-:Y:S01]  /*35b0*/  IMAD.MOV.U32 R3, RZ, RZ, 0x0 ;  /* 0x00000000ff037424 */ /* 0x000fe200078e00ff */
[----:B------:R-:W-:-:S02]  /*35c0*/  IADD3 R4, P2, R7, 0x1, RZ ;  /* 0x0000000107047810 */ /* 0x000fc40007f5e0ff */
        /* <DEDUP_REMOVED lines=9> */
[----:B------:R-:W-:Y:S06]  /*3660*/  RET.REL.NODEC R2 `(_ZN2at6native51_GLOBAL__N__2c613397_18_DepthwiseConv2d_cu_9959487032conv_depthwise2d_backward_kernelILi1ELi0EdiEEvNS_27GenericPackedTensorAccessorIKT1_Lm4ENS_16DefaultPtrTraitsEiEENS3_IS4_Lm4ES6_iEES7_T2_iiiiiiiiiiiiiii) ;  /* 0xffffffc802647950 */ /* 0x000fec0003c3ffff */
.L_x_695:
        /* <DEDUP_REMOVED lines=9> */
.L_x_1139:


//--------------------- .text._ZN2at6native51_GLOBAL__N__2c613397_18_DepthwiseConv2d_cu_9959487032conv_depthwise2d_backward_kernelILi1ELi2EdiEEvNS_27GenericPackedTensorAccessorIKT1_Lm4ENS_16DefaultPtrTraitsEiEENS3_IS4_Lm4ES6_iEES7_T2_iiiiiiiiiiiiiii --------------------------
	.section	.text._ZN2at6native51_GLOBAL__N__2c613397_18_DepthwiseConv2d_cu_9959487032conv_depthwise2d_backward_kernelILi1ELi2EdiEEvNS_27GenericPackedTensorAccessorIKT1_Lm4ENS_16DefaultPtrTraitsEiEENS3_IS4_Lm4ES6_iEES7_T2_iiiiiiiiiiiiiii,"ax",@progbits
	.align	128
.text._ZN2at6native51_GLOBAL__N__2c613397_18_DepthwiseConv2d_cu_9959487032conv_depthwise2d_backward_kernelILi1ELi2EdiEEvNS_27GenericPackedTensorAccessorIKT1_Lm4ENS_16DefaultPtrTraitsEiEENS3_IS4_Lm4ES6_iEES7_T2_iiiiiiiiiiiiiii:
        .type           _ZN2at6native51_GLOBAL__N__2c613397_18_DepthwiseConv2d_cu_9959487032conv_depthwise2d_backward_kernelILi1ELi2EdiEEvNS_27GenericPackedTensorAccessorIKT1_Lm4ENS_16DefaultPtrTraitsEiEENS3_IS4_Lm4ES6_iEES7_T2_iiiiiiiiiiiiiii,@function
        .size           _ZN2at6native51_GLOBAL__N__2c613397_18_DepthwiseConv2d_cu_9959487032conv_depthwise2d_backward_kernelILi1ELi2EdiEEvNS_27GenericPackedTensorAccessorIKT1_Lm4ENS_16DefaultPtrTraitsEiEENS3_IS4_Lm4ES6_iEES7_T2_iiiiiiiiiiiiiii,(.L_x_1141 - _ZN2at6native51_GLOBAL__N__2c613397_18_DepthwiseConv2d_cu_9959487032conv_depthwise2d_backward_kernelILi1ELi2EdiEEvNS_27GenericPackedTensorAccessorIKT1_Lm4ENS_16DefaultPtrTraitsEiEENS3_IS4_Lm4ES6_iEES7_T2_iiiiiiiiiiiiiii)
        .other          _ZN2at6native51_GLOBAL__N__2c613397_18_DepthwiseConv2d_cu_9959487032conv_depthwise2d_backward_kernelILi1ELi2EdiEEvNS_27GenericPackedTensorAccessorIKT1_Lm4ENS_16DefaultPtrTraitsEiEENS3_IS4_Lm4ES6_iEES7_T2_iiiiiiiiiiiiiii,@"STO_CUDA_ENTRY STV_DEFAULT"
_ZN2at6native51_GLOBAL__N__2c613397_18_DepthwiseConv2d_cu_9959487032conv_depthwise2d_backward_kernelILi1ELi2EdiEEvNS_27GenericPackedTensorAccessorIKT1_Lm4ENS_16DefaultPtrTraitsEiEENS3_IS4_Lm4ES6_iEES7_T2_iiiiiiiiiiiiiii:
        /* <DEDUP_REMOVED lines=26> */
[----:B------:R-:W-:Y:S05]  /*01a0*/  CALL.REL.NOINC `($__internal_10_$__cuda_sm20_div_u64) ;  /* 0x0000001000bc7944 */ /* 0x000fea0003c00000 */
[----:B------:R-:W-:Y:S01]  /*01b0*/  MOV R6, R2 ;  /* 0x0000000200067202 */ /* 0x000fe20000000f00 */
[----:B------:R-:W-:Y:S01]  /*01c0*/  IMAD.MOV.U32 R7, RZ, RZ, R9 ;  /* 0x000000ffff077224 */ /* 0x000fe200078e0009 */
[----:B------:R-:W-:Y:S06]  /*01d0*/  BRA `(.L_x_699) ;  /* 0x00000000004c7947 */ /* 0x000fec0003800000 */
.L_x_698:
        /* <DEDUP_REMOVED lines=19> */
.L_x_699:
[----:B------:R-:W-:Y:S05]  /*0310*/  BSYNC B0 ;  /* 0x0000000000007941 */ /* 0x000fea0003800000 */
.L_x_697:
        /* <DEDUP_REMOVED lines=13> */
.L_x_702:
        /* <DEDUP_REMOVED lines=13> */
.L_x_701:
[----:B------:R-:W-:Y:S05]  /*04c0*/  BSYNC B0 ;  /* 0x0000000000007941 */ /* 0x000fea0003800000 */
.L_x_700:
[----:B------:R-:W-:Y:S01]  /*04d0*/  ULDC.64 UR10, c[0x0][0x238] ;  /* 0x00008e00000a7ab9 */ /* 0x000fe20000000a00 */
[----:B------:R-:W-:Y:S05]  /*04e0*/  @!P0 EXIT ;  /* 0x000000000000894d */ /* 0x000fea0003800000 */
.L_x_703:
        /* <DEDUP_REMOVED lines=18> */
.L_x_696:
[----:B------:R-:W-:Y:S01]  /*0610*/  VIADD R2, R4, 0xffffffff ;  /* 0xffffffff04027836 */ /* 0x000fe20000000000 */
[----:B------:R-:W-:-:S04]  /*0620*/  ULDC UR9, c[0x0][0x290] ;  /* 0x0000a40000097ab9 */ /* 0x000fc80000000800 */
[----:B------:R-:W-:-:S13]  /*0630*/  ISETP.GE.U32.AND P1, PT, R2, 0x3, PT ;  /* 0x000000030200780c */ /* 0x000fda0003f26070 */
.L_x_707:
[----:B------:R-:W0:Y:S01]  /*0640*/  LDC R7, c[0x0][0x298] ;  /* 0x0000a600ff077b82 */ /* 0x000e220000000800 */
[----:B------:R-:W-:Y:S01]  /*0650*/  IABS R10, R0 ;  /* 0x00000000000a7213 */ /* 0x000fe20000000000 */
[----:B------:R-:W-:Y:S01]  /*0660*/  ULDC.64 UR4, c[0x0][0x2b8] ;  /* 0x0000ae0000047ab9 */ /* 0x000fe20000000a00 */
[----:B------:R-:W-:Y:S01]  /*0670*/  ULDC.64 UR10, c[0x0][0x2a0] ;  /* 0x0000a800000a7ab9 */ /* 0x000fe20000000a00 */
[----:B------:R-:W-:-:S04]  /*0680*/  HFMA2.MMA R21, -RZ, RZ, 0, 0 ;  /* 0x00000000ff157435 */ /* 0x000fc800000001ff */
        /* <DEDUP_REMOVED lines=16> */
[C---:B------:R-:W-:Y:S02]  /*0790*/  IMAD R6, R11.reuse, R8, R6 ;  /* 0x000000080b067224 */ /* 0x040fe400078e0206 */
[----:B0-----:R-:W-:Y:S01]  /*07a0*/  VIADD R10, R12, 0xffffffe ;  /* 0x0ffffffe0c0a7836 */ /* 0x001fe20000000000 */
[----:B------:R-:W0:Y:S02]  /*07b0*/  LDC R8, c[0x0][0x28c] ;  /* 0x0000a300ff087b82 */ /* 0x000e240000000800 */
[----:B------:R-:W-:-:S13]  /*07c0*/  ISETP.GT.U32.AND P3, PT, R11, R6, PT ;  /* 0x000000060b00720c */ /* 0x000fda0003f64070 */
[----:B------:R-:W-:Y:S01]  /*07d0*/  @!P3 IMAD.IADD R6, R6, 0x1, -R11 ;  /* 0x000000010606b824 */ /* 0x000fe200078e0a0b */
[----:B------:R-:W-:Y:S02]  /*07e0*/  @!P3 IADD3 R9, R9, 0x1, RZ ;  /* 0x000000010909b810 */ /* 0x000fe40007ffe0ff */
[----:B------:R-:W-:Y:S02]  /*07f0*/  ISETP.NE.AND P3, PT, R7, RZ, PT ;  /* 0x000000ff0700720c */ /* 0x000fe40003f65270 */
[----:B------:R-:W-:Y:S02]  /*0800*/  ISETP.GE.U32.AND P0, PT, R6, R11, PT ;  /* 0x0000000b0600720c */ /* 0x000fe40003f06070 */
[----:B------:R-:W-:Y:S01]  /*0810*/  LOP3.LUT R6, R0, R7, RZ, 0x3c, !PT ;  /* 0x0000000700067212 */ /* 0x000fe200078e3cff */
[----:B------:R1:W2:Y:S03]  /*0820*/  F2I.FTZ.U32.TRUNC.NTZ R11, R10 ;  /* 0x0000000a000b7305 */ /* 0x0002a6000021f000 */
[----:B------:R-:W-:-:S02]  /*0830*/  ISETP.GE.AND P2, PT, R6, RZ, PT ;  /* 0x000000ff0600720c */ /* 0x000fc40003f46270 */
[----:B0-----:R-:W-:Y:S01]  /*0840*/  IABS R6, R8 ;  /* 0x0000000800067213 */ /* 0x001fe20000000000 */
[----:B-1----:R-:W-:-:S03]  /*0850*/  IMAD.MOV.U32 R10, RZ, RZ, RZ ;  /* 0x000000ffff0a7224 */ /* 0x002fc600078e00ff */
[----:B------:R-:W0:Y:S01]  /*0860*/  I2F.RP R14, R6 ;  /* 0x00000006000e7306 */ /* 0x000e220000209400 */
[----:B------:R-:W-:Y:S02]  /*0870*/  @P0 VIADD R9, R9, 0x1 ;  /* 0x0000000109090836 */ /* 0x000fe40000000000 */
[----:B--2---:R-:W-:-:S04]  /*0880*/  IMAD.MOV R13, RZ, RZ, -R11 ;  /* 0x000000ffff0d7224 */ /* 0x004fc800078e0a0b */
        /* <DEDUP_REMOVED lines=32> */
[----:B------:R-:W-:Y:S02]  /*0a90*/  IMAD R13, R6, R10, R13 ;  /* 0x0000000a060d7224 */ /* 0x000fe400078e020d */
[----:B------:R-:W-:-:S03]  /*0aa0*/  IMAD.MOV R10, RZ, RZ, -R11 ;  /* 0x000000ffff0a7224 */ /* 0x000fc600078e0a0b */
[----:B------:R-:W-:-:S13]  /*0ab0*/  ISETP.GT.U32.AND P2, PT, R6, R13, PT ;  /* 0x0000000d0600720c */ /* 0x000fda0003f44070 */
[----:B------:R-:W-:Y:S02]  /*0ac0*/  @!P2 IMAD.IADD R13, R13, 0x1, -R6 ;  /* 0x000000010d0da824 */ /* 0x000fe400078e0a06 */
[----:B------:R-:W-:Y:S01]  /*0ad0*/  @!P2 VIADD R4, R4, 0x1 ;  /* 0x000000010404a836 */ /* 0x000fe20000000000 */
[----:B------:R-:W-:Y:S02]  /*0ae0*/  ISETP.NE.AND P2, PT, R8, RZ, PT ;  /* 0x000000ff0800720c */ /* 0x000fe40003f45270 */
[----:B------:R-:W-:Y:S01]  /*0af0*/  ISETP.GE.U32.AND P0, PT, R13, R6, PT ;  /* 0x000000060d00720c */ /* 0x000fe20003f06070 */
[----:B------:R-:W-:Y:S01]  /*0b00*/  IMAD R6, R2, R10, R9 ;  /* 0x0000000a02067224 */ /* 0x000fe200078e0209 */
[----:B------:R-:W-:-:S03]  /*0b10*/  IADD3 R9, -R9, RZ, RZ ;  /* 0x000000ff09097210 */ /* 0x000fc60007ffe1ff */
[----:B------:R-:W-:Y:S02]  /*0b20*/  VIADD R6, R6, UR5 ;  /* 0x0000000506067c36 */ /* 0x000fe40008000000 */
        /* <DEDUP_REMOVED lines=16> */
[----:B------:R-:W-:Y:S01]  /*0c30*/  CS2R R10, SRZ ;  /* 0x00000000000a7805 */ /* 0x000fe2000001ff00 */
[----:B------:R-:W-:Y:S10]  /*0c40*/  @!P1 BRA `(.L_x_704) ;  /* 0x0000000400189947 */ /* 0x000ff40003800000 */
[----:B------:R-:W0:Y:S01]  /*0c50*/  LDC.64 R10, c[0x0][0x2a8] ;  /* 0x0000aa00ff0a7b82 */ /* 0x000e220000000a00 */
[----:B------:R-:W-:Y:S01]  /*0c60*/  ULDC UR5, c[0x0][0x290] ;  /* 0x0000a40000057ab9 */ /* 0x000fe20000000800 */
[----:B------:R-:W-:Y:S01]  /*0c70*/  ISETP.NE.OR P2, PT, R6, RZ, !P0 ;  /* 0x000000ff0600720c */ /* 0x000fe20004745670 */
[----:B------:R-:W-:Y:S01]  /*0c80*/  ULOP3.LUT UR4, UR5, 0x3, URZ, 0xc0, !UPT ;  /* 0x0000000305047892 */ /* 0x000fe2000f8ec03f */
[----:B------:R-:W-:-:S03]  /*0c90*/  IMAD.MOV.U32 R21, RZ, RZ, RZ ;  /* 0x000000ffff157224 */ /* 0x000fc600078e00ff */
[----:B------:R-:W-:-:S06]  /*0ca0*/  UIADD3 UR4, -UR4, UR5, URZ ;  /* 0x0000000504047290 */ /* 0x000fcc000fffe13f */
[----:B------:R-:W-:Y:S01]  /*0cb0*/  MOV R20, UR4 ;  /* 0x0000000400147c02 */ /* 0x000fe20008000f00 */
[----:B0-----:R-:W-:Y:S01]  /*0cc0*/  IMAD R9, R11, R10, RZ ;  /* 0x0000000a0b097224 */ /* 0x001fe200078e02ff */
[----:B------:R-:W-:-:S07]  /*0cd0*/  CS2R R10, SRZ ;  /* 0x00000000000a7805 */ /* 0x000fce000001ff00 */
.L_x_705:
[----:B------:R-:W0:Y:S01]  /*0ce0*/  @!P2 LDC R18, c[0x0][0x294] ;  /* 0x0000a500ff12ab82 */ /* 0x000e220000000800 */
[----:B------:R-:W-:-:S04]  /*0cf0*/  IMAD R23, R8, UR9, R21 ;  /* 0x0000000908177c24 */ /* 0x000fc8000f8e0215 */
[----:B------:R-:W-:-:S03]  /*0d00*/  IMAD R24, R9, R23, RZ ;  /* 0x0000001709187224 */ /* 0x000fc600078e02ff */
[----:B------:R-:W1:Y:S08]  /*0d10*/  @!P2 LDC.64 R12, c[0x0][0x2a0] ;  /* 0x0000a800ff0cab82 */ /* 0x000e700000000a00 */
[----:B------:R-:W2:Y:S08]  /*0d20*/  @!P2 LDC.64 R16, c[0x0][0x260] ;  /* 0x00009800ff10ab82 */ /* 0x000eb00000000a00 */
[----:B------:R-:W3:Y:S01]  /*0d30*/  @!P2 LDC.64 R14, c[0x0][0x210] ;  /* 0x00008400ff0eab82 */ /* 0x000ee20000000a00 */
[----:B0-----:R-:W-:-:S04]  /*0d40*/  @!P2 IMAD R18, R4, R18, R23 ;  /* 0x000000120412a224 */ /* 0x001fc800078e0217 */
[----:B-1----:R-:W-:-:S03]  /*0d50*/  @!P2 IMAD R13, R18, R13, R2 ;  /* 0x0000000d120da224 */ /* 0x002fc600078e0202 */
[----:B------:R-:W0:Y:S01]  /*0d60*/  @!P2 LDC R22, c[0x0][0x294] ;  /* 0x0000a500ff16ab82 */ /* 0x000e220000000800 */
[----:B------:R-:W-:Y:S02]  /*0d70*/  @!P2 IMAD R13, R13, R12, R7 ;  /* 0x0000000c0d0da224 */ /* 0x000fe400078e0207 */
[----:B--2---:R-:W-:-:S05]  /*0d80*/  @!P2 IMAD.WIDE R28, R24, 0x8, R16 ;  /* 0x00000008181ca825 */ /* 0x004fca00078e0210 */
[----:B------:R-:W1:Y:S01]  /*0d90*/  @!P2 LDC R25, c[0x0][0x294] ;  /* 0x0000a500ff19ab82 */ /* 0x000e620000000800 */
[----:B------:R-:W2:Y:S01]  /*0da0*/  @!P2 LDG.E.64 R16, desc[UR6][R28.64] ;  /* 0x000000061c10a981 */ /* 0x000ea2000c1e1b00 */
[----:B---3--:R-:W-:-:S06]  /*0db0*/  @!P2 IMAD.WIDE R26, R13, 0x8, R14 ;  /* 0x000000080d1aa825 */ /* 0x008fcc00078e020e */
[----:B------:R-:W3:Y:S01]  /*0dc0*/  @!P2 LDC.64 R12, c[0x0][0x2a8] ;  /* 0x0000aa00ff0cab82 */ /* 0x000ee20000000a00 */
[----:B------:R4:W2:Y:S01]  /*0dd0*/  @!P2 LDG.E.64 R18, desc[UR6][R26.64] ;  /* 0x000000061a12a981 */ /* 0x0008a2000c1e1b00 */
[----:B0-----:R-:W-:-:S06]  /*0de0*/  @!P2 IMAD R22, R4, R22, R23 ;  /* 0x000000160416a224 */ /* 0x001fcc00078e0217 */
[----:B------:R-:W0:Y:S01]  /*0df0*/  @!P2 LDC.64 R14, c[0x0][0x2a0] ;  /* 0x0000a800ff0eab82 */ /* 0x000e220000000a00 */
[----:B----4-:R-:W-:Y:S01]  /*0e00*/  @!P2 VIADD R26, R22, 0x1 ;  /* 0x00000001161aa836 */ /* 0x010fe20000000000 */
[----:B------:R-:W-:Y:S01]  /*0e10*/  @!P2 IADD3 R22, R23, 0x2, RZ ;  /* 0x000000021716a810 */ /* 0x000fe20007ffe0ff */
[----:B---3--:R-:W-:-:S04]  /*0e20*/  @!P2 IMAD R29, R13, R12, R24 ;  /* 0x0000000c0d1da224 */ /* 0x008fc800078e0218 */
[----:B-1----:R-:W-:Y:S02]  /*0e30*/  @!P2 IMAD R12, R4, R25, R22 ;  /* 0x00000019040ca224 */ /* 0x002fe400078e0216 */
[----:B------:R-:W1:Y:S01]  /*0e40*/  @!P2 LDC R25, c[0x0][0x294] ;  /* 0x0000a500ff19ab82 */ /* 0x000e620000000800 */
[----:B0-----:R-:W-:Y:S02]  /*0e50*/  @!P2 IMAD R15, R26, R15, R2 ;  /* 0x0000000f1a0fa224 */ /* 0x001fe400078e0202 */
[----:B------:R-:W-:Y:S02]  /*0e60*/  @!P2 VIADD R26, R23, 0x3 ;  /* 0x00000003171aa836 */ /* 0x000fe40000000000 */
[----:B------:R-:W-:-:S03]  /*0e70*/  @!P2 IMAD R27, R15, R14, R7 ;  /* 0x0000000e0f1ba224 */ /* 0x000fc600078e0207 */
[----:B------:R-:W0:Y:S01]  /*0e80*/  @!P2 LDC.64 R14, c[0x0][0x260] ;  /* 0x00009800ff0eab82 */ /* 0x000e220000000a00 */
[----:B-1----:R-:W-:Y:S02]  /*0e90*/  @!P2 IMAD R25, R4, R25, R26 ;  /* 0x000000190419a224 */ /* 0x002fe400078e021a */
[----:B------:R-:W-:-:S04]  /*0ea0*/  @!P2 IMAD R23, R9, R22, RZ ;  /* 0x000000160917a224 */ /* 0x000fc800078e02ff */
[----:B0-----:R-:W-:Y:S02]  /*0eb0*/  @!P2 IMAD.WIDE R14, R23, 0x8, R14 ;  /* 0x00000008170ea825 */ /* 0x001fe400078e020e */
[----:B------:R-:W0:Y:S04]  /*0ec0*/  @!P2 LDC.64 R22, c[0x0][0x210] ;  /* 0x00008400ff16ab82 */ /* 0x000e280000000a00 */
[----:B------:R-:W3:Y:S01]  /*0ed0*/  @!P2 LDG.E.64 R14, desc[UR6][R14.64] ;  /* 0x000000060e0ea981 */ /* 0x000ee2000c1e1b00 */
[----:B--2---:R-:W-:-:S03]  /*0ee0*/  @!P2 DFMA R10, R18, R16, R10 ;  /* 0x00000010120aa22b */ /* 0x004fc6000000000a */
[----:B------:R-:W1:Y:S08]  /*0ef0*/  @!P2 LDC.64 R16, c[0x0][0x2a0] ;  /* 0x0000a800ff10ab82 */ /* 0x000e700000000a00 */
[----:B------:R-:W2:Y:S01]  /*0f00*/  @!P2 LDC.64 R18, c[0x0][0x260] ;  /* 0x00009800ff12ab82 */ /* 0x000ea20000000a00 */
[----:B-1----:R-:W-:-:S07]  /*0f10*/  @!P2 IMAD R17, R12, R17, R2 ;  /* 0x000000110c11a224 */ /* 0x002fce00078e0202 */
[----:B------:R-:W1:Y:S01]  /*0f20*/  @!P2 LDC.64 R12, c[0x0][0x2a0] ;  /* 0x0000a800ff0cab82 */ /* 0x000e620000000a00 */
[----:B------:R-:W-:-:S07]  /*0f30*/  @!P2 IMAD R24, R17, R16, R7 ;  /* 0x000000101118a224 */ /* 0x000fce00078e0207 */
[----:B------:R-:W4:Y:S01]  /*0f40*/  @!P2 LDC.64 R16, c[0x0][0x210] ;  /* 0x00008400ff10ab82 */ /* 0x000f220000000a00 */
[----:B-1----:R-:W-:-:S04]  /*0f50*/  @!P2 IMAD R13, R25, R13, R2 ;  /* 0x0000000d190da224 */ /* 0x002fc800078e0202 */
[----:B------:R-:W-:-:S03]  /*0f60*/  @!P2 IMAD R25, R13, R12, R7 ;  /* 0x0000000c0d19a224 */ /* 0x000fc600078e0207 */
[----:B------:R-:W1:Y:S01]  /*0f70*/  @!P2 LDC.64 R12, c[0x0][0x260] ;  /* 0x00009800ff0cab82 */ /* 0x000e620000000a00 */
[----:B----4-:R-:W-:-:S04]  /*0f80*/  @!P2 IMAD.WIDE R16, R27, 0x8, R16 ;  /* 0x000000081b10a825 */ /* 0x010fc800078e0210 */
[----:B------:R-:W-:Y:S02]  /*0f90*/  @!P2 IMAD R27, R9, R26, RZ ;  /* 0x0000001a091ba224 */ /* 0x000fe400078e02ff */
[----:B--2---:R-:W-:Y:S01]  /*0fa0*/  @!P2 IMAD.WIDE R18, R29, 0x8, R18 ;  /* 0x000000081d12a825 */ /* 0x004fe200078e0212 */
[----:B------:R-:W2:Y:S03]  /*0fb0*/  @!P2 LDG.E.64 R16, desc[UR6][R16.64] ;  /* 0x000000061010a981 */ /* 0x000ea6000c1e1b00 */
[----:B0-----:R-:W-:Y:S02]  /*0fc0*/  @!P2 IMAD.WIDE R22, R24, 0x8, R22 ;  /* 0x000000081816a825 */ /* 0x001fe400078e0216 */
[----:B------:R-:W2:Y:S04]  /*0fd0*/  @!P2 LDG.E.64 R18, desc[UR6][R18.64] ;  /* 0x000000061212a981 */ /* 0x000ea8000c1e1b00 */
[----:B------:R-:W3:Y:S01]  /*0fe0*/  @!P2 LDG.E.64 R22, desc[UR6][R22.64] ;  /* 0x000000061616a981 */ /* 0x000ee2000c1e1b00 */
[----:B-1----:R-:W-:-:S02]  /*0ff0*/  @!P2 IMAD.WIDE R26, R27, 0x8, R12 ;  /* 0x000000081b1aa825 */ /* 0x002fc400078e020c */
[----:B------:R-:W0:Y:S04]  /*1000*/  @!P2 LDC.64 R12, c[0x0][0x210] ;  /* 0x00008400ff0cab82 */ /* 0x000e280000000a00 */
[----:B------:R-:W4:Y:S01]  /*1010*/  @!P2 LDG.E.64 R26, desc[UR6][R26.64] ;  /* 0x000000061a1aa981 */ /* 0x000f22000c1e1b00 */
[----:B0-----:R-:W-:-:S06]  /*1020*/  @!P2 IMAD.WIDE R12, R25, 0x8, R12 ;  /* 0x00000008190ca825 */ /* 0x001fcc00078e020c */
[----:B------:R-:W4:Y:S01]  /*1030*/  @!P2 LDG.E.64 R12, desc[UR6][R12.64] ;  /* 0x000000060c0ca981 */ /* 0x000f22000c1e1b00 */
[----:B------:R-:W-:-:S04]  /*1040*/  IADD3 R20, R20, -0x4, RZ ;  /* 0xfffffffc14147810 */ /* 0x000fc80007ffe0ff */
[----:B------:R-:W-:Y:S01]  /*1050*/  ISETP.NE.AND P3, PT, R20, RZ, PT ;  /* 0x000000ff1400720c */ /* 0x000fe20003f65270 */
[----:B------:R-:W-:Y:S01]  /*1060*/  VIADD R21, R21, 0x4 ;  /* 0x0000000415157836 */ /* 0x000fe20000000000 */
[----:B--2---:R-:W-:-:S08]  /*1070*/  @!P2 DFMA R10, R16, R18, R10 ;  /* 0x00000012100aa22b */ /* 0x004fd0000000000a */
[----:B---3--:R-:W-:-:S08]  /*1080*/  @!P2 DFMA R10, R22, R14, R10 ;  /* 0x0000000e160aa22b */ /* 0x008fd0000000000a */
[----:B----4-:R-:W-:Y:S01]  /*1090*/  @!P2 DFMA R10, R12, R26, R10 ;  /* 0x0000001a0c0aa22b */ /* 0x010fe2000000000a */
[----:B------:R-:W-:Y:S10]  /*10a0*/  @P3 BRA `(.L_x_705) ;  /* 0xfffffffc000c3947 */ /* 0x000ff4000383ffff */
.L_x_704:
        /* <DEDUP_REMOVED lines=16> */
[----:B------:R-:W2:Y:S01]  /*11b0*/  @P0 LDG.E.64 R18, desc[UR6][R18.64] ;  /* 0x0000000612120981 */ /* 0x000ea2000c1e1b00 */
[----:B----4-:R-:W-:-:S06]  /*11c0*/  @P0 IMAD.WIDE R16, R15, 0x8, R16 ;  /* 0x000000080f100825 */ /* 0x010fcc00078e0210 */
[----:B------:R-:W2:Y:S01]  /*11d0*/  @P0 LDG.E.64 R16, desc[UR6][R16.64] ;  /* 0x0000000610100981 */ /* 0x000ea2000c1e1b00 */
[----:B------:R-:W-:Y:S01]  /*11e0*/  ISETP.NE.AND P2, PT, R9, 0x1, PT ;  /* 0x000000010900780c */ /* 0x000fe20003f45270 */
[----:B--2---:R-:W-:-:S12]  /*11f0*/  @P0 DFMA R10, R16, R18, R10 ;  /* 0x00000012100a022b */ /* 0x004fd8000000000a */
[----:B------:R-:W-:Y:S05]  /*1200*/  @!P2 BRA `(.L_x_706) ;  /* 0x000000000074a947 */ /* 0x000fea0003800000 */
[----:B------:R-:W0:Y:S01]  /*1210*/  @P0 LDC R20, c[0x0][0x294] ;  /* 0x0000a500ff140b82 */ /* 0x000e220000000800 */
[----:B------:R-:W-:Y:S01]  /*1220*/  ISETP.EQ.OR P2, PT, R9, 0x2, !P0 ;  /* 0x000000020900780c */ /* 0x000fe20004742670 */
[----:B------:R-:W-:-:S06]  /*1230*/  @P0 IMAD R25, R13, R12, R21 ;  /* 0x0000000c0d190224 */ /* 0x000fcc00078e0215 */
[----:B------:R-:W1:Y:S08]  /*1240*/  @P0 LDC.64 R16, c[0x0][0x2a0] ;  /* 0x0000a800ff100b82 */ /* 0x000e700000000a00 */
[----:B------:R-:W2:Y:S08]  /*1250*/  @!P2 LDC R22, c[0x0][0x294] ;  /* 0x0000a500ff16ab82 */ /* 0x000eb00000000800 */
[----:B------:R-:W3:Y:S01]  /*1260*/  @P0 LDC.64 R14, c[0x0][0x260] ;  /* 0x00009800ff0e0b82 */ /* 0x000ee20000000a00 */
[----:B0-----:R-:W-:-:S02]  /*1270*/  @P0 IMAD R24, R4, R20, R23 ;  /* 0x0000001404180224 */ /* 0x001fc400078e0217 */
[----:B------:R-:W-:-:S03]  /*1280*/  @!P2 VIADD R23, R23, 0x2 ;  /* 0x000000021717a836 */ /* 0x000fc60000000000 */
[----:B------:R-:W-:Y:S02]  /*1290*/  @P0 IADD3 R24, R24, 0x1, RZ ;  /* 0x0000000118180810 */ /* 0x000fe40007ffe0ff */
[----:B------:R-:W0:Y:S03]  /*12a0*/  @!P2 LDC.64 R18, c[0x0][0x2a0] ;  /* 0x0000a800ff12ab82 */ /* 0x000e260000000a00 */
[----:B-1----:R-:W-:-:S04]  /*12b0*/  @P0 IMAD R17, R24, R17, R2 ;  /* 0x0000001118110224 */ /* 0x002fc800078e0202 */
[----:B------:R-:W-:Y:S01]  /*12c0*/  @P0 IMAD R17, R17, R16, R7 ;  /* 0x0000001011110224 */ /* 0x000fe200078e0207 */
[----:B------:R-:W1:Y:S01]  /*12d0*/  @P0 LDC.64 R8, c[0x0][0x210] ;  /* 0x00008400ff080b82 */ /* 0x000e620000000a00 */
[----:B--2---:R-:W-:Y:S02]  /*12e0*/  @!P2 IMAD R22, R4, R22, R23 ;  /* 0x000000160416a224 */ /* 0x004fe400078e0217 */
[----:B------:R-:W-:-:S05]  /*12f0*/  @!P2 IMAD R23, R6, R23, RZ ;  /* 0x000000170617a224 */ /* 0x000fca00078e02ff */
[----:B------:R-:W2:Y:S01]  /*1300*/  @!P2 LDC.64 R12, c[0x0][0x260] ;  /* 0x00009800ff0cab82 */ /* 0x000ea20000000a00 */
[----:B---3--:R-:W-:-:S06]  /*1310*/  @P0 IMAD.WIDE R14, R25, 0x8, R14 ;  /* 0x00000008190e0825 */ /* 0x008fcc00078e020e */
[----:B------:R-:W3:Y:S01]  /*1320*/  @P0 LDG.E.64 R14, desc[UR6][R14.64] ;  /* 0x000000060e0e0981 */ /* 0x000ee2000c1e1b00 */
[----:B------:R-:W4:Y:S01]  /*1330*/  @!P2 LDC.64 R20, c[0x0][0x210] ;  /* 0x00008400ff14ab82 */ /* 0x000f220000000a00 */
[----:B0-----:R-:W-:-:S04]  /*1340*/  @!P2 IMAD R19, R22, R19, R2 ;  /* 0x000000131613a224 */ /* 0x001fc800078e0202 */
[----:B------:R-:W-:Y:S02]  /*1350*/  @!P2 IMAD R19, R19, R18, R7 ;  /* 0x000000121313a224 */ /* 0x000fe400078e0207 */
[----:B-1----:R-:W-:-:S06]  /*1360*/  @P0 IMAD.WIDE R8, R17, 0x8, R8 ;  /* 0x0000000811080825 */ /* 0x002fcc00078e0208 */
[----:B------:R-:W3:Y:S01]  /*1370*/  @P0 LDG.E.64 R8, desc[UR6][R8.64] ;  /* 0x0000000608080981 */ /* 0x000ee2000c1e1b00 */
[----:B--2---:R-:W-:-:S06]  /*1380*/  @!P2 IMAD.WIDE R12, R23, 0x8, R12 ;  /* 0x00000008170ca825 */ /* 0x004fcc00078e020c */
[----:B------:R-:W2:Y:S01]  /*1390*/  @!P2 LDG.E.64 R12, desc[UR6][R12.64] ;  /* 0x000000060c0ca981 */ /* 0x000ea2000c1e1b00 */
[----:B----4-:R-:W-:-:S06]  /*13a0*/  @!P2 IMAD.WIDE R20, R19, 0x8, R20 ;  /* 0x000000081314a825 */ /* 0x010fcc00078e0214 */
[----:B------:R-:W2:Y:S01]  /*13b0*/  @!P2 LDG.E.64 R20, desc[UR6][R20.64] ;  /* 0x000000061414a981 */ /* 0x000ea2000c1e1b00 */
[----:B---3--:R-:W-:-:S08]  /*13c0*/  @P0 DFMA R10, R8, R14, R10 ;  /* 0x0000000e080a022b */ /* 0x008fd0000000000a */
[----:B--2---:R-:W-:-:S11]  /*13d0*/  @!P2 DFMA R10, R20, R12, R10 ;  /* 0x0000000c140aa22b */ /* 0x004fd6000000000a */
.L_x_706:
[----:B------:R-:W-:Y:S01]  /*13e0*/  SHF.R.S64 R6, RZ, 0x1d, R0 ;  /* 0x0000001dff067819 */ /* 0x000fe20000001000 */
[----:B------:R-:W-:-:S03]  /*13f0*/  ULDC.64 UR4, c[0x0][0x238] ;  /* 0x00008e0000047ab9 */ /* 0x000fc60000000a00 */
[----:B------:R-:W-:Y:S01]  /*1400*/  IADD3 R6, P0, R6, UR4, RZ ;  /* 0x0000000406067c10 */ /* 0x000fe2000ff1e0ff */
[----:B------:R-:W-:-:S03]  /*1410*/  ULDC UR4, c[0x0][0x288] ;  /* 0x0000a20000047ab9 */ /* 0x000fc60000000800 */
[----:B------:R-:W-:Y:S02]  /*1420*/  LEA.HI.X.SX32 R7, R0, UR5, 0x3, P0 ;  /* 0x0000000500077c11 */ /* 0x000fe400080f1eff */
[----:B------:R-:W-:-:S03]  /*1430*/  IADD3 R0, P0, R5, R0, RZ ;  /* 0x0000000005007210 */ /* 0x000fc60007f1e0ff */
[----:B------:R0:W-:Y:S01]  /*1440*/  STG.E.64 desc[UR6][R6.64], R10 ;  /* 0x0000000a06007986 */ /* 0x0001e2000c101b06 */
[----:B------:R-:W-:Y:S02]  /*1450*/  IADD3.X R3, RZ, R3, RZ, P0, !PT ;  /* 0x00000003ff037210 */ /* 0x000fe400007fe4ff */
[----:B------:R-:W-:-:S04]  /*1460*/  ISETP.GE.U32.AND P0, PT, R0, UR4, PT ;  /* 0x0000000400007c0c */ /* 0x000fc8000bf06070 */
[----:B------:R-:W-:-:S13]  /*1470*/  ISETP.GE.AND.EX P0, PT, R3, UR8, PT, P0 ;  /* 0x0000000803007c0c */ /* 0x000fda000bf06300 */
[----:B0-----:R-:W-:Y:S05]  /*1480*/  @!P0 BRA `(.L_x_707) ;  /* 0xfffffff0006c8947 */ /* 0x001fea000383ffff */
[----:B------:R-:W-:Y:S05]  /*1490*/  EXIT ;  /* 0x000000000000794d */ /* 0x000fea0003800000 */
        .weak           $__internal_10_$__cuda_sm20_div_u64
        .type           $__internal_10_$__cuda_sm20_div_u64,@function
        .size           $__internal_10_$__cuda_sm20_div_u64,(.L_x_1141 - $__internal_10_$__cuda_sm20_div_u64)
$__internal_10_$__cuda_sm20_div_u64:
        /* <DEDUP_REMOVED lines=55> */
[----:B------:R-:W-:Y:S01]  /*1810*/  HFMA2.MMA R7, -RZ, RZ, 0, 0 ;  /* 0x00000000ff077435 */ /* 0x000fe200000001ff */
[----:B------:R-:W-:Y:S02]  /*1820*/  ISETP.GE.U32.AND P0, PT, R2, R5, PT ;  /* 0x000000050200720c */ /* 0x000fe40003f06070 */
[----:B------:R-:W-:Y:S02]  /*1830*/  IADD3 R2, P2, R11, 0x1, RZ ;  /* 0x000000010b027810 */ /* 0x000fe40007f5e0ff */
[----:B------:R-:W-:-:S02]  /*1840*/  ISETP.GE.U32.AND.EX P0, PT, R8, RZ, PT, P0 ;  /* 0x000000ff0800720c */ /* 0x000fc40003f06100 */
[-C--:B------:R-:W-:Y:S02]  /*1850*/  IADD3.X R9, RZ, R6.reuse, RZ, P2, !PT ;  /* 0x00000006ff097210 */ /* 0x080fe400017fe4ff */
[----:B------:R-:W-:Y:S02]  /*1860*/  ISETP.NE.AND.EX P1, PT, RZ, RZ, PT, P1 ;  /* 0x000000ffff00720c */ /* 0x000fe40003f25310 */
[----:B------:R-:W-:Y:S01]  /*1870*/  SEL R9, R9, R6, P0 ;  /* 0x0000000609097207 */ /* 0x000fe20000000000 */
[----:B------:R-:W-:Y:S01]  /*1880*/  IMAD.MOV.U32 R6, RZ, RZ, R4 ;  /* 0x000000ffff067224 */ /* 0x000fe200078e0004 */
[----:B------:R-:W-:Y:S02]  /*1890*/  SEL R2, R2, R11, P0 ;  /* 0x0000000b02027207 */ /* 0x000fe40000000000 */
[----:B------:R-:W-:Y:S02]  /*18a0*/  SEL R9, R9, 0xffffffff, P1 ;  /* 0xffffffff09097807 */ /* 0x000fe40000800000 */
[----:B------:R-:W-:Y:S01]  /*18b0*/  SEL R2, R2, 0xffffffff, P1 ;  /* 0xffffffff02027807 */ /* 0x000fe20000800000 */
[----:B------:R-:W-:Y:S06]  /*18c0*/  RET.REL.NODEC R6 `(_ZN2at6native51_GLOBAL__N__2c613397_18_DepthwiseConv2d_cu_9959487032conv_depthwise2d_backward_kernelILi1ELi2EdiEEvNS_27GenericPackedTensorAccessorIKT1_Lm4ENS_16DefaultPtrTraitsEiEENS3_IS4_Lm4ES6_iEES7_T2_iiiiiiiiiiiiiii) ;  /* 0xffffffe406cc7950 */ /* 0x000fec0003c3ffff */
.L_x_708:
        /* <DEDUP_REMOVED lines=11> */
.L_x_1141:


//--------------------- .text._ZN2at6native51_GLOBAL__N__2c613397_18_DepthwiseConv2d_cu_9959487032conv_depthwise2d_backward_kernelILi1ELi1EdiEEvNS_27GenericPackedTensorAccessorIKT1_Lm4ENS_16DefaultPtrTraitsEiEENS3_IS4_Lm4ES6_iEES7_T2_iiiiiiiiiiiiiii --------------------------
	.section	.text._ZN2at6native51_GLOBAL__N__2c613397_18_DepthwiseConv2d_cu_9959487032conv_depthwise2d_backward_kernelILi1ELi1EdiEEvNS_27GenericPackedTensorAccessorIKT1_Lm4ENS_16DefaultPtrTraitsEiEENS3_IS4_Lm4ES6_iEES7_T2_iiiiiiiiiiiiiii,"ax",@progbits
	.align	128
.text._ZN2at6native51_GLOBAL__N__2c613397_18_DepthwiseConv2d_cu_9959487032conv_depthwise2d_backward_kernelILi1ELi1EdiEEvNS_27GenericPackedTensorAccessorIKT1_Lm4ENS_16DefaultPtrTraitsEiEENS3_IS4_Lm4ES6_iEES7_T2_iiiiiiiiiiiiiii:
        .type           _ZN2at6native51_GLOBAL__N__2c613397_18_DepthwiseConv2d_cu_9959487032conv_depthwise2d_backward_kernelILi1ELi1EdiEEvNS_27GenericPackedTensorAccessorIKT1_Lm4ENS_16DefaultPtrTraitsEiEENS3_IS4_Lm4ES6_iEES7_T2_iiiiiiiiiiiiiii,@function
        .size           _ZN2at6native51_GLOBAL__N__2c613397_18_DepthwiseConv2d_cu_9959487032conv_depthwise2d_backward_kernelILi1ELi1EdiEEvNS_27GenericPackedTensorAccessorIKT1_Lm4ENS_16DefaultPtrTraitsEiEENS3_IS4_Lm4ES6_iEES7_T2_iiiiiiiiiiiiiii,(.L_x_1143 - _ZN2at6native51_GLOBAL__N__2c613397_18_DepthwiseConv2d_cu_9959487032conv_depthwise2d_backward_kernelILi1ELi1EdiEEvNS_27GenericPackedTensorAccessorIKT1_Lm4ENS_16DefaultPtrTraitsEiEENS3_IS4_Lm4ES6_iEES7_T2_iiiiiiiiiiiiiii)
        .other          _ZN2at6native51_GLOBAL__N__2c613397_18_DepthwiseConv2d_cu_9959487032conv_depthwise2d_backward_kernelILi1ELi1EdiEEvNS_27GenericPackedTensorAccessorIKT1_Lm4ENS_16DefaultPtrTraitsEiEENS3_IS4_Lm4ES6_iEES7_T2_iiiiiiiiiiiiiii,@"STO_CUDA_ENTRY STV_DEFAULT"
_ZN2at6native51_GLOBAL__N__2c613397_18_DepthwiseConv2d_cu_9959487032conv_depthwise2d_backward_kernelILi1ELi1EdiEEvNS_27GenericPackedTensorAccessorIKT1_Lm4ENS_16DefaultPtrTraitsEiEENS3_IS4_Lm4ES6_iEES7_T2_iiiiiiiiiiiiiii:
        /* <DEDUP_REMOVED lines=26> */
[----:B------:R-:W-:Y:S05]  /*01a0*/  CALL.REL.NOINC `($__internal_11_$__cuda_sm20_div_u64) ;  /* 0x0000001000a07944 */ /* 0x000fea0003c00000 */
[----:B------:R-:W-:Y:S01]  /*01b0*/  MOV R6, R2 ;  /* 0x0000000200067202 */ /* 0x000fe20000000f00 */
[----:B------:R-:W-:Y:S01]  /*01c0*/  IMAD.MOV.U32 R7, RZ, RZ, R9 ;  /* 0x000000ffff077224 */ /* 0x000fe200078e0009 */
[----:B------:R-:W-:Y:S06]  /*01d0*/  BRA `(.L_x_712) ;  /* 0x00000000004c7947 */ /* 0x000fec0003800000 */
.L_x_711:
        /* <DEDUP_REMOVED lines=19> */
.L_x_712:
[----:B------:R-:W-:Y:S05]  /*0310*/  BSYNC B0 ;  /* 0x0000000000007941 */ /* 0x000fea0003800000 */
.L_x_710:
        /* <DEDUP_REMOVED lines=13> */
.L_x_715:
        /* <DEDUP_REMOVED lines=13> */
.L_x_714:
[----:B------:R-:W-:Y:S05]  /*04c0*/  BSYNC B0 ;  /* 0x0000000000007941 */ /* 0x000fea0003800000 */
.L_x_713:
[----:B------:R-:W-:Y:S01]  /*04d0*/  ULDC.64 UR10, c[0x0][0x238] ;  /* 0x00008e00000a7ab9 */ /* 0x000fe20000000a00 */
[----:B------:R-:W-:Y:S05]  /*04e0*/  @!P0 EXIT ;  /* 0x000000000000894d */ /* 0x000fea0003800000 */
.L_x_716:
        /* <DEDUP_REMOVED lines=18> */
.L_x_709:
[----:B------:R-:W-:Y:S01]  /*0610*/  VIADD R2, R4, 0xffffffff ;  /* 0xffffffff04027836 */ /* 0x000fe20000000000 */
[----:B------:R-:W-:-:S04]  /*0620*/  ULDC UR9, c[0x0][0x290] ;  /* 0x0000a40000097ab9 */ /* 0x000fc80000000800 */
[----:B------:R-:W-:-:S13]  /*0630*/  ISETP.GE.U32.AND P1, PT, R2, 0x3, PT ;  /* 0x000000030200780c */ /* 0x000fda0003f26070 */
.L_x_720:
        /* <DEDUP_REMOVED lines=19> */
[----:B------:R-:W-:Y:S01]  /*0770*/  IMAD R6, R11, R8, R6 ;  /* 0x000000080b067224 */ /* 0x000fe200078e0206 */
[----:B------:R-:W-:Y:S01]  /*0780*/  LOP3.LUT R8, R0, R7, RZ, 0x3c, !PT ;  /* 0x0000000700087212 */ /* 0x000fe200078e3cff */
[----:B0-----:R-:W-:-:S03]  /*0790*/  VIADD R10, R12, 0xffffffe ;  /* 0x0ffffffe0c0a7836 */ /* 0x001fc60000000000 */
[----:B------:R-:W-:Y:S02]  /*07a0*/  ISETP.GT.U32.AND P3, PT, R11, R6, PT ;  /* 0x000000060b00720c */ /* 0x000fe40003f64070 */
[----:B------:R-:W-:-:S11]  /*07b0*/  ISETP.GE.AND P2, PT, R8, RZ, PT ;  /* 0x000000ff0800720c */ /* 0x000fd60003f46270 */
[----:B------:R-:W-:Y:S01]  /*07c0*/  @!P3 IMAD.IADD R6, R6, 0x1, -R11 ;  /* 0x000000010606b824 */ /* 0x000fe200078e0a0b */
[----:B------:R-:W-:Y:S02]  /*07d0*/  @!P3 IADD3 R9, R9, 0x1, RZ ;  /* 0x000000010909b810 */ /* 0x000fe40007ffe0ff */
[----:B------:R-:W-:Y:S02]  /*07e0*/  ISETP.NE.AND P3, PT, R7, RZ, PT ;  /* 0x000000ff0700720c */ /* 0x000fe40003f65270 */
[----:B------:R-:W-:Y:S02]  /*07f0*/  ISETP.GE.U32.AND P0, PT, R6, R11, PT ;  /* 0x0000000b0600720c */ /* 0x000fe40003f06070 */
[----:B------:R-:W0:Y:S01]  /*0800*/  LDC R6, c[0x0][0x28c] ;  /* 0x0000a300ff067b82 */ /* 0x000e220000000800 */
[----:B------:R1:W2:Y:S02]  /*0810*/  F2I.FTZ.U32.TRUNC.NTZ R11, R10 ;  /* 0x0000000a000b7305 */ /* 0x0002a4000021f000 */
[----:B-1----:R-:W-:-:S08]  /*0820*/  IMAD.MOV.U32 R10, RZ, RZ, RZ ;  /* 0x000000ffff0a7224 */ /* 0x002fd000078e00ff */
[----:B------:R-:W-:Y:S02]  /*0830*/  @P0 VIADD R9, R9, 0x1 ;  /* 0x0000000109090836 */ /* 0x000fe40000000000 */
[----:B--2---:R-:W-:-:S03]  /*0840*/  IMAD.MOV R13, RZ, RZ, -R11 ;  /* 0x000000ffff0d7224 */ /* 0x004fc600078e0a0b */
[----:B------:R-:W-:Y:S02]  /*0850*/  @!P2 IADD3 R9, -R9, RZ, RZ ;  /* 0x000000ff0909a210 */ /* 0x000fe40007ffe1ff */
[----:B------:R-:W-:Y:S01]  /*0860*/  @!P3 LOP3.LUT R9, RZ, R7, RZ, 0x33, !PT ;  /* 0x00000007ff09b212 */ /* 0x000fe200078e33ff */
[----:B------:R-:W-:-:S03]  /*0870*/  IMAD R13, R13, R4, RZ ;  /* 0x000000040d0d7224 */ /* 0x000fc600078e02ff */
[----:B------:R-:W-:Y:S01]  /*0880*/  IABS R12, R9 ;  /* 0x00000009000c7213 */ /* 0x000fe20000000000 */
[----:B------:R-:W-:Y:S01]  /*0890*/  IMAD.HI.U32 R10, R11, R13, R10 ;  /* 0x0000000d0b0a7227 */ /* 0x000fe200078e000a */
[----:B0-----:R-:W-:Y:S02]  /*08a0*/  IABS R8, R6 ;  /* 0x0000000600087213 */ /* 0x001fe40000000000 */
[----:B------:R-:W-:Y:S02]  /*08b0*/  MOV R11, R12 ;  /* 0x0000000c000b7202 */ /* 0x000fe40000000f00 */
[----:B------:R-:W0:Y:S03]  /*08c0*/  I2F.RP R12, R8 ;  /* 0x00000008000c7306 */ /* 0x000e260000209400 */
[----:B------:R-:W-:-:S04]  /*08d0*/  IMAD.HI.U32 R13, R10, R11, RZ ;  /* 0x0000000b0a0d7227 */ /* 0x000fc800078e00ff */
[----:B------:R-:W-:-:S04]  /*08e0*/  IMAD.MOV R10, RZ, RZ, -R13 ;  /* 0x000000ffff0a7224 */ /* 0x000fc800078e0a0d */
[C---:B------:R-:W-:Y:S01]  /*08f0*/  IMAD R11, R4.reuse, R10, R11 ;  /* 0x0000000a040b7224 */ /* 0x040fe200078e020b */
[----:B0-----:R-:W0:Y:S04]  /*0900*/  MUFU.RCP R12, R12 ;  /* 0x0000000c000c7308 */ /* 0x001e280000001000 */
[----:B------:R-:W-:-:S13]  /*0910*/  ISETP.GT.U32.AND P3, PT, R4, R11, PT ;  /* 0x0000000b0400720c */ /* 0x000fda0003f64070 */
[-C--:B------:R-:W-:Y:S02]  /*0920*/  @!P3 IADD3 R11, R11, -R4.reuse, RZ ;  /* 0x800000040b0bb210 */ /* 0x080fe40007ffe0ff */
[----:B------:R-:W-:Y:S01]  /*0930*/  @!P3 IADD3 R13, R13, 0x1, RZ ;  /* 0x000000010d0db810 */ /* 0x000fe20007ffe0ff */
[----:B0-----:R-:W-:Y:S01]  /*0940*/  VIADD R10, R12, 0xffffffe ;  /* 0x0ffffffe0c0a7836 */ /* 0x001fe20000000000 */
        /* <DEDUP_REMOVED lines=14> */
[----:B------:R-:W-:-:S05]  /*0a30*/  IMAD.HI.U32 R4, R10, R11, RZ ;  /* 0x0000000b0a047227 */ /* 0x000fca00078e00ff */
[----:B------:R-:W-:-:S05]  /*0a40*/  IADD3 R10, -R4, RZ, RZ ;  /* 0x000000ff040a7210 */ /* 0x000fca0007ffe1ff */
[----:B------:R-:W-:Y:S02]  /*0a50*/  IMAD R11, R8, R10, R11 ;  /* 0x0000000a080b7224 */ /* 0x000fe400078e020b */
[----:B------:R-:W-:-:S03]  /*0a60*/  IMAD.MOV R10, RZ, RZ, -R13 ;  /* 0x000000ffff0a7224 */ /* 0x000fc600078e0a0d */
[----:B------:R-:W-:Y:S01]  /*0a70*/  ISETP.GT.U32.AND P2, PT, R8, R11, PT ;  /* 0x0000000b0800720c */ /* 0x000fe20003f44070 */
[----:B------:R-:W-:-:S04]  /*0a80*/  IMAD R2, R2, R10, R9 ;  /* 0x0000000a02027224 */ /* 0x000fc800078e0209 */
[----:B------:R-:W-:-:S08]  /*0a90*/  VIADD R2, R2, UR5 ;  /* 0x0000000502027c36 */ /* 0x000fd00008000000 */
[----:B------:R-:W-:Y:S01]  /*0aa0*/  @!P2 IMAD.IADD R11, R11, 0x1, -R8 ;  /* 0x000000010b0ba824 */ /* 0x000fe200078e0a08 */
[----:B------:R-:W-:Y:S02]  /*0ab0*/  @!P2 IADD3 R4, R4, 0x1, RZ ;  /* 0x000000010404a810 */ /* 0x000fe40007ffe0ff */
[----:B------:R-:W-:Y:S02]  /*0ac0*/  ISETP.NE.AND P2, PT, R6, RZ, PT ;  /* 0x000000ff0600720c */ /* 0x000fe40003f45270 */
[----:B------:R-:W-:Y:S02]  /*0ad0*/  ISETP.GE.U32.AND P0, PT, R11, R8, PT ;  /* 0x000000080b00720c */ /* 0x000fe40003f06070 */
[----:B------:R-:W-:Y:S02]  /*0ae0*/  IADD3 R8, -R9, RZ, RZ ;  /* 0x000000ff09087210 */ /* 0x000fe40007ffe1ff */
[----:B------:R-:W-:Y:S02]  /*0af0*/  LOP3.LUT R11, R13, R6, RZ, 0x3c, !PT ;  /* 0x000000060d0b7212 */ /* 0x000fe400078e3cff */
[----:B------:R-:W-:Y:S01]  /*0b00*/  MOV R9, RZ ;  /* 0x000000ff00097202 */ /* 0x000fe20000000f00 */
[----:B------:R-:W-:Y:S01]  /*0b10*/  IMAD R7, R7, R8, R0 ;  /* 0x0000000807077224 */ /* 0x000fe200078e0200 */
[----:B------:R-:W-:-:S02]  /*0b20*/  ISETP.GE.AND P3, PT, R11, RZ, PT ;  /* 0x000000ff0b00720c */ /* 0x000fc40003f66270 */
[----:B------:R-:W-:Y:S02]  /*0b30*/  CS2R R10, SRZ ;  /* 0x00000000000a7805 */ /* 0x000fe4000001ff00 */
[----:B------:R-:W-:Y:S01]  /*0b40*/  IADD3 R7, R7, UR4, RZ ;  /* 0x0000000407077c10 */ /* 0x000fe2000fffe0ff */
[----:B------:R-:W-:Y:S01]  /*0b50*/  @P0 VIADD R4, R4, 0x1 ;  /* 0x0000000104040836 */ /* 0x000fe20000000000 */
[----:B------:R-:W-:Y:S02]  /*0b60*/  ULDC.64 UR4, c[0x0][0x2a0] ;  /* 0x0000a80000047ab9 */ /* 0x000fe40000000a00 */
[----:B------:R-:W-:-:S04]  /*0b70*/  LOP3.LUT R8, R2, R7, RZ, 0xfc, !PT ;  /* 0x0000000702087212 */ /* 0x000fc800078efcff */
[----:B------:R-:W-:Y:S02]  /*0b80*/  ISETP.GT.AND P0, PT, R8, -0x1, PT ;  /* 0xffffffff0800780c */ /* 0x000fe40003f04270 */
[----:B------:R-:W-:Y:S02]  /*0b90*/  @!P3 IADD3 R4, -R4, RZ, RZ ;  /* 0x000000ff0404b210 */ /* 0x000fe40007ffe1ff */
[----:B------:R-:W-:Y:S02]  /*0ba0*/  @!P2 LOP3.LUT R4, RZ, R6, RZ, 0x33, !PT ;  /* 0x00000006ff04a212 */ /* 0x000fe400078e33ff */
[----:B------:R-:W-:-:S03]  /*0bb0*/  ISETP.LT.AND P0, PT, R2, UR5, P0 ;  /* 0x0000000502007c0c */ /* 0x000fc60008701270 */
[----:B------:R-:W-:Y:S01]  /*0bc0*/  IMAD.MOV R8, RZ, RZ, -R4 ;  /* 0x000000ffff087224 */ /* 0x000fe200078e0a04 */
[----:B------:R-:W-:-:S03]  /*0bd0*/  ISETP.LT.AND P0, PT, R7, UR4, P0 ;  /* 0x0000000407007c0c */ /* 0x000fc60008701270 */
[----:B------:R-:W-:Y:S01]  /*0be0*/  IMAD R6, R6, R8, R13 ;  /* 0x0000000806067224 */ /* 0x000fe200078e020d */
[----:B------:R-:W-:Y:S09]  /*0bf0*/  @!P1 BRA `(.L_x_717) ;  /* 0x0000000400149947 */ /* 0x000ff20003800000 */
[----:B------:R-:W0:Y:S01]  /*0c00*/  LDC.64 R10, c[0x0][0x2a8] ;  /* 0x0000aa00ff0a7b82 */ /* 0x000e220000000a00 */
[----:B------:R-:W-:Y:S01]  /*0c10*/  ULDC UR5, c[0x0][0x290] ;  /* 0x0000a40000057ab9 */ /* 0x000fe20000000800 */
[----:B------:R-:W-:Y:S01]  /*0c20*/  IMAD.MOV.U32 R9, RZ, RZ, RZ ;  /* 0x000000ffff097224 */ /* 0x000fe200078e00ff */
[----:B------:R-:W-:-:S04]  /*0c30*/  ULOP3.LUT UR4, UR5, 0x3, URZ, 0xc0, !UPT ;  /* 0x0000000305047892 */ /* 0x000fc8000f8ec03f */
[----:B------:R-:W-:-:S06]  /*0c40*/  UIADD3 UR4, -UR4, UR5, URZ ;  /* 0x0000000504047290 */ /* 0x000fcc000fffe13f */
[----:B------:R-:W-:Y:S01]  /*0c50*/  MOV R22, UR4 ;  /* 0x0000000400167c02 */ /* 0x000fe20008000f00 */
[----:B0-----:R-:W-:Y:S01]  /*0c60*/  IMAD R8, R11, R10, RZ ;  /* 0x0000000a0b087224 */ /* 0x001fe200078e02ff */
[----:B------:R-:W-:-:S07]  /*0c70*/  CS2R R10, SRZ ;  /* 0x00000000000a7805 */ /* 0x000fce000001ff00 */
.L_x_718:
[----:B------:R-:W0:Y:S01]  /*0c80*/  @P0 LDC R18, c[0x0][0x294] ;  /* 0x0000a500ff120b82 */ /* 0x000e220000000800 */
[----:B------:R-:W-:-:S04]  /*0c90*/  IMAD R23, R6, UR9, R9 ;  /* 0x0000000906177c24 */ /* 0x000fc8000f8e0209 */
[----:B------:R-:W-:-:S03]  /*0ca0*/  IMAD R25, R8, R23, RZ ;  /* 0x0000001708197224 */ /* 0x000fc600078e02ff */
[----:B------:R-:W1:Y:S08]  /*0cb0*/  @P0 LDC.64 R12, c[0x0][0x2a0] ;  /* 0x0000a800ff0c0b82 */ /* 0x000e700000000a00 */
[----:B------:R-:W2:Y:S08]  /*0cc0*/  @P0 LDC.64 R16, c[0x0][0x260] ;  /* 0x00009800ff100b82 */ /* 0x000eb00000000a00 */
[----:B------:R-:W3:Y:S01]  /*0cd0*/  @P0 LDC.64 R14, c[0x0][0x210] ;  /* 0x00008400ff0e0b82 */ /* 0x000ee20000000a00 */
[----:B0-----:R-:W-:-:S04]  /*0ce0*/  @P0 IMAD R18, R4, R18, R23 ;  /* 0x0000001204120224 */ /* 0x001fc800078e0217 */
[----:B-1----:R-:W-:-:S03]  /*0cf0*/  @P0 IMAD R13, R18, R13, R2 ;  /* 0x0000000d120d0224 */ /* 0x002fc600078e0202 */
[----:B------:R-:W0:Y:S01]  /*0d00*/  @P0 LDC R26, c[0x0][0x294] ;  /* 0x0000a500ff1a0b82 */ /* 0x000e220000000800 */
[----:B------:R-:W-:Y:S02]  /*0d10*/  @P0 IMAD R13, R13, R12, R7 ;  /* 0x0000000c0d0d0224 */ /* 0x000fe400078e0207 */
[----:B--2---:R-:W-:-:S05]  /*0d20*/  @P0 IMAD.WIDE R16, R25, 0x8, R16 ;  /* 0x0000000819100825 */ /* 0x004fca00078e0210 */
[----:B------:R-:W1:Y:S01]  /*0d30*/  @P0 LDC R24, c[0x0][0x294] ;  /* 0x0000a500ff180b82 */ /* 0x000e620000000800 */
[----:B------:R-:W2:Y:S01]  /*0d40*/  @P0 LDG.E.64 R16, desc[UR6][R16.64] ;  /* 0x0000000610100981 */ /* 0x000ea2000c1e1b00 */
[----:B---3--:R-:W-:-:S06]  /*0d50*/  @P0 IMAD.WIDE R28, R13, 0x8, R14 ;  /* 0x000000080d1c0825 */ /* 0x008fcc00078e020e */
[----:B------:R-:W3:Y:S01]  /*0d60*/  @P0 LDC.64 R20, c[0x0][0x260] ;  /* 0x00009800ff140b82 */ /* 0x000ee20000000a00 */
[----:B------:R-:W2:Y:S07]  /*0d70*/  @P0 LDG.E.64 R18, desc[UR6][R28.64] ;  /* 0x000000061c120981 */ /* 0x000eae000c1e1b00 */
[----:B------:R-:W4:Y:S08]  /*0d80*/  @P0 LDC.64 R12, c[0x0][0x2a8] ;  /* 0x0000aa00ff0c0b82 */ /* 0x000f300000000a00 */
[----:B------:R-:W5:Y:S01]  /*0d90*/  @P0 LDC.64 R14, c[0x0][0x2a0] ;  /* 0x0000a800ff0e0b82 */ /* 0x000f620000000a00 */
[----:B0-----:R-:W-:-:S07]  /*0da0*/  @P0 IMAD R26, R4, R26, R23 ;  /* 0x0000001a041a0224 */ /* 0x001fce00078e0217 */
[----:B------:R-:W0:Y:S01]  /*0db0*/  @P0 LDC R27, c[0x0][0x294] ;  /* 0x0000a500ff1b0b82 */ /* 0x000e220000000800 */
[----:B----4-:R-:W-:Y:S02]  /*0dc0*/  @P0 IMAD R13, R13, R12, R25 ;  /* 0x0000000c0d0d0224 */ /* 0x010fe400078e0219 */
[----:B------:R-:W-:Y:S01]  /*0dd0*/  @P0 VIADD R12, R26, 0x1 ;  /* 0x000000011a0c0836 */ /* 0x000fe20000000000 */
[----:B------:R-:W-:-:S03]  /*0de0*/  @P0 IADD3 R25, R23, 0x2, RZ ;  /* 0x0000000217190810 */ /* 0x000fc60007ffe0ff */
[----:B-----5:R-:W-:Y:S02]  /*0df0*/  @P0 IMAD R12, R12, R15, R2 ;  /* 0x0000000f0c0c0224 */ /* 0x020fe400078e0202 */
[----:B-1----:R-:W-:Y:S02]  /*0e00*/  @P0 IMAD R24, R4, R24, R25 ;  /* 0x0000001804180224 */ /* 0x002fe400078e0219 */
[----:B------:R-:W-:Y:S02]  /*0e10*/  @P0 IMAD R15, R12, R14, R7 ;  /* 0x0000000e0c0f0224 */ /* 0x000fe400078e0207 */
[----:B------:R-:W-:Y:S02]  /*0e20*/  @P0 VIADD R23, R23, 0x3 ;  /* 0x0000000317170836 */ /* 0x000fe40000000000 */
[----:B---3--:R-:W-:Y:S02]  /*0e30*/  @P0 IMAD.WIDE R12, R13, 0x8, R20 ;  /* 0x000000080d0c0825 */ /* 0x008fe400078e0214 */
[----:B------:R-:W1:Y:S02]  /*0e40*/  @P0 LDC.64 R20, c[0x0][0x210] ;  /* 0x00008400ff140b82 */ /* 0x000e640000000a00 */
[----:B0-----:R-:W-:-:S02]  /*0e50*/  @P0 IMAD R27, R4, R27, R23 ;  /* 0x0000001b041b0224 */ /* 0x001fc400078e0217 */
[C---:B------:R-:W-:Y:S01]  /*0e60*/  @P0 IMAD R25, R8.reuse, R25, RZ ;  /* 0x0000001908190224 */ /* 0x040fe200078e02ff */
[----:B------:R-:W3:Y:S01]  /*0e70*/  @P0 LDG.E.64 R12, desc[UR6][R12.64] ;  /* 0x000000060c0c0981 */ /* 0x000ee2000c1e1b00 */
[----:B------:R-:W-:Y:S01]  /*0e80*/  @P0 IMAD R23, R8, R23, RZ ;  /* 0x0000001708170224 */ /* 0x000fe200078e02ff */
[----:B--2---:R-:W-:Y:S01]  /*0e90*/  @P0 DFMA R10, R18, R16, R10 ;  /* 0x00000010120a022b */ /* 0x004fe2000000000a */
[----:B------:R-:W0:Y:S08]  /*0ea0*/  @P0 LDC.64 R18, c[0x0][0x2a0] ;  /* 0x0000a800ff120b82 */ /* 0x000e300000000a00 */
[----:B------:R-:W2:Y:S01]  /*0eb0*/  @P0 LDC.64 R16, c[0x0][0x210] ;  /* 0x00008400ff100b82 */ /* 0x000ea20000000a00 */
[----:B0-----:R-:W-:-:S04]  /*0ec0*/  @P0 IMAD R19, R24, R19, R2 ;  /* 0x0000001318130224 */ /* 0x001fc800078e0202 */
[----:B------:R-:W-:-:S03]  /*0ed0*/  @P0 IMAD R29, R19, R18, R7 ;  /* 0x00000012131d0224 */ /* 0x000fc600078e0207 */
[----:B------:R-:W0:Y:S01]  /*0ee0*/  @P0 LDC.64 R18, c[0x0][0x260] ;  /* 0x00009800ff120b82 */ /* 0x000e220000000a00 */
[----:B--2---:R-:W-:-:S07]  /*0ef0*/  @P0 IMAD.WIDE R14, R15, 0x8, R16 ;  /* 0x000000080f0e0825 */ /* 0x004fce00078e0210 */
[----:B------:R-:W2:Y:S01]  /*0f00*/  @P0 LDC.64 R16, c[0x0][0x2a0] ;  /* 0x0000a800ff100b82 */ /* 0x000ea20000000a00 */
[----:B------:R-:W3:Y:S01]  /*0f10*/  @P0 LDG.E.64 R14, desc[UR6][R14.64] ;  /* 0x000000060e0e0981 */ /* 0x000ee2000c1e1b00 */
[----:B0-----:R-:W-:-:S06]  /*0f20*/  @P0 IMAD.WIDE R18, R25, 0x8, R18 ;  /* 0x0000000819120825 */ /* 0x001fcc00078e0212 */
[----:B------:R-:W0:Y:S01]  /*0f30*/  @P0 LDC.64 R24, c[0x0][0x260] ;  /* 0x00009800ff180b82 */ /* 0x000e220000000a00 */
[----:B-1----:R-:W-:Y:S01]  /*0f40*/  @P0 IMAD.WIDE R20, R29, 0x8, R20 ;  /* 0x000000081d140825 */ /* 0x002fe200078e0214 */
[----:B------:R-:W4:Y:S03]  /*0f50*/  @P0 LDG.E.64 R18, desc[UR6][R18.64] ;  /* 0x0000000612120981 */ /* 0x000f26000c1e1b00 */
[----:B--2---:R-:W-:Y:S02]  /*0f60*/  @P0 IMAD R27, R27, R17, R2 ;  /* 0x000000111b1b0224 */ /* 0x004fe400078e0202 */
[----:B------:R-:W4:Y:S02]  /*0f70*/  @P0 LDG.E.64 R20, desc[UR6][R20.64] ;  /* 0x0000000614140981 */ /* 0x000f24000c1e1b00 */
[----:B------:R-:W-:Y:S02]  /*0f80*/  @P0 IMAD R27, R27, R16, R7 ;  /* 0x000000101b1b0224 */ /* 0x000fe400078e0207 */
[----:B------:R-:W1:Y:S01]  /*0f90*/  @P0 LDC.64 R16, c[0x0][0x210] ;  /* 0x00008400ff100b82 */ /* 0x000e620000000a00 */
[----:B0-----:R-:W-:-:S06]  /*0fa0*/  @P0 IMAD.WIDE R24, R23, 0x8, R24 ;  /* 0x0000000817180825 */ /* 0x001fcc00078e0218 */
[----:B------:R-:W2:Y:S01]  /*0fb0*/  @P0 LDG.E.64 R24, desc[UR6][R24.64] ;  /* 0x0000000618180981 */ /* 0x000ea2000c1e1b00 */
[----:B-1----:R-:W-:-:S06]  /*0fc0*/  @P0 IMAD.WIDE R16, R27, 0x8, R16 ;  /* 0x000000081b100825 */ /* 0x002fcc00078e0210 */
[----:B------:R-:W2:Y:S01]  /*0fd0*/  @P0 LDG.E.64 R16, desc[UR6][R16.64] ;  /* 0x0000000610100981 */ /* 0x000ea2000c1e1b00 */
[----:B------:R-:W-:-:S04]  /*0fe0*/  IADD3 R22, R22, -0x4, RZ ;  /* 0xfffffffc16167810 */ /* 0x000fc80007ffe0ff */
[----:B------:R-:W-:Y:S01]  /*0ff0*/  ISETP.NE.AND P2, PT, R22, RZ, PT ;  /* 0x000000ff1600720c */ /* 0x000fe20003f45270 */
[----:B------:R-:W-:Y:S01]  /*1000*/  VIADD R9, R9, 0x4 ;  /* 0x0000000409097836 */ /* 0x000fe20000000000 */
[----:B---3--:R-:W-:-:S08]  /*1010*/  @P0 DFMA R10, R14, R12, R10 ;  /* 0x0000000c0e0a022b */ /* 0x008fd0000000000a */
[----:B----4-:R-:W-:-:S08]  /*1020*/  @P0 DFMA R10, R20, R18, R10 ;  /* 0x00000012140a022b */ /* 0x010fd0000000000a */
[----:B--2---:R-:W-:Y:S01]  /*1030*/  @P0 DFMA R10, R16, R24, R10 ;  /* 0x00000018100a022b */ /* 0x004fe2000000000a */
[----:B------:R-:W-:Y:S10]  /*1040*/  @P2 BRA `(.L_x_718) ;  /* 0xfffffffc000c2947 */ /* 0x000ff4000383ffff */
.L_x_717:
        /* <DEDUP_REMOVED lines=15> */
[----:B------:R-:W2:Y:S01]  /*1140*/  @P0 LDG.E.64 R18, desc[UR6][R18.64] ;  /* 0x0000000612120981 */ /* 0x000ea2000c1e1b00 */
[----:B0-----:R-:W-:-:S06]  /*1150*/  @P0 IMAD.WIDE R16, R9, 0x8, R16 ;  /* 0x0000000809100825 */ /* 0x001fcc00078e0210 */
        /* <DEDUP_REMOVED lines=33> */
.L_x_719:
        /* <DEDUP_REMOVED lines=12> */
        .weak           $__internal_11_$__cuda_sm20_div_u64
        .type           $__internal_11_$__cuda_sm20_div_u64,@function
        .size           $__internal_11_$__cuda_sm20_div_u64,(.L_x_1143 - $__internal_11_$__cuda_sm20_div_u64)
$__internal_11_$__cuda_sm20_div_u64:
        /* <DEDUP_REMOVED lines=66> */
[----:B------:R-:W-:Y:S06]  /*1850*/  RET.REL.NODEC R6 `(_ZN2at6native51_GLOBAL__N__2c613397_18_DepthwiseConv2d_cu_9959487032conv_depthwise2d_backward_kernelILi1ELi1EdiEEvNS_27GenericPackedTensorAccessorIKT1_Lm4ENS_16DefaultPtrTraitsEiEENS3_IS4_Lm4ES6_iEES7_T2_iiiiiiiiiiiiiii) ;  /* 0xffffffe406e87950 */ /* 0x000fec0003c3ffff */
.L_x_721:
        /* <DEDUP_REMOVED lines=10> */
.L_x_1143:


//--------------------- .text._ZN2at6native51_GLOBAL__N__2c613397_18_DepthwiseConv2d_cu_9959487032conv_depthwise2d_backward_kernelILi3ELi0EdiEEvNS_27GenericPackedTensorAccessorIKT1_Lm4ENS_16DefaultPtrTraitsEiEENS3_IS4_Lm4ES6_iEES7_T2_iiiiiiiiiiiiiii --------------------------
	.section	.text._ZN2at6native51_GLOBAL__N__2c613397_18_DepthwiseConv2d_cu_9959487032conv_depthwise2d_backward_kernelILi3ELi0EdiEEvNS_27GenericPackedTensorAccessorIKT1_Lm4ENS_16DefaultPtrTraitsEiEENS3_IS4_Lm4ES6_iEES7_T2_iiiiiiiiiiiiiii,"ax",@progbits
	.align	128
.text._ZN2at6native51_GLOBAL__N__2c613397_18_DepthwiseConv2d_cu_9959487032conv_depthwise2d_backward_kernelILi3ELi0EdiEEvNS_27GenericPackedTensorAccessorIKT1_Lm4ENS_16DefaultPtrTraitsEiEENS3_IS4_Lm4ES6_iEES7_T2_iiiiiiiiiiiiiii:
        .type           _ZN2at6native51_GLOBAL__N__2c613397_18_DepthwiseConv2d_cu_9959487032conv_depthwise2d_backward_kernelILi3ELi0EdiEEvNS_27GenericPackedTensorAccessorIKT1_Lm4ENS_16DefaultPtrTraitsEiEENS3_IS4_Lm4ES6_iEES7_T2_iiiiiiiiiiiiiii,@function
        .size           _ZN2at6native51_GLOBAL__N__2c613397_18_DepthwiseConv2d_cu_9959487032conv_depthwise2d_backward_kernelILi3ELi0EdiEEvNS_27GenericPackedTensorAccessorIKT1_Lm4ENS_16DefaultPtrTraitsEiEENS3_IS4_Lm4ES6_iEES7_T2_iiiiiiiiiiiiiii,(.L_x_1145 - _ZN2at6native51_GLOBAL__N__2c613397_18_DepthwiseConv2d_cu_9959487032conv_depthwise2d_backward_kernelILi3ELi0EdiEEvNS_27GenericPackedTensorAccessorIKT1_Lm4ENS_16DefaultPtrTraitsEiEENS3_IS4_Lm4ES6_iEES7_T2_iiiiiiiiiiiiiii)
        .other          _ZN2at6native51_GLOBAL__N__2c613397_18_DepthwiseConv2d_cu_9959487032conv_depthwise2d_backward_kernelILi3ELi0EdiEEvNS_27GenericPackedTensorAccessorIKT1_Lm4ENS_16DefaultPtrTraitsEiEENS3_IS4_Lm4ES6_iEES7_T2_iiiiiiiiiiiiiii,@"STO_CUDA_ENTRY STV_DEFAULT"
_ZN2at6native51_GLOBAL__N__2c613397_18_DepthwiseConv2d_cu_9959487032conv_depthwise2d_backward_kernelILi3ELi0EdiEEvNS_27GenericPackedTensorAccessorIKT1_Lm4ENS_16DefaultPtrTraitsEiEENS3_IS4_Lm4ES6_iEES7_T2_iiiiiiiiiiiiiii:
        /* <DEDUP_REMOVED lines=31> */
[----:B------:R-:W-:Y:S05]  /*01f0*/  CALL.REL.NOINC `($__internal_12_$__cuda_sm20_div_u64) ;  /* 0x0000003800b47944 */ /* 0x000fea0003c00000 */
[----:B------:R-:W-:Y:S02]  /*0200*/  IMAD.MOV.U32 R6, RZ, RZ, R2 ;  /* 0x000000ffff067224 */ /* 0x000fe400078e0002 */
[----:B------:R-:W-:Y:S01]  /*0210*/  IMAD.MOV.U32 R7, RZ, RZ, R9 ;  /* 0x000000ffff077224 */ /* 0x000fe200078e0009 */
[----:B------:R-:W-:Y:S06]  /*0220*/  BRA `(.L_x_725) ;  /* 0x00000000004c7947 */ /* 0x000fec0003800000 */
.L_x_724:
        /* <DEDUP_REMOVED lines=19> */
.L_x_725:
[----:B------:R-:W-:Y:S05]  /*0360*/  BSYNC B0 ;  /* 0x0000000000007941 */ /* 0x000fea0003800000 */
.L_x_723:
        /* <DEDUP_REMOVED lines=11> */
.L_x_728:
[----:B------:R-:W-:-:S04]  /*0420*/  SHF.R.S64 R6, RZ, 0x1d, R0 ;  /* 0x0000001dff067819 */ /* 0x000fc80000001000 */
[----:B------:R-:W-:-:S04]  /*0430*/  IADD3 R6, P0, R6, UR4, RZ ;  /* 0x0000000406067c10 */ /* 0x000fc8000ff1e0ff */
[----:B------:R-:W-:Y:S02]  /*0440*/  LEA.HI.X.SX32 R7, R0, UR5, 0x3, P0 ;  /* 0x0000000500077c11 */ /* 0x000fe400080f1eff */
[----:B------:R-:W-:Y:S02]  /*0450*/  IADD3 R2, P0, R2, -0x1, RZ ;  /* 0xffffffff02027810 */ /* 0x000fe40007f1e0ff */
[----:B------:R-:W-:Y:S01]  /*0460*/  IADD3 R0, P2, R5, R0, RZ ;  /* 0x0000000005007210 */ /* 0x000fe20007f5e0ff */
[----:B------:R0:W-:Y:S01]  /*0470*/  STG.E.64 desc[UR6][R6.64], RZ ;  /* 0x000000ff06007986 */ /* 0x0001e2000c101b06 */
[----:B------:R-:W-:Y:S02]  /*0480*/  IADD3.X R4, R4, -0x1, RZ, P0, !PT ;  /* 0xffffffff04047810 */ /* 0x000fe400007fe4ff */
[----:B------:R-:W-:Y:S01]  /*0490*/  ISETP.NE.U32.AND P0, PT, R2, RZ, PT ;  /* 0x000000ff0200720c */ /* 0x000fe20003f05070 */
[----:B------:R-:W-:-:S03]  /*04a0*/  IMAD.X R3, RZ, RZ, R3, P2 ;  /* 0x000000ffff037224 */ /* 0x000fc600010e0603 */
[----:B------:R-:W-:-:S13]  /*04b0*/  ISETP.NE.AND.EX P0, PT, R4, RZ, PT, P0 ;  /* 0x000000ff0400720c */ /* 0x000fda0003f05300 */
[----:B0-----:R-:W-:Y:S05]  /*04c0*/  @P0 BRA `(.L_x_728) ;  /* 0xfffffffc00d40947 */ /* 0x001fea000383ffff */
.L_x_727:
[----:B------:R-:W-:Y:S05]  /*04d0*/  BSYNC B0 ;  /* 0x0000000000007941 */ /* 0x000fea0003800000 */
.L_x_726:
[----:B------:R-:W-:Y:S01]  /*04e0*/  ULDC.64 UR10, c[0x0][0x238] ;  /* 0x00008e00000a7ab9 */ /* 0x000fe20000000a00 */
[----:B------:R-:W-:Y:S05]  /*04f0*/  @!P1 EXIT ;  /* 0x000000000000994d */ /* 0x000fea0003800000 */
.L_x_729:
        /* <DEDUP_REMOVED lines=18> */
.L_x_722:
[----:B------:R-:W0:Y:S01]  /*0620*/  LDC R11, c[0x0][0x298] ;  /* 0x0000a600ff0b7b82 */ /* 0x000e220000000800 */
[----:B------:R-:W-:Y:S01]  /*0630*/  IABS R6, R0 ;  /* 0x0000000000067213 */ /* 0x000fe20000000000 */
[----:B------:R-:W-:Y:S01]  /*0640*/  ULDC UR4, c[0x0][0x2bc] ;  /* 0x0000af0000047ab9 */ /* 0x000fe20000000800 */
[----:B------:R-:W-:Y:S01]  /*0650*/  ULDC.64 UR10, c[0x0][0x2c0] ;  /* 0x0000b000000a7ab9 */ /* 0x000fe20000000a00 */
[----:B------:R-:W-:-:S04]  /*0660*/  ULDC.64 UR14, c[0x0][0x290] ;  /* 0x0000a400000e7ab9 */ /* 0x000fc80000000a00 */
[----:B------:R-:W1:Y:S08]  /*0670*/  LDC R7, c[0x0][0x29c] ;  /* 0x0000a700ff077b82 */ /* 0x000e700000000800 */
[----:B------:R-:W2:Y:S01]  /*0680*/  LDC R10, c[0x0][0x28c] ;  /* 0x0000a300ff0a7b82 */ /* 0x000ea20000000800 */
[----:B0-----:R-:W-:-:S07]  /*0690*/  IABS R13, R11 ;  /* 0x0000000b000d7213 */ /* 0x001fce0000000000 */
[----:B------:R-:W0:Y:S01]  /*06a0*/  LDC R14, c[0x0][0x2b4] ;  /* 0x0000ad00ff0e7b82 */ /* 0x000e220000000800 */
[----:B------:R-:W3:Y:S08]  /*06b0*/  I2F.RP R2, R13 ;  /* 0x0000000d00027306 */ /* 0x000ef00000209400 */
[----:B---3--:R-:W3:Y:S01]  /*06c0*/  MUFU.RCP R2, R2 ;  /* 0x0000000200027308 */ /* 0x008ee20000001000 */
[----:B0-----:R-:W-:-:S02]  /*06d0*/  IABS R16, R14 ;  /* 0x0000000e00107213 */ /* 0x001fc40000000000 */
[----:B---3--:R-:W-:-:S05]  /*06e0*/  IADD3 R8, R2, 0xffffffe, RZ ;  /* 0x0ffffffe02087810 */ /* 0x008fca0007ffe0ff */
[----:B------:R0:W3:Y:S02]  /*06f0*/  F2I.FTZ.U32.TRUNC.NTZ R9, R8 ;  /* 0x0000000800097305 */ /* 0x0000e4000021f000 */
[----:B0-----:R-:W-:Y:S02]  /*0700*/  IMAD.MOV.U32 R8, RZ, RZ, RZ ;  /* 0x000000ffff087224 */ /* 0x001fe400078e00ff */
[----:B---3--:R-:W-:-:S04]  /*0710*/  IMAD.MOV R4, RZ, RZ, -R9 ;  /* 0x000000ffff047224 */ /* 0x008fc800078e0a09 */
[----:B------:R-:W-:Y:S01]  /*0720*/  IMAD R15, R4, R13, RZ ;  /* 0x0000000d040f7224 */ /* 0x000fe200078e02ff */
[----:B-1----:R-:W-:-:S03]  /*0730*/  IABS R4, R7 ;  /* 0x0000000700047213 */ /* 0x002fc60000000000 */
[----:B------:R-:W-:Y:S01]  /*0740*/  IMAD.HI.U32 R9, R9, R15, R8 ;  /* 0x0000000f09097227 */ /* 0x000fe200078e0008 */
[----:B------:R-:W0:Y:S01]  /*0750*/  I2F.RP R12, R4 ;  /* 0x00000004000c7306 */ /* 0x000e220000209400 */
[----:B--2---:R-:W-:-:S04]  /*0760*/  IABS R15, R10 ;  /* 0x0000000a000f7213 */ /* 0x004fc80000000000 */
        /* <DEDUP_REMOVED lines=10> */
[----:B------:R-:W-:Y:S02]  /*0810*/  LOP3.LUT R6, R0, R11, RZ, 0x3c, !PT ;  /* 0x0000000b00067212 */ /* 0x000fe400078e3cff */
        /* <DEDUP_REMOVED lines=11> */
[----:B------:R-:W0:Y:S01]  /*08d0*/  I2F.RP R6, R15 ;  /* 0x0000000f00067306 */ /* 0x000e220000209400 */
[----:B------:R-:W-:Y:S02]  /*08e0*/  IMAD R11, R2, R11, UR10 ;  /* 0x0000000a020b7e24 */ /* 0x000fe4000f8e020b */
[----:B------:R-:W-:-:S04]  /*08f0*/  IMAD.HI.U32 R17, R8, R9, RZ ;  /* 0x0000000908117227 */ /* 0x000fc800078e00ff */
[----:B------:R-:W-:Y:S01]  /*0900*/  IMAD.MOV R12, RZ, RZ, -R17 ;  /* 0x000000ffff0c7224 */ /* 0x000fe200078e0a11 */
[----:B------:R-:W1:Y:S03]  /*0910*/  I2F.RP R8, R16 ;  /* 0x0000001000087306 */ /* 0x000e660000209400 */
[----:B------:R-:W-:-:S05]  /*0920*/  IMAD R9, R4, R12, R9 ;  /* 0x0000000c04097224 */ /* 0x000fca00078e0209 */
[----:B0-----:R-:W0:Y:S01]  /*0930*/  MUFU.RCP R6, R6 ;  /* 0x0000000600067308 */ /* 0x001e220000001000 */
[----:B------:R-:W-:-:S07]  /*0940*/  ISETP.GT.U32.AND P1, PT, R4, R9, PT ;  /* 0x000000090400720c */ /* 0x000fce0003f24070 */
[----:B-1----:R-:W1:Y:S06]  /*0950*/  MUFU.RCP R8, R8 ;  /* 0x0000000800087308 */ /* 0x002e6c0000001000 */
[----:B------:R-:W-:Y:S02]  /*0960*/  @!P1 IMAD.IADD R9, R9, 0x1, -R4 ;  /* 0x0000000109099824 */ /* 0x000fe400078e0a04 */
[----:B------:R-:W-:Y:S01]  /*0970*/  @!P1 VIADD R17, R17, 0x1 ;  /* 0x0000000111119836 */ /* 0x000fe20000000000 */
[----:B------:R-:W-:Y:S01]  /*0980*/  ISETP.NE.AND P1, PT, R7, RZ, PT ;  /* 0x000000ff0700720c */ /* 0x000fe20003f25270 */
[----:B0-----:R-:W-:Y:S01]  /*0990*/  VIADD R12, R6, 0xffffffe ;  /* 0x0ffffffe060c7836 */ /* 0x001fe20000000000 */
[----:B------:R-:W-:-:S02]  /*09a0*/  ISETP.GE.U32.AND P0, PT, R9, R4, PT ;  /* 0x000000040900720c */ /* 0x000fc40003f06070 */
[----:B------:R-:W-:Y:S01]  /*09b0*/  LOP3.LUT R4, R2, R7, RZ, 0x3c, !PT ;  /* 0x0000000702047212 */ /* 0x000fe200078e3cff */
[----:B------:R0:W2:Y:S03]  /*09c0*/  F2I.FTZ.U32.TRUNC.NTZ R13, R12 ;  /* 0x0000000c000d7305 */ /* 0x0000a6000021f000 */
[----:B------:R-:W-:Y:S01]  /*09d0*/  ISETP.GE.AND P2, PT, R4, RZ, PT ;  /* 0x000000ff0400720c */ /* 0x000fe20003f46270 */
[----:B-1----:R-:W-:-:S04]  /*09e0*/  VIADD R8, R8, 0xffffffe ;  /* 0x0ffffffe08087836 */ /* 0x002fc80000000000 */
[----:B------:R1:W3:Y:S01]  /*09f0*/  F2I.FTZ.U32.TRUNC.NTZ R9, R8 ;  /* 0x0000000800097305 */ /* 0x0002e2000021f000 */
[----:B0-----:R-:W-:Y:S01]  /*0a00*/  IMAD.MOV.U32 R12, RZ, RZ, RZ ;  /* 0x000000ffff0c7224 */ /* 0x001fe200078e00ff */
[----:B------:R-:W-:Y:S01]  /*0a10*/  @P0 IADD3 R17, R17, 0x1, RZ ;  /* 0x0000000111110810 */ /* 0x000fe20007ffe0ff */
[----:B--2---:R-:W-:-:S05]  /*0a20*/  IMAD.MOV R4, RZ, RZ, -R13 ;  /* 0x000000ffff047224 */ /* 0x004fca00078e0a0d */
[----:B------:R-:W-:Y:S01]  /*0a30*/  @!P2 IMAD.MOV R17, RZ, RZ, -R17 ;  /* 0x000000ffff11a224 */ /* 0x000fe200078e0a11 */
[----:B------:R-:W-:Y:S01]  /*0a40*/  @!P1 LOP3.LUT R17, RZ, R7, RZ, 0x33, !PT ;  /* 0x00000007ff119212 */ /* 0x000fe200078e33ff */
[----:B------:R-:W-:-:S03]  /*0a50*/  IMAD R19, R4, R15, RZ ;  /* 0x0000000f04137224 */ /* 0x000fc600078e02ff */
[----:B------:R-:W-:Y:S01]  /*0a60*/  IABS R18, R17 ;  /* 0x0000001100127213 */ /* 0x000fe20000000000 */
[----:B------:R-:W-:-:S04]  /*0a70*/  IMAD.HI.U32 R12, R13, R19, R12 ;  /* 0x000000130d0c7227 */ /* 0x000fc800078e000c */
[----:B------:R-:W-:Y:S01]  /*0a80*/  VIADD R13, R2, UR4 ;  /* 0x00000004020d7c36 */ /* 0x000fe20008000000 */
[----:B------:R-:W-:Y:S01]  /*0a90*/  ULDC.64 UR4, c[0x0][0x2a8] ;  /* 0x0000aa0000047ab9 */ /* 0x000fe20000000a00 */
[----:B------:R-:W-:Y:S01]  /*0aa0*/  IMAD.HI.U32 R12, R12, R18, RZ ;  /* 0x000000120c0c7227 */ /* 0x000fe200078e00ff */
[----:B------:R-:W-:-:S03]  /*0ab0*/  UIMAD UR5, UR5, UR4, URZ ;  /* 0x00000004050572a4 */ /* 0x000fc6000f8e023f */
[----:B------:R-:W-:Y:S01]  /*0ac0*/  IMAD.MOV R4, RZ, RZ, -R17 ;  /* 0x000000ffff047224 */ /* 0x000fe200078e0a11 */
[----:B-1----:R-:W-:Y:S01]  /*0ad0*/  IADD3 R8, -R12, RZ, RZ ;  /* 0x000000ff0c087210 */ /* 0x002fe20007ffe1ff */
[----:B------:R-:W-:Y:S01]  /*0ae0*/  IMAD R20, R17, R7, UR11 ;  /* 0x0000000b11147e24 */ /* 0x000fe2000f8e0207 */
[----:B------:R-:W-:Y:S01]  /*0af0*/  ULDC UR4, c[0x0][0x290] ;  /* 0x0000a40000047ab9 */ /* 0x000fe20000000800 */
[----:B---3--:R-:W-:Y:S01]  /*0b00*/  IMAD.MOV R19, RZ, RZ, -R9 ;  /* 0x000000ffff137224 */ /* 0x008fe200078e0a09 */
[----:B------:R-:W-:Y:S01]  /*0b10*/  UIMAD UR4, UR5, UR4, URZ ;  /* 0x00000004050472a4 */ /* 0x000fe2000f8e023f */
[----:B------:R-:W-:Y:S01]  /*0b20*/  IMAD R4, R7, R4, R13 ;  /* 0x0000000407047224 */ /* 0x000fe200078e020d */
[C-C-:B------:R-:W-:Y:S01]  /*0b30*/  IADD3 R7, R13.reuse, -UR11, -R20.reuse ;  /* 0x8000000b0d077c10 */ /* 0x140fe2000fffe814 */
[----:B------:R-:W-:Y:S01]  /*0b40*/  IMAD.IADD R6, R13, 0x1, -R20 ;  /* 0x000000010d067824 */ /* 0x000fe200078e0a14 */
[----:B------:R-:W-:Y:S01]  /*0b50*/  ULDC UR5, c[0x0][0x2a4] ;  /* 0x0000a90000057ab9 */ /* 0x000fe20000000800 */
[----:B------:R-:W-:Y:S01]  /*0b60*/  IMAD R18, R15, R8, R18 ;  /* 0x000000080f127224 */ /* 0x000fe200078e0212 */
[----:B------:R-:W-:Y:S01]  /*0b70*/  IABS R23, R7 ;  /* 0x0000000700177213 */ /* 0x000fe20000000000 */
[----:B------:R-:W-:Y:S01]  /*0b80*/  IMAD.MOV.U32 R8, RZ, RZ, RZ ;  /* 0x000000ffff087224 */ /* 0x000fe200078e00ff */
[----:B------:R-:W-:Y:S01]  /*0b90*/  IABS R21, R6 ;  /* 0x0000000600157213 */ /* 0x000fe20000000000 */
[----:B------:R-:W-:Y:S01]  /*0ba0*/  IMAD R13, R19, R16, RZ ;  /* 0x00000010130d7224 */ /* 0x000fe200078e02ff */
[----:B------:R-:W-:-:S02]  /*0bb0*/  ISETP.GT.U32.AND P1, PT, R15, R18, PT ;  /* 0x000000120f00720c */ /* 0x000fc40003f24070 */
[----:B------:R-:W-:Y:S01]  /*0bc0*/  IABS R19, R4 ;  /* 0x0000000400137213 */ /* 0x000fe20000000000 */
[----:B------:R-:W-:Y:S01]  /*0bd0*/  IMAD.HI.U32 R8, R9, R13, R8 ;  /* 0x0000000d09087227 */ /* 0x000fe200078e0008 */
[----:B------:R-:W-:-:S05]  /*0be0*/  ISETP.GE.AND P6, PT, R7, RZ, PT ;  /* 0x000000ff0700720c */ /* 0x000fca0003fc6270 */
[----:B------:R-:W-:-:S04]  /*0bf0*/  IMAD.HI.U32 R13, R8, R21, RZ ;  /* 0x00000015080d7227 */ /* 0x000fc800078e00ff */
[----:B------:R-:W-:-:S04]  /*0c00*/  IMAD.HI.U32 R9, R8, R19, RZ ;  /* 0x0000001308097227 */ /* 0x000fc800078e00ff */
[----:B------:R-:W-:Y:S02]  /*0c10*/  IMAD.MOV R13, RZ, RZ, -R13 ;  /* 0x000000ffff0d7224 */ /* 0x000fe400078e0a0d */
[----:B------:R-:W-:Y:S02]  /*0c20*/  IMAD.MOV R9, RZ, RZ, -R9 ;  /* 0x000000ffff097224 */ /* 0x000fe400078e0a09 */
[----:B------:R-:W-:-:S04]  /*0c30*/  IMAD.HI.U32 R8, R8, R23, RZ ;  /* 0x0000001708087227 */ /* 0x000fc800078e00ff */
[----:B------:R-:W-:Y:S02]  /*0c40*/  @!P1 IMAD.IADD R18, R18, 0x1, -R15 ;  /* 0x0000000112129824 */ /* 0x000fe400078e0a0f */
[C---:B------:R-:W-:Y:S02]  /*0c50*/  IMAD R13, R16.reuse, R13, R21 ;  /* 0x0000000d100d7224 */ /* 0x040fe400078e0215 */
[----:B------:R-:W-:Y:S01]  /*0c60*/  IMAD R9, R16, R9, R19 ;  /* 0x0000000910097224 */ /* 0x000fe200078e0213 */
[----:B------:R-:W-:Y:S01]  /*0c70*/  ISETP.GE.U32.AND P2, PT, R18, R15, PT ;  /* 0x0000000f1200720c */ /* 0x000fe20003f46070 */
[----:B------:R-:W-:Y:S01]  /*0c80*/  IMAD.MOV R8, RZ, RZ, -R8 ;  /* 0x000000ffff087224 */ /* 0x000fe200078e0a08 */
[----:B------:R-:W-:Y:S01]  /*0c90*/  ISETP.GT.U32.AND P4, PT, R16, R13, PT ;  /* 0x0000000d1000720c */ /* 0x000fe20003f84070 */
[----:B------:R-:W-:Y:S01]  /*0ca0*/  @!P1 VIADD R12, R12, 0x1 ;  /* 0x000000010c0c9836 */ /* 0x000fe20000000000 */
[C---:B------:R-:W-:Y:S01]  /*0cb0*/  ISETP.GT.U32.AND P3, PT, R16.reuse, R9, PT ;  /* 0x000000091000720c */ /* 0x040fe20003f64070 */
[----:B------:R-:W-:Y:S01]  /*0cc0*/  IMAD R19, R16, R8, R23 ;  /* 0x0000000810137224 */ /* 0x000fe200078e0217 */
[----:B------:R-:W-:-:S02]  /*0cd0*/  LOP3.LUT R8, R17, R10, RZ, 0x3c, !PT ;  /* 0x0000000a11087212 */ /* 0x000fc400078e3cff */
[----:B------:R-:W-:Y:S02]  /*0ce0*/  ISETP.NE.AND P1, PT, R10, RZ, PT ;  /* 0x000000ff0a00720c */ /* 0x000fe40003f25270 */
[----:B------:R-:W-:Y:S02]  /*0cf0*/  ISETP.GT.U32.AND P5, PT, R16, R19, PT ;  /* 0x000000131000720c */ /* 0x000fe40003fa4070 */
[----:B------:R-:W-:Y:S02]  /*0d00*/  ISETP.GE.AND P0, PT, R8, RZ, PT ;  /* 0x000000ff0800720c */ /* 0x000fe40003f06270 */
[----:B------:R-:W-:Y:S01]  /*0d10*/  @P2 IADD3 R12, R12, 0x1, RZ ;  /* 0x000000010c0c2810 */ /* 0x000fe20007ffe0ff */
[--C-:B------:R-:W-:Y:S02]  /*0d20*/  @!P4 IMAD.IADD R13, R13, 0x1, -R16.reuse ;  /* 0x000000010d0dc824 */ /* 0x100fe400078e0a10 */
[----:B------:R-:W-:Y:S02]  /*0d30*/  @!P3 IMAD.IADD R9, R9, 0x1, -R16 ;  /* 0x000000010909b824 */ /* 0x000fe400078e0a10 */
[----:B------:R-:W-:Y:S01]  /*0d40*/  IMAD.MOV.U32 R15, RZ, RZ, R12 ;  /* 0x000000ffff0f7224 */ /* 0x000fe200078e000c */
[----:B------:R-:W-:-:S02]  /*0d50*/  ISETP.GT.U32.AND P3, PT, R16, R13, PT ;  /* 0x0000000d1000720c */ /* 0x000fc40003f64070 */
[----:B------:R-:W-:Y:S01]  /*0d60*/  ISETP.GT.U32.AND P4, PT, R16, R9, PT ;  /* 0x000000091000720c */ /* 0x000fe20003f84070 */
[----:B------:R-:W-:Y:S01]  /*0d70*/  @!P5 IMAD.IADD R19, R19, 0x1, -R16 ;  /* 0x000000011313d824 */ /* 0x000fe200078e0a10 */
[----:B------:R-:W-:Y:S01]  /*0d80*/  ISETP.GE.AND P5, PT, R6, RZ, PT ;  /* 0x000000ff0600720c */ /* 0x000fe20003fa6270 */
[----:B------:R-:W-:Y:S01]  /*0d90*/  @!P0 IMAD.MOV R15, RZ, RZ, -R15 ;  /* 0x000000ffff0f8224 */ /* 0x000fe200078e0a0f */
[----:B------:R-:W-:Y:S02]  /*0da0*/  @!P1 LOP3.LUT R15, RZ, R10, RZ, 0x33, !PT ;  /* 0x0000000aff0f9212 */ /* 0x000fe400078e33ff */
[----:B------:R-:W-:Y:S02]  /*0db0*/  ISETP.GE.AND P1, PT, R4, RZ, PT ;  /* 0x000000ff0400720c */ /* 0x000fe40003f26270 */
[----:B------:R-:W-:Y:S01]  /*0dc0*/  ISETP.GT.U32.AND P2, PT, R16, R19, PT ;  /* 0x000000131000720c */ /* 0x000fe20003f44070 */
[----:B------:R-:W-:Y:S01]  /*0dd0*/  IMAD.MOV R12, RZ, RZ, -R15 ;  /* 0x000000ffff0c7224 */ /* 0x000fe200078e0a0f */
[----:B------:R-:W-:-:S02]  /*0de0*/  ISETP.NE.AND P0, PT, R14, RZ, PT ;  /* 0x000000ff0e00720c */ /* 0x000fc40003f05270 */
[----:B------:R-:W-:Y:S01]  /*0df0*/  @!P3 IADD3 R13, R13, -R16, RZ ;  /* 0x800000100d0db210 */ /* 0x000fe20007ffe0ff */
[--C-:B------:R-:W-:Y:S01]  /*0e00*/  @!P4 IMAD.IADD R9, R9, 0x1, -R16.reuse ;  /* 0x000000010909c824 */ /* 0x100fe200078e0a10 */
[----:B------:R-:W-:Y:S01]  /*0e10*/  LOP3.LUT R14, RZ, R14, RZ, 0x33, !PT ;  /* 0x0000000eff0e7212 */ /* 0x000fe200078e33ff */
[----:B------:R-:W-:Y:S02]  /*0e20*/  IMAD R12, R10, R12, R17 ;  /* 0x0000000c0a0c7224 */ /* 0x000fe400078e0211 */
[----:B------:R-:W-:Y:S02]  /*0e30*/  @!P5 IMAD.MOV R13, RZ, RZ, -R13 ;  /* 0x000000ffff0dd224 */ /* 0x000fe400078e0a0d */
[----:B------:R-:W-:Y:S02]  /*0e40*/  @!P1 IMAD.MOV R9, RZ, RZ, -R9 ;  /* 0x000000ffff099224 */ /* 0x000fe400078e0a09 */
[----:B------:R-:W-:Y:S01]  /*0e50*/  @!P2 IMAD.IADD R19, R19, 0x1, -R16 ;  /* 0x000000011313a824 */ /* 0x000fe200078e0a10 */
[----:B------:R-:W-:Y:S01]  /*0e60*/  SEL R8, R14, R13, !P0 ;  /* 0x0000000d0e087207 */ /* 0x000fe20004000000 */
[----:B------:R-:W-:Y:S01]  /*0e70*/  IMAD R10, R12, UR14, RZ ;  /* 0x0000000e0c0a7c24 */ /* 0x000fe2000f8e02ff */
[----:B------:R-:W-:Y:S01]  /*0e80*/  SEL R16, R14, R9, !P0 ;  /* 0x000000090e107207 */ /* 0x000fe20004000000 */
[----:B------:R-:W-:-:S02]  /*0e90*/  @!P6 IMAD.MOV R19, RZ, RZ, -R19 ;  /* 0x000000ffff13e224 */ /* 0x000fc400078e0a13 */
[----:B------:R-:W-:Y:S01]  /*0ea0*/  IMAD R13, R15, UR15, R10 ;  /* 0x0000000f0f0d7c24 */ /* 0x000fe2000f8e020a */
[----:B------:R-:W-:Y:S01]  /*0eb0*/  ISETP.NE.AND P1, PT, R16, RZ, PT ;  /* 0x000000ff1000720c */ /* 0x000fe20003f25270 */
[----:B------:R-:W-:Y:S01]  /*0ec0*/  IMAD.MOV.U32 R10, RZ, RZ, RZ ;  /* 0x000000ffff0a7224 */ /* 0x000fe200078e00ff */
[----:B------:R-:W-:Y:S02]  /*0ed0*/  SEL R9, R14, R19, !P0 ;  /* 0x000000130e097207 */ /* 0x000fe40004000000 */
[----:B------:R-:W-:Y:S01]  /*0ee0*/  CS2R R16, SRZ ;  /* 0x0000000000107805 */ /* 0x000fe2000001ff00 */
[----:B------:R-:W-:Y:S02]  /*0ef0*/  IMAD R12, R12, UR4, RZ ;  /* 0x000000040c0c7c24 */ /* 0x000fe4000f8e02ff */
[----:B------:R-:W-:-:S07]  /*0f00*/  IMAD R13, R13, UR5, RZ ;  /* 0x000000050d0d7c24 */ /* 0x000fce000f8e02ff */
.L_x_748:
[----:B------:R-:W-:Y:S01]  /*0f10*/  VIADD R10, R10, 0x1 ;  /* 0x000000010a0a7836 */ /* 0x000fe20000000000 */
[----:B------:R-:W-:Y:S04]  /*0f20*/  BSSY B0, `(.L_x_730) ;  /* 0x000004f000007945 */ /* 0x000fe80003800000 */
[----:B------:R-:W-:Y:S01]  /*0f30*/  ISETP.GE.AND P2, PT, R10, UR13, PT ;  /* 0x0000000d0a007c0c */ /* 0x000fe2000bf46270 */
[----:B------:R-:W-:-:S12]  /*0f40*/  @P1 BRA `(.L_x_731) ;  /* 0x0000000400301947 */ /* 0x000fd80003800000 */
[----:B------:R-:W0:Y:S01]  /*0f50*/  LDC R18, c[0x0][0x2b0] ;  /* 0x0000ac00ff127b82 */ /* 0x000e220000000800 */
[----:B------:R-:W-:Y:S01]  /*0f60*/  IADD3 R19, R0, UR12, RZ ;  /* 0x0000000c00137c10 */ /* 0x000fe2000fffe0ff */
        /* <DEDUP_REMOVED lines=28> */
[-C--:B------:R-:W-:Y:S01]  /*1130*/  IABS R27, R18.reuse ;  /* 0x00000012001b7213 */ /* 0x080fe20000000000 */
[----:B------:R-:W-:Y:S01]  /*1140*/  @!P6 VIADD R20, R20, 0x1 ;  /* 0x000000011414e836 */ /* 0x000fe20000000000 */
[----:B------:R-:W-:Y:S02]  /*1150*/  LOP3.LUT R18, R19, R18, RZ, 0x3c, !PT ;  /* 0x0000001213127212 */ /* 0x000fe400078e3cff */
[----:B------:R-:W-:Y:S01]  /*1160*/  ISETP.GE.U32.AND P3, PT, R14, R27, PT ;  /* 0x0000001b0e00720c */ /* 0x000fe20003f66070 */
[----:B------:R-:W-:Y:S01]  /*1170*/  IMAD.MOV.U32 R14, RZ, RZ, RZ ;  /* 0x000000ffff0e7224 */ /* 0x000fe200078e00ff */
[----:B------:R-:W-:-:S11]  /*1180*/  ISETP.GE.AND P6, PT, R18, RZ, PT ;  /* 0x000000ff1200720c */ /* 0x000fd60003fc6270 */
[----:B------:R-:W-:-:S04]  /*1190*/  @P3 VIADD R20, R20, 0x1 ;  /* 0x0000000114143836 */ /* 0x000fc80000000000 */
[----:B------:R-:W-:Y:S01]  /*11a0*/  @!P6 IMAD.MOV R20, RZ, RZ, -R20 ;  /* 0x000000ffff14e224 */ /* 0x000fe200078e0a14 */
        /* <DEDUP_REMOVED lines=34> */
[----:B------:R-:W2:Y:S01]  /*13d0*/  LDG.E.64 R20, desc[UR6][R20.64] ;  /* 0x0000000614147981 */ /* 0x000ea2000c1e1b00 */
[----:B-1----:R-:W-:-:S06]  /*13e0*/  IMAD.WIDE R18, R15, 0x8, R18 ;  /* 0x000000080f127825 */ /* 0x002fcc00078e0212 */
[----:B------:R-:W2:Y:S02]  /*13f0*/  LDG.E.64 R18, desc[UR6][R18.64] ;  /* 0x0000000612127981 */ /* 0x000ea4000c1e1b00 */
[----:B--2---:R-:W-:-:S11]  /*1400*/  DFMA R16, R18, R20, R16 ;  /* 0x000000141210722b */ /* 0x004fd60000000010 */
.L_x_731:
[----:B------:R-:W-:Y:S05]  /*1410*/  BSYNC B0 ;  /* 0x0000000000007941 */ /* 0x000fea0003800000 */
.L_x_730:
[----:B------:R-:W-:Y:S04]  /*1420*/  BSSY B0, `(.L_x_732) ;  /* 0x000004d000007945 */ /* 0x000fe80003800000 */
[----:B------:R-:W-:Y:S05]  /*1430*/  @P1 BRA `(.L_x_733) ;  /* 0x00000004002c1947 */ /* 0x000fea0003800000 */
[----:B------:R-:W0:Y:S01]  /*1440*/  LDC R18, c[0x0][0x2b0] ;  /* 0x0000ac00ff127b82 */ /* 0x000e220000000800 */
        /* <DEDUP_REMOVED lines=74> */
.L_x_733:
[----:B------:R-:W-:Y:S05]  /*18f0*/  BSYNC B0 ;  /* 0x0000000000007941 */ /* 0x000fea0003800000 */
.L_x_732:
        /* <DEDUP_REMOVED lines=78> */
.L_x_735:
[----:B------:R-:W-:Y:S05]  /*1de0*/  BSYNC B0 ;  /* 0x0000000000007941 */ /* 0x000fea0003800000 */
.L_x_734:
[----:B------:R-:W-:Y:S01]  /*1df0*/  ISETP.NE.AND P3, PT, R8, RZ, PT ;  /* 0x000000ff0800720c */ /* 0x000fe20003f65270 */
[----:B------:R-:W-:-:S12]  /*1e00*/  BSSY B0, `(.L_x_736) ;  /* 0x000004f000007945 */ /* 0x000fd80003800000 */
[----:B------:R-:W-:Y:S05]  /*1e10*/  @P3 BRA `(.L_x_737) ;  /* 0x0000000400343947 */ /* 0x000fea0003800000 */
[----:B------:R-:W0:Y:S01]  /*1e20*/  LDC R18, c[0x0][0x2b0] ;  /* 0x0000ac00ff127b82 */ /* 0x000e220000000800 */
[----:B------:R-:W-:Y:S02]  /*1e30*/  VIADD R19, R0, UR12 ;  /* 0x0000000c00137c36 */ /* 0x000fe40008000000 */
[----:B------:R-:W-:-:S04]  /*1e40*/  IMAD.MOV R14, RZ, RZ, -R2 ;  /* 0x000000ffff0e7224 */ /* 0x000fc800078e0a02 */
[----:B------:R-:W-:Y:S02]  /*1e50*/  IMAD R19, R14, UR17, R19 ;  /* 0x000000110e137c24 */ /* 0x000fe4000f8e0213 */
[----:B------:R-:W-:-:S03]  /*1e60*/  IMAD.MOV.U32 R14, RZ, RZ, RZ ;  /* 0x000000ffff0e7224 */ /* 0x000fc600078e00ff */
[----:B------:R-:W-:Y:S02]  /*1e70*/  ISETP.GE.AND P5, PT, R19, RZ, PT ;  /* 0x000000ff1300720c */ /* 0x000fe40003fa6270 */
[----:B0-----:R-:W-:-:S04]  /*1e80*/  IABS R21, R18 ;  /* 0x0000001200157213 */ /* 0x001fc80000000000 */
[----:B------:R-:W0:Y:S08]  /*1e90*/  I2F.RP R20, R21 ;  /* 0x0000001500147306 */ /* 0x000e300000209400 */
[----:B0-----:R-:W0:Y:S02]  /*1ea0*/  MUFU.RCP R20, R20 ;  /* 0x0000001400147308 */ /* 0x001e240000001000 */
[----:B0-----:R-:W-:-:S06]  /*1eb0*/  VIADD R15, R20, 0xffffffe ;  /* 0x0ffffffe140f7836 */ /* 0x001fcc0000000000 */
[----:B------:R-:W0:Y:S02]  /*1ec0*/  F2I.FTZ.U32.TRUNC.NTZ R15, R15 ;  /* 0x0000000f000f7305 */ /* 0x000e24000021f000 */
[----:B0-----:R-:W-:-:S05]  /*1ed0*/  IADD3 R22, RZ, -R15, RZ ;  /* 0x8000000fff167210 */ /* 0x001fca0007ffe0ff */
[----:B------:R-:W-:Y:S01]  /*1ee0*/  IMAD R23, R22, R21, RZ ;  /* 0x0000001516177224 */ /* 0x000fe200078e02ff */
[----:B------:R-:W-:-:S03]  /*1ef0*/  IABS R22, R19 ;  /* 0x0000001300167213 */ /* 0x000fc60000000000 */
        /* <DEDUP_REMOVED lines=21> */
[----:B------:R-:W-:-:S12]  /*2050*/  IMAD.MOV.U32 R14, RZ, RZ, RZ ;  /* 0x000000ffff0e7224 */ /* 0x000fd800078e00ff */
[----:B------:R-:W-:Y:S01]  /*2060*/  @P6 VIADD R20, R20, 0x1 ;  /* 0x0000000114146836 */ /* 0x000fe20000000000 */
[----:B------:R-:W-:Y:S02]  /*2070*/  ISETP.GE.AND P6, PT, R18, RZ, PT ;  /* 0x000000ff1200720c */ /* 0x000fe40003fc6270 */
[----:B0-----:R-:W-:-:S04]  /*2080*/  IABS R22, R23 ;  /* 0x0000001700167213 */ /* 0x001fc80000000000 */
[----:B------:R-:W0:Y:S07]  /*2090*/  I2F.RP R24, R22 ;  /* 0x0000001600187306 */ /* 0x000e2e0000209400 */
[----:B------:R-:W-:Y:S01]  /*20a0*/  @!P6 IADD3 R20, -R20, RZ, RZ ;  /* 0x000000ff1414e210 */ /* 0x000fe20007ffe1ff */
[----:B0-----:R-:W0:Y:S02]  /*20b0*/  MUFU.RCP R24, R24 ;  /* 0x0000001800187308 */ /* 0x001e240000001000 */
[----:B0-----:R-:W-:-:S06]  /*20c0*/  VIADD R15, R24, 0xffffffe ;  /* 0x0ffffffe180f7836 */ /* 0x001fcc0000000000 */
[----:B------:R-:W0:Y:S02]  /*20d0*/  F2I.FTZ.U32.TRUNC.NTZ R15, R15 ;  /* 0x0000000f000f7305 */ /* 0x000e24000021f000 */
[----:B0-----:R-:W-:-:S05]  /*20e0*/  IADD3 R25, RZ, -R15, RZ ;  /* 0x8000000fff197210 */ /* 0x001fca0007ffe0ff */
        /* <DEDUP_REMOVED lines=32> */
.L_x_737:
[----:B------:R-:W-:Y:S05]  /*22f0*/  BSYNC B0 ;  /* 0x0000000000007941 */ /* 0x000fea0003800000 */
.L_x_736:
        /* <DEDUP_REMOVED lines=31> */
[-C--:B------:R-:W-:Y:S02]  /*24f0*/  IABS R27, R18.reuse ;  /* 0x00000012001b7213 */ /* 0x080fe40000000000 */
[----:B------:R-:W-:Y:S02]  /*2500*/  @!P4 IADD3 R20, R20, 0x1, RZ ;  /* 0x000000011414c810 */ /* 0x000fe40007ffe0ff */
[----:B------:R-:W-:Y:S01]  /*2510*/  ISETP.GE.U32.AND P6, PT, R14, R27, PT ;  /* 0x0000001b0e00720c */ /* 0x000fe20003fc6070 */
[----:B------:R-:W-:Y:S01]  /*2520*/  IMAD.MOV.U32 R14, RZ, RZ, RZ ;  /* 0x000000ffff0e7224 */ /* 0x000fe200078e00ff */
[----:B------:R-:W-:-:S11]  /*2530*/  LOP3.LUT R18, R19, R18, RZ, 0x3c, !PT ;  /* 0x0000001213127212 */ /* 0x000fd600078e3cff */
[----:B------:R-:W-:Y:S01]  /*2540*/  @P6 VIADD R20, R20, 0x1 ;  /* 0x0000000114146836 */ /* 0x000fe20000000000 */
[----:B------:R-:W-:Y:S02]  /*2550*/  ISETP.GE.AND P6, PT, R18, RZ, PT ;  /* 0x000000ff1200720c */ /* 0x000fe40003fc6270 */
[----:B0-----:R-:W-:-:S04]  /*2560*/  IABS R22, R23 ;  /* 0x0000001700167213 */ /* 0x001fc80000000000 */
[----:B------:R-:W0:Y:S07]  /*2570*/  I2F.RP R24, R22 ;  /* 0x0000001600187306 */ /* 0x000e2e0000209400 */
[----:B------:R-:W-:Y:S01]  /*2580*/  @!P6 IMAD.MOV R20, RZ, RZ, -R20 ;  /* 0x000000ffff14e224 */ /* 0x000fe200078e0a14 */
        /* <DEDUP_REMOVED lines=36> */
.L_x_739:
[----:B------:R-:W-:Y:S05]  /*27d0*/  BSYNC B0 ;  /* 0x0000000000007941 */ /* 0x000fea0003800000 */
.L_x_738:
        /* <DEDUP_REMOVED lines=78> */
.L_x_741:
[----:B------:R-:W-:Y:S05]  /*2cc0*/  BSYNC B0 ;  /* 0x0000000000007941 */ /* 0x000fea0003800000 */
.L_x_740:
[----:B------:R-:W-:Y:S01]  /*2cd0*/  ISETP.NE.AND P3, PT, R9, RZ, PT ;  /* 0x000000ff0900720c */ /* 0x000fe20003f65270 */
[----:B------:R-:W-:-:S12]  /*2ce0*/  BSSY B0, `(.L_x_742) ;  /* 0x000004f000007945 */ /* 0x000fd80003800000 */
[----:B------:R-:W-:Y:S05]  /*2cf0*/  @P3 BRA `(.L_x_743) ;  /* 0x0000000400343947 */ /* 0x000fea0003800000 */
[----:B------:R-:W0:Y:S01]  /*2d00*/  LDC R18, c[0x0][0x2b0] ;  /* 0x0000ac00ff127b82 */ /* 0x000e220000000800 */
[----:B------:R-:W-:Y:S02]  /*2d10*/  VIADD R19, R0, UR12 ;  /* 0x0000000c00137c36 */ /* 0x000fe40008000000 */
[----:B------:R-:W-:-:S04]  /*2d20*/  IMAD.MOV R14, RZ, RZ, -R2 ;  /* 0x000000ffff0e7224 */ /* 0x000fc800078e0a02 */
[----:B------:R-:W-:Y:S01]  /*2d30*/  IMAD R19, R14, UR17, R19 ;  /* 0x000000110e137c24 */ /* 0x000fe2000f8e0213 */
[----:B------:R-:W-:-:S04]  /*2d40*/  MOV R14, RZ ;  /* 0x000000ff000e7202 */ /* 0x000fc80000000f00 */
        /* <DEDUP_REMOVED lines=30> */
[----:B------:R-:W-:-:S12]  /*2f30*/  HFMA2.MMA R14, -RZ, RZ, 0, 0 ;  /* 0x00000000ff0e7435 */ /* 0x000fd800000001ff */
        /* <DEDUP_REMOVED lines=16> */
[----:B------:R-:W-:Y:S02]  /*3040*/  @!P5 IMAD.IADD R14, R14, 0x1, -R23 ;  /* 0x000000010e0ed824 */ /* 0x000fe400078e0a17 */
[----:B------:R-:W-:-:S03]  /*3050*/  @!P5 VIADD R24, R24, 0x1 ;  /* 0x000000011818d836 */ /* 0x000fc60000000000 */
[----:B------:R-:W-:Y:S02]  /*3060*/  ISETP.GE.U32.AND P4, PT, R14, R23, PT ;  /* 0x000000170e00720c */ /* 0x000fe40003f86070 */
[----:B------:R-:W-:Y:S02]  /*3070*/  LOP3.LUT R14, R7, R22, RZ, 0x3c, !PT ;  /* 0x00000016070e7212 */ /* 0x000fe400078e3cff */
[----:B------:R-:W-:Y:S02]  /*3080*/  SEL R23, R21, R20, !P0 ;  /* 0x0000001415177207 */ /* 0x000fe40004000000 */
[----:B------:R-:W-:Y:S02]  /*3090*/  ISETP.GE.AND P5, PT, R14, RZ, PT ;  /* 0x000000ff0e00720c */ /* 0x000fe40003fa6270 */
[----:B------:R-:W0:Y:S05]  /*30a0*/  LDC.64 R14, c[0x0][0x2a0] ;  /* 0x0000a800ff0e7b82 */ /* 0x000e2a0000000a00 */
[----:B------:R-:W-:Y:S01]  /*30b0*/  @P4 VIADD R24, R24, 0x1 ;  /* 0x0000000118184836 */ /* 0x000fe20000000000 */
[----:B------:R-:W-:-:S05]  /*30c0*/  ISETP.NE.AND P4, PT, R22, RZ, PT ;  /* 0x000000ff1600720c */ /* 0x000fca0003f85270 */
[----:B------:R-:W-:-:S08]  /*30d0*/  @!P5 IMAD.MOV R24, RZ, RZ, -R24 ;  /* 0x000000ffff18d224 */ /* 0x000fd000078e0a18 */
        /* <DEDUP_REMOVED lines=15> */
.L_x_743:
[----:B------:R-:W-:Y:S05]  /*31d0*/  BSYNC B0 ;  /* 0x0000000000007941 */ /* 0x000fea0003800000 */
.L_x_742:
        /* <DEDUP_REMOVED lines=61> */
[----:B------:R-:W-:-:S08]  /*35b0*/  @!P5 IADD3 R24, -R24, RZ, RZ ;  /* 0x000000ff1818d210 */ /* 0x000fd00007ffe1ff */
        /* <DEDUP_REMOVED lines=15> */
.L_x_745:
[----:B------:R-:W-:Y:S05]  /*36b0*/  BSYNC B0 ;  /* 0x0000000000007941 */ /* 0x000fea0003800000 */
.L_x_744:
        /* <DEDUP_REMOVED lines=57> */
[----:B------:R-:W-:Y:S02]  /*3a50*/  LOP3.LUT R14, R7, R22, RZ, 0x3c, !PT ;  /* 0x00000016070e7212 */ /* 0x000fe400078e3cff */
[----:B------:R-:W-:Y:S02]  /*3a60*/  SEL R23, R21, R20, !P0 ;  /* 0x0000001415177207 */ /* 0x000fe40004000000 */
[----:B------:R-:W-:-:S02]  /*3a70*/  ISETP.GE.AND P3, PT, R14, RZ, PT ;  /* 0x000000ff0e00720c */ /* 0x000fc40003f66270 */
[----:B------:R-:W0:Y:S05]  /*3a80*/  LDC.64 R14, c[0x0][0x2a0] ;  /* 0x0000a800ff0e7b82 */ /* 0x000e2a0000000a00 */
[----:B------:R-:W-:-:S06]  /*3a90*/  @P5 VIADD R24, R24, 0x1 ;  /* 0x0000000118185836 */ /* 0x000fcc0000000000 */
        /* <DEDUP_REMOVED lines=16> */
.L_x_747:
[----:B------:R-:W-:Y:S05]  /*3ba0*/  BSYNC B0 ;  /* 0x0000000000007941 */ /* 0x000fea0003800000 */
.L_x_746:
        /* <DEDUP_REMOVED lines=18> */
        .weak           $__internal_12_$__cuda_sm20_div_u64
        .type           $__internal_12_$__cuda_sm20_div_u64,@function
        .size           $__internal_12_$__cuda_sm20_div_u64,(.L_x_1145 - $__internal_12_$__cuda_sm20_div_u64)
$__internal_12_$__cuda_sm20_div_u64:
        /* <DEDUP_REMOVED lines=66> */
[----:B------:R-:W-:Y:S06]  /*40f0*/  RET.REL.NODEC R6 `(_ZN2at6native51_GLOBAL__N__2c613397_18_DepthwiseConv2d_cu_9959487032conv_depthwise2d_backward_kernelILi3ELi0EdiEEvNS_27GenericPackedTensorAccessorIKT1_Lm4ENS_16DefaultPtrTraitsEiEENS3_IS4_Lm4ES6_iEES7_T2_iiiiiiiiiiiiiii) ;  /* 0xffffffbc06c07950 */ /* 0x000fec0003c3ffff */
.L_x_749:
        /* <DEDUP_REMOVED lines=16> */
.L_x_1145:


//--------------------- .text._ZN2at6native51_GLOBAL__N__2c613397_18_DepthwiseConv2d_cu_9959487032conv_depthwise2d_backward_kernelILi3ELi2EdiEEvNS_27GenericPackedTensorAccessorIKT1_Lm4ENS_16DefaultPtrTraitsEiEENS3_IS4_Lm4ES6_iEES7_T2_iiiiiiiiiiiiiii --------------------------
	.section	.text._ZN2at6native51_GLOBAL__N__2c613397_18_DepthwiseConv2d_cu_9959487032conv_depthwise2d_backward_kernelILi3ELi2EdiEEvNS_27GenericPackedTensorAccessorIKT1_Lm4ENS_16DefaultPtrTraitsEiEENS3_IS4_Lm4ES6_iEES7_T2_iiiiiiiiiiiiiii,"ax",@progbits
	.align	128
.text._ZN2at6native51_GLOBAL__N__2c613397_18_DepthwiseConv2d_cu_9959487032conv_depthwise2d_backward_kernelILi3ELi2EdiEEvNS_27GenericPackedTensorAccessorIKT1_Lm4ENS_16DefaultPtrTraitsEiEENS3_IS4_Lm4ES6_iEES7_T2_iiiiiiiiiiiiiii:
        .type           _ZN2at6native51_GLOBAL__N__2c613397_18_DepthwiseConv2d_cu_9959487032conv_depthwise2d_backward_kernelILi3ELi2EdiEEvNS_27GenericPackedTensorAccessorIKT1_Lm4ENS_16DefaultPtrTraitsEiEENS3_IS4_Lm4ES6_iEES7_T2_iiiiiiiiiiiiiii,@function
        .size           _ZN2at6native51_GLOBAL__N__2c613397_18_DepthwiseConv2d_cu_9959487032conv_depthwise2d_backward_kernelILi3ELi2EdiEEvNS_27GenericPackedTensorAccessorIKT1_Lm4ENS_16DefaultPtrTraitsEiEENS3_IS4_Lm4ES6_iEES7_T2_iiiiiiiiiiiiiii,(.L_x_1147 - _ZN2at6native51_GLOBAL__N__2c613397_18_DepthwiseConv2d_cu_9959487032conv_depthwise2d_backward_kernelILi3ELi2EdiEEvNS_27GenericPackedTensorAccessorIKT1_Lm4ENS_16DefaultPtrTraitsEiEENS3_IS4_Lm4ES6_iEES7_T2_iiiiiiiiiiiiiii)
        .other          _ZN2at6native51_GLOBAL__N__2c613397_18_DepthwiseConv2d_cu_9959487032conv_depthwise2d_backward_kernelILi3ELi2EdiEEvNS_27GenericPackedTensorAccessorIKT1_Lm4ENS_16DefaultPtrTraitsEiEENS3_IS4_Lm4ES6_iEES7_T2_iiiiiiiiiiiiiii,@"STO_CUDA_ENTRY STV_DEFAULT"
_ZN2at6native51_GLOBAL__N__2c613397_18_DepthwiseConv2d_cu_9959487032conv_depthwise2d_backward_kernelILi3ELi2EdiEEvNS_27GenericPackedTensorAccessorIKT1_Lm4ENS_16DefaultPtrTraitsEiEENS3_IS4_Lm4ES6_iEES7_T2_iiiiiiiiiiiiiii:
        /* <DEDUP_REMOVED lines=12> */
[----:B------:R-:W-:Y:S01]  /*00c0*/  ULDC UR4, c[0x0][0xc] ;  /* 0x0000030000047ab9 */ /* 0x000fe20000000800 */
[----:B------:R-:W-:Y:S01]  /*00d0*/  ISETP.LT.AND P0, PT, RZ, UR5, PT ;  /* 0x00000005ff007c0c */ /* 0x000fe2000bf01270 */
[----:B------:R-:W-:Y:S01]  /*00e0*/  IMAD R9, R9, UR4, RZ ;  /* 0x0000000409097c24 */ /* 0x000fe2000f8e02ff */
[----:B------:R-:W-:Y:S01]  /*00f0*/  ULDC.64 UR8, c[0x0][0x208] ;  /* 0x0000820000087ab9 */ /* 0x000fe20000000a00 */
[----:B------:R-:W-:-:S10]  /*0100*/  IMAD.MOV.U32 R0, RZ, RZ, R6 ;  /* 0x000000ffff007224 */ /* 0x000fd400078e0006 */
        /* <DEDUP_REMOVED lines=9> */
[----:B------:R-:W-:Y:S05]  /*01a0*/  CALL.REL.NOINC `($__internal_13_$__cuda_sm20_div_u64) ;  /* 0x0000001400387944 */ /* 0x000fea0003c00000 */
[----:B------:R-:W-:Y:S02]  /*01b0*/  IMAD.MOV.U32 R2, RZ, RZ, R4 ;  /* 0x000000ffff027224 */ /* 0x000fe400078e0004 */
[----:B------:R-:W-:Y:S01]  /*01c0*/  IMAD.MOV.U32 R3, RZ, RZ, R5 ;  /* 0x000000ffff037224 */ /* 0x000fe200078e0005 */
[----:B------:R-:W-:Y:S06]  /*01d0*/  BRA `(.L_x_753) ;  /* 0x00000000004c7947 */ /* 0x000fec0003800000 */
.L_x_752:
        /* <DEDUP_REMOVED lines=19> */
.L_x_753:
[----:B------:R-:W-:Y:S05]  /*0310*/  BSYNC B0 ;  /* 0x0000000000007941 */ /* 0x000fea0003800000 */
.L_x_751:
        /* <DEDUP_REMOVED lines=11> */
.L_x_756:
        /* <DEDUP_REMOVED lines=11> */
.L_x_755:
[----:B------:R-:W-:Y:S05]  /*0480*/  BSYNC B0 ;  /* 0x0000000000007941 */ /* 0x000fea0003800000 */
.L_x_754:
[----:B------:R-:W-:Y:S01]  /*0490*/  ULDC.64 UR6, c[0x0][0x238] ;  /* 0x00008e0000067ab9 */ /* 0x000fe20000000a00 */
[----:B------:R-:W-:Y:S05]  /*04a0*/  @!P1 EXIT ;  /* 0x000000000000994d */ /* 0x000fea0003800000 */
.L_x_757:
        /* <DEDUP_REMOVED lines=18> */
.L_x_750:
[----:B------:R-:W-:Y:S02]  /*05d0*/  ULDC.64 UR6, c[0x0][0x2a8] ;  /* 0x0000aa0000067ab9 */ /* 0x000fe40000000a00 */
[----:B------:R-:W-:-:S04]  /*05e0*/  UIMAD UR4, UR7, UR6, URZ ;  /* 0x00000006070472a4 */ /* 0x000fc8000f8e023f */
[----:B------:R-:W-:-:S03]  /*05f0*/  UIMAD UR4, UR4, UR5, URZ ;  /* 0x00000005040472a4 */ /* 0x000fc6000f8e023f */
[----:B------:R-:W-:-:S09]  /*0600*/  ULDC UR5, c[0x0][0x290] ;  /* 0x0000a40000057ab9 */ /* 0x000fd20000000800 */
.L_x_759:
        /* <DEDUP_REMOVED lines=29> */
[----:B0-----:R-:W-:-:S04]  /*07e0*/  VIADD R10, R8, 0xffffffe ;  /* 0x0ffffffe080a7836 */ /* 0x001fc80000000000 */
[----:B------:R0:W2:Y:S06]  /*07f0*/  F2I.FTZ.U32.TRUNC.NTZ R11, R10 ;  /* 0x0000000a000b7305 */ /* 0x0000ac000021f000 */
[----:B------:R-:W-:Y:S02]  /*0800*/  @P0 VIADD R4, R4, 0x1 ;  /* 0x0000000104040836 */ /* 0x000fe40000000000 */
[----:B0-----:R-:W-:Y:S02]  /*0810*/  IMAD.MOV.U32 R10, RZ, RZ, RZ ;  /* 0x000000ffff0a7224 */ /* 0x001fe400078e00ff */
[----:B------:R-:W-:-:S02]  /*0820*/  IMAD.MOV.U32 R12, RZ, RZ, R4 ;  /* 0x000000ffff0c7224 */ /* 0x000fc400078e0004 */
[--C-:B--2---:R-:W-:Y:S02]  /*0830*/  IMAD.MOV R4, RZ, RZ, -R11.reuse ;  /* 0x000000ffff047224 */ /* 0x104fe400078e0a0b */
[----:B------:R-:W-:Y:S01]  /*0840*/  @!P2 IMAD.MOV R12, RZ, RZ, -R12 ;  /* 0x000000ffff0ca224 */ /* 0x000fe200078e0a0c */
[----:B------:R-:W-:Y:S01]  /*0850*/  @!P1 LOP3.LUT R12, RZ, R5, RZ, 0x33, !PT ;  /* 0x00000005ff0c9212 */ /* 0x000fe200078e33ff */
[----:B------:R-:W-:Y:S01]  /*0860*/  IMAD R13, R4, R15, RZ ;  /* 0x0000000f040d7224 */ /* 0x000fe200078e02ff */
[----:B-1----:R-:W-:Y:S02]  /*0870*/  IABS R22, R2 ;  /* 0x0000000200167213 */ /* 0x002fe40000000000 */
[----:B------:R-:W-:Y:S01]  /*0880*/  IABS R4, R12 ;  /* 0x0000000c00047213 */ /* 0x000fe20000000000 */
[----:B------:R-:W-:Y:S01]  /*0890*/  IMAD.HI.U32 R10, R11, R13, R10 ;  /* 0x0000000d0b0a7227 */ /* 0x000fe200078e000a */
[----:B------:R-:W0:Y:S05]  /*08a0*/  I2F.RP R6, R22 ;  /* 0x0000001600067306 */ /* 0x000e2a0000209400 */
        /* <DEDUP_REMOVED lines=9> */
[----:B------:R-:W-:Y:S01]  /*0940*/  VIADD R6, R0, UR6 ;  /* 0x0000000600067c36 */ /* 0x000fe20008000000 */
[----:B------:R-:W-:Y:S01]  /*0950*/  LOP3.LUT R4, R12, R3, RZ, 0x3c, !PT ;  /* 0x000000030c047212 */ /* 0x000fe200078e3cff */
[----:B------:R-:W0:Y:S01]  /*0960*/  F2I.FTZ.U32.TRUNC.NTZ R11, R11 ;  /* 0x0000000b000b7305 */ /* 0x000e22000021f000 */
[----:B------:R-:W-:Y:S02]  /*0970*/  ISETP.NE.AND P1, PT, R3, RZ, PT ;  /* 0x000000ff0300720c */ /* 0x000fe40003f25270 */
[----:B------:R-:W-:Y:S01]  /*0980*/  ISETP.GE.AND P2, PT, R4, RZ, PT ;  /* 0x000000ff0400720c */ /* 0x000fe20003f46270 */
[----:B------:R-:W-:Y:S01]  /*0990*/  VIADD R4, R12, UR7 ;  /* 0x000000070c047c36 */ /* 0x000fe20008000000 */
[----:B------:R-:W-:-:S05]  /*09a0*/  ULDC.64 UR6, c[0x0][0x2a0] ;  /* 0x0000a80000067ab9 */ /* 0x000fca0000000a00 */
        /* <DEDUP_REMOVED lines=9> */
[----:B------:R-:W-:-:S04]  /*0a40*/  IMAD.HI.U32 R10, R11, R13, R10 ;  /* 0x0000000d0b0a7227 */ /* 0x000fc800078e000a */
[----:B------:R-:W-:Y:S02]  /*0a50*/  IMAD.MOV R11, RZ, RZ, -R12 ;  /* 0x000000ffff0b7224 */ /* 0x000fe400078e0a0c */
[----:B------:R-:W-:-:S04]  /*0a60*/  IMAD.HI.U32 R10, R10, R17, RZ ;  /* 0x000000110a0a7227 */ /* 0x000fc800078e00ff */
[----:B------:R-:W-:Y:S02]  /*0a70*/  IMAD R8, R3, R8, R4 ;  /* 0x0000000803087224 */ /* 0x000fe400078e0204 */
[----:B------:R-:W-:Y:S02]  /*0a80*/  IMAD R13, R12, R5, UR12 ;  /* 0x0000000c0c0d7e24 */ /* 0x000fe4000f8e0205 */
[----:B------:R-:W-:Y:S02]  /*0a90*/  IMAD.MOV R12, RZ, RZ, -R10 ;  /* 0x000000ffff0c7224 */ /* 0x000fe400078e0a0a */
[----:B------:R-:W-:Y:S01]  /*0aa0*/  IMAD R11, R5, R11, R6 ;  /* 0x0000000b050b7224 */ /* 0x000fe200078e0206 */
[----:B------:R-:W-:Y:S01]  /*0ab0*/  LEA.HI R5, R8, R8, RZ, 0x1 ;  /* 0x0000000808057211 */ /* 0x000fe200078f08ff */
[----:B------:R-:W-:Y:S02]  /*0ac0*/  IMAD R19, R21, R3, UR13 ;  /* 0x0000000d15137e24 */ /* 0x000fe4000f8e0203 */
[----:B------:R-:W-:Y:S01]  /*0ad0*/  IMAD R3, R22, R12, R17 ;  /* 0x0000000c16037224 */ /* 0x000fe200078e0211 */
[----:B------:R-:W-:Y:S01]  /*0ae0*/  LOP3.LUT P1, RZ, R11, 0x1, R8, 0xc8, !PT ;  /* 0x000000010bff7812 */ /* 0x000fe2000782c808 */
[C-C-:B------:R-:W-:Y:S01]  /*0af0*/  IMAD.IADD R15, R6.reuse, 0x1, -R13.reuse ;  /* 0x00000001060f7824 */ /* 0x140fe200078e0a0d */
[----:B------:R-:W-:Y:S01]  /*0b00*/  IADD3 R13, R6, -UR12, -R13 ;  /* 0x8000000c060d7c10 */ /* 0x000fe2000fffe80d */
[----:B------:R-:W-:Y:S01]  /*0b10*/  IMAD.IADD R18, R4, 0x1, -R19 ;  /* 0x0000000104127824 */ /* 0x000fe200078e0a13 */
[----:B------:R-:W-:-:S02]  /*0b20*/  SHF.R.S32.HI R6, RZ, 0x1, R5 ;  /* 0x00000001ff067819 */ /* 0x000fc40000011405 */
[----:B------:R-:W-:Y:S02]  /*0b30*/  ISETP.GT.U32.AND P5, PT, R22, R3, PT ;  /* 0x000000031600720c */ /* 0x000fe40003fa4070 */
[----:B------:R-:W-:Y:S02]  /*0b40*/  ISETP.GE.AND P4, PT, R6, UR7, PT ;  /* 0x0000000706007c0c */ /* 0x000fe4000bf86270 */
[----:B------:R-:W-:Y:S02]  /*0b50*/  LEA.HI R14, R18, R18, RZ, 0x1 ;  /* 0x00000012120e7211 */ /* 0x000fe400078f08ff */
[----:B------:R-:W-:Y:S02]  /*0b60*/  ISETP.GT.AND P4, PT, R8, -0x2, !P4 ;  /* 0xfffffffe0800780c */ /* 0x000fe40006784270 */
[----:B------:R-:W-:Y:S02]  /*0b70*/  LEA.HI R5, R11, R11, RZ, 0x1 ;  /* 0x0000000b0b057211 */ /* 0x000fe400078f08ff */
[----:B------:R-:W-:-:S02]  /*0b80*/  SHF.R.S32.HI R20, RZ, 0x1, R14 ;  /* 0x00000001ff147819 */ /* 0x000fc4000001140e */
[--C-:B------:R-:W-:Y:S01]  /*0b90*/  LOP3.LUT P0, RZ, R15, 0x1, R8.reuse, 0xc8, !PT ;  /* 0x000000010fff7812 */ /* 0x100fe2000780c808 */
[----:B------:R-:W-:Y:S01]  /*0ba0*/  @!P5 VIADD R10, R10, 0x1 ;  /* 0x000000010a0ad836 */ /* 0x000fe20000000000 */
[----:B------:R-:W-:Y:S01]  /*0bb0*/  LOP3.LUT P3, RZ, R13, 0x1, R8, 0xc8, !PT ;  /* 0x000000010dff7812 */ /* 0x000fe2000786c808 */
[----:B------:R-:W-:Y:S01]  /*0bc0*/  @!P5 IMAD.IADD R3, R3, 0x1, -R22 ;  /* 0x000000010303d824 */ /* 0x000fe200078e0a16 */
[----:B------:R-:W-:Y:S02]  /*0bd0*/  LEA.HI R8, R15, R15, RZ, 0x1 ;  /* 0x0000000f0f087211 */ /* 0x000fe400078f08ff */
[----:B------:R-:W-:Y:S02]  /*0be0*/  SHF.R.S32.HI R17, RZ, 0x1, R5 ;  /* 0x00000001ff117819 */ /* 0x000fe40000011405 */
[----:B------:R-:W-:Y:S02]  /*0bf0*/  ISETP.GT.AND P6, PT, R11, -0x2, P4 ;  /* 0xfffffffe0b00780c */ /* 0x000fe400027c4270 */
[----:B------:R-:W-:-:S02]  /*0c00*/  LEA.HI R12, R13, R13, RZ, 0x1 ;  /* 0x0000000d0d0c7211 */ /* 0x000fc400078f08ff */
[----:B------:R-:W-:Y:S02]  /*0c10*/  ISETP.GE.AND P2, PT, R20, UR7, PT ;  /* 0x0000000714007c0c */ /* 0x000fe4000bf46270 */
[----:B------:R-:W-:Y:S02]  /*0c20*/  SHF.R.S32.HI R16, RZ, 0x1, R8 ;  /* 0x00000001ff107819 */ /* 0x000fe40000011408 */
[----:B------:R-:W-:Y:S02]  /*0c30*/  ISETP.GT.AND P5, PT, R15, -0x2, P4 ;  /* 0xfffffffe0f00780c */ /* 0x000fe400027a4270 */
[----:B------:R-:W-:Y:S02]  /*0c40*/  ISETP.LT.AND P6, PT, R17, UR6, P6 ;  /* 0x0000000611007c0c */ /* 0x000fe4000b7c1270 */
[----:B------:R-:W-:Y:S02]  /*0c50*/  SHF.R.S32.HI R14, RZ, 0x1, R12 ;  /* 0x00000001ff0e7819 */ /* 0x000fe4000001140c */
[----:B------:R-:W-:-:S02]  /*0c60*/  ISETP.GT.AND P2, PT, R18, -0x2, !P2 ;  /* 0xfffffffe1200780c */ /* 0x000fc40005744270 */
[----:B------:R-:W-:Y:S02]  /*0c70*/  ISETP.GT.AND P4, PT, R13, -0x2, P4 ;  /* 0xfffffffe0d00780c */ /* 0x000fe40002784270 */
[----:B------:R-:W-:Y:S02]  /*0c80*/  ISETP.LT.AND P5, PT, R16, UR6, P5 ;  /* 0x0000000610007c0c */ /* 0x000fe4000afa1270 */
[----:B------:R-:W-:Y:S02]  /*0c90*/  PLOP3.LUT P6, PT, P1, P6, PT, 0xa2, 0x0 ;  /* 0x000000000000781c */ /* 0x000fe40000fcd472 */
[----:B------:R-:W-:Y:S01]  /*0ca0*/  IADD3 R4, R4, -UR13, -R19 ;  /* 0x8000000d04047c10 */ /* 0x000fe2000fffe813 */
[----:B------:R-:W-:Y:S01]  /*0cb0*/  ULDC.64 UR12, c[0x0][0x290] ;  /* 0x0000a400000c7ab9 */ /* 0x000fe20000000a00 */
[----:B------:R-:W-:Y:S02]  /*0cc0*/  ISETP.GT.AND P1, PT, R11, -0x2, P2 ;  /* 0xfffffffe0b00780c */ /* 0x000fe40001724270 */
[----:B------:R-:W-:-:S02]  /*0cd0*/  ISETP.LT.AND P4, PT, R14, UR6, P4 ;  /* 0x000000060e007c0c */ /* 0x000fc4000a781270 */
[----:B------:R-:W-:Y:S02]  /*0ce0*/  PLOP3.LUT P5, PT, P0, P5, PT, 0xa2, 0x0 ;  /* 0x000000000000781c */ /* 0x000fe400007ab472 */
[----:B------:R-:W-:Y:S02]  /*0cf0*/  LEA.HI R5, R4, R4, RZ, 0x1 ;  /* 0x0000000404057211 */ /* 0x000fe400078f08ff */
[----:B------:R-:W-:Y:S02]  /*0d00*/  LOP3.LUT P0, RZ, R11, 0x1, R18, 0xc8, !PT ;  /* 0x000000010bff7812 */ /* 0x000fe4000780c812 */
[----:B------:R-:W-:Y:S02]  /*0d10*/  ISETP.LT.AND P1, PT, R17, UR6, P1 ;  /* 0x0000000611007c0c */ /* 0x000fe40008f21270 */
[----:B------:R-:W-:Y:S02]  /*0d20*/  PLOP3.LUT P4, PT, P3, P4, PT, 0xa2, 0x0 ;  /* 0x000000000000781c */ /* 0x000fe40001f89472 */
[----:B------:R-:W-:-:S02]  /*0d30*/  ISETP.GT.AND P3, PT, R15, -0x2, P2 ;  /* 0xfffffffe0f00780c */ /* 0x000fc40001764270 */
[----:B------:R-:W-:Y:S02]  /*0d40*/  SHF.R.S32.HI R8, RZ, 0x1, R5 ;  /* 0x00000001ff087819 */ /* 0x000fe40000011405 */
[----:B------:R-:W-:Y:S02]  /*0d50*/  PLOP3.LUT P0, PT, P0, P1, PT, 0xa2, 0x0 ;  /* 0x000000000000781c */ /* 0x000fe40000703472 */
[----:B------:R-:W-:Y:S02]  /*0d60*/  LOP3.LUT P1, RZ, R15, 0x1, R18, 0xc8, !PT ;  /* 0x000000010fff7812 */ /* 0x000fe4000782c812 */
[----:B------:R-:W-:Y:S02]  /*0d70*/  ISETP.LT.AND P3, PT, R16, UR6, P3 ;  /* 0x0000000610007c0c */ /* 0x000fe40009f61270 */
[----:B------:R-:W-:Y:S02]  /*0d80*/  P2R R29, PR, RZ, 0x20 ;  /* 0x00000020ff1d7803 */ /* 0x000fe40000000000 */
[----:B------:R-:W-:-:S02]  /*0d90*/  ISETP.GT.AND P2, PT, R13, -0x2, P2 ;  /* 0xfffffffe0d00780c */ /* 0x000fc40001744270 */
[----:B------:R-:W-:Y:S02]  /*0da0*/  ISETP.GE.AND P5, PT, R8, UR7, PT ;  /* 0x0000000708007c0c */ /* 0x000fe4000bfa6270 */
[----:B------:R-:W-:Y:S02]  /*0db0*/  PLOP3.LUT P1, PT, P1, P3, PT, 0xa2, 0x0 ;  /* 0x000000000000781c */ /* 0x000fe40000f27472 */
[----:B------:R-:W-:Y:S02]  /*0dc0*/  LOP3.LUT P3, RZ, R13, 0x1, R18, 0xc8, !PT ;  /* 0x000000010dff7812 */ /* 0x000fe4000786c812 */
[----:B------:R-:W-:Y:S02]  /*0dd0*/  ISETP.LT.AND P2, PT, R14, UR6, P2 ;  /* 0x000000060e007c0c */ /* 0x000fe40009741270 */
[----:B------:R-:W-:Y:S02]  /*0de0*/  ISETP.GT.AND P5, PT, R4, -0x2, !P5 ;  /* 0xfffffffe0400780c */ /* 0x000fe40006fa4270 */
[----:B------:R-:W-:-:S02]  /*0df0*/  PLOP3.LUT P2, PT, P3, P2, PT, 0xa2, 0x0 ;  /* 0x000000000000781c */ /* 0x000fc40001f45472 */
[----:B------:R-:W-:Y:S02]  /*0e00*/  ISETP.GT.AND P3, PT, R11, -0x2, P5 ;  /* 0xfffffffe0b00780c */ /* 0x000fe40002f64270 */
[----:B------:R-:W-:Y:S02]  /*0e10*/  P2R R19, PR, RZ, 0x10 ;  /* 0x00000010ff137803 */ /* 0x000fe40000000000 */
[----:B------:R-:W-:Y:S02]  /*0e20*/  ISETP.LT.AND P4, PT, R17, UR6, P3 ;  /* 0x0000000611007c0c */ /* 0x000fe40009f81270 */
[----:B------:R-:W-:Y:S02]  /*0e30*/  LOP3.LUT P3, RZ, R11, 0x1, R4, 0xc8, !PT ;  /* 0x000000010bff7812 */ /* 0x000fe4000786c804 */
[----:B------:R-:W-:Y:S02]  /*0e40*/  P2R R28, PR, RZ, 0x40 ;  /* 0x00000040ff1c7803 */ /* 0x000fe40000000000 */
[----:B------:R-:W-:-:S02]  /*0e50*/  PLOP3.LUT P3, PT, P3, P4, PT, 0xa2, 0x0 ;  /* 0x000000000000781c */ /* 0x000fc40001f69472 */
[----:B------:R-:W-:Y:S02]  /*0e60*/  ISETP.GT.AND P4, PT, R15, -0x2, P5 ;  /* 0xfffffffe0f00780c */ /* 0x000fe40002f84270 */
[----:B------:R-:W-:Y:S02]  /*0e70*/  ISETP.GT.AND P5, PT, R13, -0x2, P5 ;  /* 0xfffffffe0d00780c */ /* 0x000fe40002fa4270 */
        /* <DEDUP_REMOVED lines=12> */
[----:B------:R-:W-:Y:S01]  /*0f40*/  IMAD.MOV R3, RZ, RZ, -R10 ;  /* 0x000000ffff037224 */ /* 0x000fe200078e0a0a */
[----:B------:R-:W0:Y:S02]  /*0f50*/  LDC.64 R4, c[0x0][0x2a0] ;  /* 0x0000a800ff047b82 */ /* 0x000e240000000a00 */
[----:B------:R-:W-:Y:S01]  /*0f60*/  PLOP3.LUT P5, PT, P5, P6, PT, 0xa2, 0x0 ;  /* 0x000000000000781c */ /* 0x000fe20002fad472 */
[----:B------:R-:W-:-:S04]  /*0f70*/  IMAD R18, R2, R3, R21 ;  /* 0x0000000302127224 */ /* 0x000fc800078e0215 */
[C---:B------:R-:W-:Y:S02]  /*0f80*/  IMAD R3, R18.reuse, UR12, RZ ;  /* 0x0000000c12037c24 */ /* 0x040fe4000f8e02ff */
[----:B------:R-:W-:Y:S02]  /*0f90*/  IMAD R18, R18, UR4, RZ ;  /* 0x0000000412127c24 */ /* 0x000fe4000f8e02ff */
[----:B------:R-:W-:-:S04]  /*0fa0*/  IMAD R3, R10, UR13, R3 ;  /* 0x0000000d0a037c24 */ /* 0x000fc8000f8e0203 */
[C---:B------:R-:W-:Y:S02]  /*0fb0*/  IMAD R11, R3.reuse, UR7, R8 ;  /* 0x00000007030b7c24 */ /* 0x040fe4000f8e0208 */
[C---:B------:R-:W-:Y:S02]  /*0fc0*/  IMAD R15, R3.reuse, UR7, R20 ;  /* 0x00000007030f7c24 */ /* 0x040fe4000f8e0214 */
[----:B------:R-:W-:Y:S02]  /*0fd0*/  IMAD R3, R3, UR7, R6 ;  /* 0x0000000703037c24 */ /* 0x000fe4000f8e0206 */
[C---:B------:R-:W-:Y:S02]  /*0fe0*/  IMAD R6, R11.reuse, UR6, R14 ;  /* 0x000000060b067c24 */ /* 0x040fe4000f8e020e */
[C---:B------:R-:W-:Y:S02]  /*0ff0*/  IMAD R8, R11.reuse, UR6, R16 ;  /* 0x000000060b087c24 */ /* 0x040fe4000f8e0210 */
[----:B------:R-:W-:-:S02]  /*1000*/  IMAD R10, R11, UR6, R17 ;  /* 0x000000060b0a7c24 */ /* 0x000fc4000f8e0211 */
[C---:B------:R-:W-:Y:S02]  /*1010*/  IMAD R12, R15.reuse, UR6, R14 ;  /* 0x000000060f0c7c24 */ /* 0x040fe4000f8e020e */
[C---:B------:R-:W-:Y:S02]  /*1020*/  IMAD R13, R15.reuse, UR6, R16 ;  /* 0x000000060f0d7c24 */ /* 0x040fe4000f8e0210 */
[--C-:B------:R-:W-:Y:S02]  /*1030*/  IMAD R11, R15, UR6, R17.reuse ;  /* 0x000000060f0b7c24 */ /* 0x100fe4000f8e0211 */
[C---:B------:R-:W-:Y:S02]  /*1040*/  IMAD R14, R3.reuse, UR6, R14 ;  /* 0x00000006030e7c24 */ /* 0x040fe4000f8e020e */
[C---:B------:R-:W-:Y:S02]  /*1050*/  IMAD R15, R3.reuse, UR6, R16 ;  /* 0x00000006030f7c24 */ /* 0x040fe4000f8e0210 */
[----:B------:R-:W-:Y:S01]  /*1060*/  IMAD R17, R3, UR6, R17 ;  /* 0x0000000603117c24 */ /* 0x000fe2000f8e0211 */
[----:B------:R-:W-:Y:S01]  /*1070*/  CS2R R2, SRZ ;  /* 0x0000000000027805 */ /* 0x000fe2000001ff00 */
[----:B------:R-:W-:-:S07]  /*1080*/  IMAD.MOV.U32 R16, RZ, RZ, RZ ;  /* 0x000000ffff107224 */ /* 0x000fce00078e00ff */
.L_x_758:
        /* <DEDUP_REMOVED lines=11> */
[----:B------:R-:W5:Y:S01]  /*1140*/  @!P4 LDG.E.64 R20, desc[UR8][R20.64] ;  /* 0x000000081414c981 */ /* 0x000f62000c1e1b00 */
[----:B---3--:R-:W-:-:S06]  /*1150*/  @!P4 IMAD.WIDE R22, R17, 0x8, R22 ;  /* 0x000000081116c825 */ /* 0x008fcc00078e0216 */
[----:B------:R-:W3:Y:S01]  /*1160*/  @!P6 LDC.64 R32, c[0x0][0x260] ;  /* 0x00009800ff20eb82 */ /* 0x000ee20000000a00 */
[----:B------:R-:W5:Y:S01]  /*1170*/  @!P4 LDG.E.64 R22, desc[UR8][R22.64] ;  /* 0x000000081616c981 */ /* 0x000f62000c1e1b00 */
[----:B---3--:R-:W-:Y:S01]  /*1180*/  @!P6 IMAD.WIDE R32, R18, 0x8, R32 ;  /* 0x000000081220e825 */ /* 0x008fe200078e0220 */
[----:B-----5:R-:W-:Y:S01]  /*1190*/  @!P4 DFMA R2, R22, R20, R2 ;  /* 0x000000141602c22b */ /* 0x020fe20000000002 */
[----:B------:R-:W-:Y:S02]  /*11a0*/  ISETP.NE.AND P4, PT, R26, RZ, PT ;  /* 0x000000ff1a00720c */ /* 0x000fe40003f85270 */
[----:B----4-:R-:W-:Y:S01]  /*11b0*/  @!P5 IMAD.WIDE R26, R18, 0x8, R24 ;  /* 0x00000008121ad825 */ /* 0x010fe200078e0218 */
[----:B------:R3:W4:Y:S03]  /*11c0*/  @!P6 LDG.E.64 R22, desc[UR8][R32.64+0x10] ;  /* 0x000010082016e981 */ /* 0x000726000c1e1b00 */
[----:B--2---:R-:W-:-:S02]  /*11d0*/  @!P5 IMAD.WIDE R24, R15, 0x8, R30 ;  /* 0x000000080f18d825 */ /* 0x004fc400078e021e */
[----:B------:R-:W2:Y:S01]  /*11e0*/  @!P6 LDC.64 R30, c[0x0][0x210] ;  /* 0x00008400ff1eeb82 */ /* 0x000ea20000000a00 */
[----:B------:R-:W5:Y:S04]  /*11f0*/  @!P5 LDG.E.64 R26, desc[UR8][R26.64+0x8] ;  /* 0x000008081a1ad981 */ /* 0x000f68000c1e1b00 */
[----:B------:R-:W5:Y:S03]  /*1200*/  @!P5 LDG.E.64 R24, desc[UR8][R24.64] ;  /* 0x000000081818d981 */ /* 0x000f66000c1e1b00 */
[----:B---3--:R-:W3:Y:S01]  /*1210*/  @!P2 LDC.64 R32, c[0x0][0x210] ;  /* 0x00008400ff20ab82 */ /* 0x008ee20000000a00 */
[----:B--2---:R-:W-:-:S07]  /*1220*/  @!P6 IMAD.WIDE R20, R14, 0x8, R30 ;  /* 0x000000080e14e825 */ /* 0x004fce00078e021e */
[----:B------:R-:W2:Y:S01]  /*1230*/  @!P0 LDC.64 R30, c[0x0][0x260] ;  /* 0x00009800ff1e8b82 */ /* 0x000ea20000000a00 */
[----:B------:R-:W4:Y:S01]  /*1240*/  @!P6 LDG.E.64 R20, desc[UR8][R20.64] ;  /* 0x000000081414e981 */ /* 0x000f22000c1e1b00 */
[----:B--2---:R-:W-:Y:S01]  /*1250*/  @!P0 IMAD.WIDE R30, R18, 0x8, R30 ;  /* 0x00000008121e8825 */ /* 0x004fe200078e021e */
[----:B-----5:R-:W-:Y:S01]  /*1260*/  @!P5 DFMA R2, R24, R26, R2 ;  /* 0x0000001a1802d22b */ /* 0x020fe20000000002 */
[----:B------:R-:W-:-:S03]  /*1270*/  ISETP.NE.AND P5, PT, R34, RZ, PT ;  /* 0x000000ff2200720c */ /* 0x000fc60003fa5270 */
[----:B------:R2:W5:Y:S01]  /*1280*/  @!P0 LDG.E.64 R24, desc[UR8][R30.64+0x18] ;  /* 0x000018081e188981 */ /* 0x000562000c1e1b00 */
[----:B------:R-:W0:Y:S01]  /*1290*/  @!P0 LDC.64 R34, c[0x0][0x210] ;  /* 0x00008400ff228b82 */ /* 0x000e220000000a00 */
[----:B-1----:R-:W-:-:S06]  /*12a0*/  @!P1 IMAD.WIDE R26, R18, 0x8, R36 ;  /* 0x00000008121a9825 */ /* 0x002fcc00078e0224 */
[----:B------:R-:W3:Y:S01]  /*12b0*/  @!P1 LDG.E.64 R26, desc[UR8][R26.64+0x20] ;  /* 0x000020081a1a9981 */ /* 0x000ee2000c1e1b00 */
[----:B--2---:R-:W1:Y:S01]  /*12c0*/  @!P3 LDC.64 R30, c[0x0][0x210] ;  /* 0x00008400ff1ebb82 */ /* 0x004e620000000a00 */
[----:B----4-:R-:W-:Y:S01]  /*12d0*/  @!P6 DFMA R2, R20, R22, R2 ;  /* 0x000000161402e22b */ /* 0x010fe20000000002 */
[----:B0-----:R-:W-:-:S06]  /*12e0*/  @!P0 IMAD.WIDE R22, R11, 0x8, R34 ;  /* 0x000000080b168825 */ /* 0x001fcc00078e0222 */
[----:B------:R-:W0:Y:S01]  /*12f0*/  @!P1 LDC.64 R34, c[0x0][0x210] ;  /* 0x00008400ff229b82 */ /* 0x000e220000000a00 */
[----:B------:R-:W5:Y:S01]  /*1300*/  @!P0 LDG.E.64 R22, desc[UR8][R22.64] ;  /* 0x0000000816168981 */ /* 0x000f62000c1e1b00 */
[----:B0-----:R-:W-:-:S06]  /*1310*/  @!P1 IMAD.WIDE R20, R13, 0x8, R34 ;  /* 0x000000080d149825 */ /* 0x001fcc00078e0222 */
[----:B------:R-:W0:Y:S01]  /*1320*/  @!P3 LDC.64 R34, c[0x0][0x260] ;  /* 0x00009800ff22bb82 */ /* 0x000e220000000a00 */
[----:B------:R-:W2:Y:S01]  /*1330*/  @!P1 LDG.E.64 R20, desc[UR8][R20.64] ;  /* 0x0000000814149981 */ /* 0x000ea2000c1e1b00 */
[----:B-----5:R-:W-:-:S06]  /*1340*/  @!P0 DFMA R2, R22, R24, R2 ;  /* 0x000000181602822b */ /* 0x020fcc0000000002 */
[----:B------:R-:W4:Y:S01]  /*1350*/  @!P2 LDC.64 R24, c[0x0][0x260] ;  /* 0x00009800ff18ab82 */ /* 0x000f220000000a00 */
[----:B---3--:R-:W-:-:S06]  /*1360*/  @!P2 IMAD.WIDE R22, R12, 0x8, R32 ;  /* 0x000000080c16a825 */ /* 0x008fcc00078e0220 */
[----:B------:R-:W3:Y:S01]  /*1370*/  @!P2 LDG.E.64 R22, desc[UR8][R22.64] ;  /* 0x000000081616a981 */ /* 0x000ee2000c1e1b00 */
[----:B------:R-:W5:Y:S01]  /*1380*/  @!P4 LDC.64 R32, c[0x0][0x210] ;  /* 0x00008400ff20cb82 */ /* 0x000f620000000a00 */
[----:B----4-:R-:W-:-:S06]  /*1390*/  @!P2 IMAD.WIDE R24, R18, 0x8, R24 ;  /* 0x000000081218a825 */ /* 0x010fcc00078e0218 */
[----:B------:R-:W3:Y:S01]  /*13a0*/  @!P2 LDG.E.64 R24, desc[UR8][R24.64+0x28] ;  /* 0x000028081818a981 */ /* 0x000ee2000c1e1b00 */
[----:B--2---:R-:W-:Y:S01]  /*13b0*/  @!P1 DFMA R2, R20, R26, R2 ;  /* 0x0000001a1402922b */ /* 0x004fe20000000002 */
[----:B0-----:R-:W-:Y:S02]  /*13c0*/  @!P3 IMAD.WIDE R26, R18, 0x8, R34 ;  /* 0x00000008121ab825 */ /* 0x001fe400078e0222 */
[----:B------:R-:W0:Y:S02]  /*13d0*/  @!P5 LDC.64 R34, c[0x0][0x210] ;  /* 0x00008400ff22db82 */ /* 0x000e240000000a00 */
[----:B-1----:R-:W-:Y:S02]  /*13e0*/  @!P3 IMAD.WIDE R20, R10, 0x8, R30 ;  /* 0x000000080a14b825 */ /* 0x002fe400078e021e */
[----:B------:R-:W2:Y:S04]  /*13f0*/  @!P3 LDG.E.64 R26, desc[UR8][R26.64+0x30] ;  /* 0x000030081a1ab981 */ /* 0x000ea8000c1e1b00 */
[----:B------:R-:W2:Y:S01]  /*1400*/  @!P3 LDG.E.64 R20, desc[UR8][R20.64] ;  /* 0x000000081414b981 */ /* 0x000ea2000c1e1b00 */
[----:B------:R-:W1:Y:S02]  /*1410*/  @!P4 LDC.64 R30, c[0x0][0x260] ;  /* 0x00009800ff1ecb82 */ /* 0x000e640000000a00 */
[----:B-1----:R-:W-:Y:S01]  /*1420*/  @!P4 IMAD.WIDE R30, R18, 0x8, R30 ;  /* 0x00000008121ec825 */ /* 0x002fe200078e021e */
[----:B---3--:R-:W-:-:S03]  /*1430*/  @!P2 DFMA R2, R22, R24, R2 ;  /* 0x000000181602a22b */ /* 0x008fc60000000002 */
[----:B-----5:R-:W-:Y:S01]  /*1440*/  @!P4 IMAD.WIDE R24, R8, 0x8, R32 ;  /* 0x000000080818c825 */ /* 0x020fe200078e0220 */
[----:B------:R-:W3:Y:S01]  /*1450*/  @!P4 LDG.E.64 R22, desc[UR8][R30.64+0x38] ;  /* 0x000038081e16c981 */ /* 0x000ee2000c1e1b00 */
[----:B------:R-:W1:Y:S04]  /*1460*/  @!P5 LDC.64 R32, c[0x0][0x260] ;  /* 0x00009800ff20db82 */ /* 0x000e680000000a00 */
[----:B------:R-:W3:Y:S01]  /*1470*/  @!P4 LDG.E.64 R24, desc[UR8][R24.64] ;  /* 0x000000081818c981 */ /* 0x000ee2000c1e1b00 */
[----:B--2---:R-:W-:Y:S01]  /*1480*/  @!P3 DFMA R2, R20, R26, R2 ;  /* 0x0000001a1402b22b */ /* 0x004fe20000000002 */
[----:B0-----:R-:W-:-:S06]  /*1490*/  @!P5 IMAD.WIDE R20, R6, 0x8, R34 ;  /* 0x000000080614d825 */ /* 0x001fcc00078e0222 */
[----:B------:R-:W2:Y:S01]  /*14a0*/  @!P5 LDG.E.64 R20, desc[UR8][R20.64] ;  /* 0x000000081414d981 */ /* 0x000ea2000c1e1b00 */
[----:B-1----:R-:W-:-:S06]  /*14b0*/  @!P5 IMAD.WIDE R26, R18, 0x8, R32 ;  /* 0x00000008121ad825 */ /* 0x002fcc00078e0220 */
[----:B------:R-:W2:Y:S01]  /*14c0*/  @!P5 LDG.E.64 R26, desc[UR8][R26.64+0x40] ;  /* 0x000040081a1ad981 */ /* 0x000ea2000c1e1b00 */
        /* <DEDUP_REMOVED lines=10> */
[----:B------:R-:W-:Y:S01]  /*1570*/  IMAD R6, R5, R4, R6 ;  /* 0x0000000405067224 */ /* 0x000fe200078e0206 */
[----:B---3--:R-:W-:Y:S01]  /*1580*/  @!P4 DFMA R2, R24, R22, R2 ;  /* 0x000000161802c22b */ /* 0x008fe20000000002 */
[----:B------:R-:W0:Y:S07]  /*1590*/  LDC.64 R22, c[0x0][0x2a8] ;  /* 0x0000aa00ff167b82 */ /* 0x000e2e0000000a00 */
[----:B--2---:R-:W-:Y:S01]  /*15a0*/  @!P5 DFMA R2, R20, R26, R2 ;  /* 0x0000001a1402d22b */ /* 0x004fe20000000002 */
[----:B0-----:R-:W-:Y:S01]  /*15b0*/  IMAD R18, R23, R22, R18 ;  /* 0x0000001617127224 */ /* 0x001fe200078e0212 */
[----:B------:R-:W-:Y:S09]  /*15c0*/  @!P6 BRA `(.L_x_758) ;  /* 0xfffffff800b0e947 */ /* 0x000ff2000383ffff */
[----:B------:R-:W-:Y:S01]  /*15d0*/  SHF.R.S64 R4, RZ, 0x1d, R0 ;  /* 0x0000001dff047819 */ /* 0x000fe20000001000 */
[----:B------:R-:W-:-:S03]  /*15e0*/  ULDC.64 UR6, c[0x0][0x238] ;  /* 0x00008e0000067ab9 */ /* 0x000fc60000000a00 */
[----:B------:R-:W-:Y:S01]  /*15f0*/  IADD3 R4, P0, R4, UR6, RZ ;  /* 0x0000000604047c10 */ /* 0x000fe2000ff1e0ff */
[----:B------:R-:W-:-:S03]  /*1600*/  ULDC UR6, c[0x0][0x288] ;  /* 0x0000a20000067ab9 */ /* 0x000fc60000000800 */
[----:B------:R-:W-:Y:S02]  /*1610*/  LEA.HI.X.SX32 R5, R0, UR7, 0x3, P0 ;  /* 0x0000000700057c11 */ /* 0x000fe400080f1eff */
[----:B------:R-:W-:-:S03]  /*1620*/  IADD3 R0, P0, R9, R0, RZ ;  /* 0x0000000009007210 */ /* 0x000fc60007f1e0ff */
[----:B------:R0:W-:Y:S02]  /*1630*/  STG.E.64 desc[UR8][R4.64], R2 ;  /* 0x0000000204007986 */ /* 0x0001e4000c101b08 */
[----:B------:R-:W-:Y:S01]  /*1640*/  IMAD.X R7, RZ, RZ, R7, P0 ;  /* 0x000000ffff077224 */ /* 0x000fe200000e0607 */
[----:B------:R-:W-:-:S04]  /*1650*/  ISETP.GE.U32.AND P0, PT, R0, UR6, PT ;  /* 0x0000000600007c0c */ /* 0x000fc8000bf06070 */
[----:B------:R-:W-:-:S13]  /*1660*/  ISETP.GE.AND.EX P0, PT, R7, UR10, PT, P0 ;  /* 0x0000000a07007c0c */ /* 0x000fda000bf06300 */
[----:B0-----:R-:W-:Y:S05]  /*1670*/  @!P0 BRA `(.L_x_759) ;  /* 0xffffffec00e48947 */ /* 0x001fea000383ffff */
[----:B------:R-:W-:Y:S05]  /*1680*/  EXIT ;  /* 0x000000000000794d */ /* 0x000fea0003800000 */
        .weak           $__internal_13_$__cuda_sm20_div_u64
        .type           $__internal_13_$__cuda_sm20_div_u64,@function
        .size           $__internal_13_$__cuda_sm20_div_u64,(.L_x_1147 - $__internal_13_$__cuda_sm20_div_u64)
$__internal_13_$__cuda_sm20_div_u64:
        /* <DEDUP_REMOVED lines=39> */
[----:B------:R-:W-:-:S04]  /*1900*/  IMAD.WIDE.U32 R10, R6, R9, RZ ;  /* 0x00000009060a7225 */ /* 0x000fc800078e00ff */
[----:B------:R-:W-:Y:S01]  /*1910*/  IMAD.X R3, RZ, RZ, R3, P1 ;  /* 0x000000ffff037224 */ /* 0x000fe200008e0603 */
[----:B------:R-:W-:-:S03]  /*1920*/  IADD3 R10, P0, -R10, R4, RZ ;  /* 0x000000040a0a7210 */ /* 0x000fc60007f1e1ff */
[----:B------:R-:W-:Y:S01]  /*1930*/  IMAD R5, R3, R9, R11 ;  /* 0x0000000903057224 */ /* 0x000fe200078e020b */
[----:B------:R-:W-:-:S03]  /*1940*/  IADD3 R11, P2, R6, 0x1, RZ ;  /* 0x00000001060b7810 */ /* 0x000fc60007f5e0ff */
[----:B------:R-:W-:Y:S01]  /*1950*/  IMAD.X R12, R8, 0x1, ~R5, P0 ;  /* 0x00000001080c7824 */ /* 0x000fe200000e0e05 */
[----:B------:R-:W-:Y:S01]  /*1960*/  ISETP.GE.U32.AND P0, PT, R10, R9, PT ;  /* 0x000000090a00720c */ /* 0x000fe20003f06070 */
[----:B------:R-:W-:Y:S01]  /*1970*/  IMAD.X R4, RZ, RZ, R3, P2 ;  /* 0x000000ffff047224 */ /* 0x000fe200010e0603 */
[-C--:B------:R-:W-:Y:S02]  /*1980*/  IADD3 R8, P1, -R9, R10.reuse, RZ ;  /* 0x0000000a09087210 */ /* 0x080fe40007f3e1ff */
        /* <DEDUP_REMOVED lines=15> */
[----:B------:R-:W-:Y:S02]  /*1a80*/  SEL R4, R4, 0xffffffff, P1 ;  /* 0xffffffff04047807 */ /* 0x000fe40000800000 */
[----:B------:R-:W-:Y:S01]  /*1a90*/  SEL R5, R5, 0xffffffff, P1 ;  /* 0xffffffff05057807 */ /* 0x000fe20000800000 */
[----:B------:R-:W-:Y:S06]  /*1aa0*/  RET.REL.NODEC R2 `(_ZN2at6native51_GLOBAL__N__2c613397_18_DepthwiseConv2d_cu_9959487032conv_depthwise2d_backward_kernelILi3ELi2EdiEEvNS_27GenericPackedTensorAccessorIKT1_Lm4ENS_16DefaultPtrTraitsEiEENS3_IS4_Lm4ES6_iEES7_T2_iiiiiiiiiiiiiii) ;  /* 0xffffffe402547950 */ /* 0x000fec0003c3ffff */
.L_x_760:
        /* <DEDUP_REMOVED lines=13> */
.L_x_1147:


//--------------------- .text._ZN2at6native51_GLOBAL__N__2c613397_18_DepthwiseConv2d_cu_9959487032conv_depthwise2d_backward_kernelILi3ELi1EdiEEvNS_27GenericPackedTensorAccessorIKT1_Lm4ENS_16DefaultPtrTraitsEiEENS3_IS4_Lm4ES6_iEES7_T2_iiiiiiiiiiiiiii --------------------------
	.section	.text._ZN2at6native51_GLOBAL__N__2c613397_18_DepthwiseConv2d_cu_9959487032conv_depthwise2d_backward_kernelILi3ELi1EdiEEvNS_27GenericPackedTensorAccessorIKT1_Lm4ENS_16DefaultPtrTraitsEiEENS3_IS4_Lm4ES6_iEES7_T2_iiiiiiiiiiiiiii,"ax",@progbits
	.align	128
.text._ZN2at6native51_GLOBAL__N__2c613397_18_DepthwiseConv2d_cu_9959487032conv_depthwise2d_backward_kernelILi3ELi1EdiEEvNS_27GenericPackedTensorAccessorIKT1_Lm4ENS_16DefaultPtrTraitsEiEENS3_IS4_Lm4ES6_iEES7_T2_iiiiiiiiiiiiiii:
        .type           _ZN2at6native51_GLOBAL__N__2c613397_18_DepthwiseConv2d_cu_9959487032conv_depthwise2d_backward_kernelILi3ELi1EdiEEvNS_27GenericPackedTensorAccessorIKT1_Lm4ENS_16DefaultPtrTraitsEiEENS3_IS4_Lm4ES6_iEES7_T2_iiiiiiiiiiiiiii,@function
        .size           _ZN2at6native51_GLOBAL__N__2c613397_18_DepthwiseConv2d_cu_9959487032conv_depthwise2d_backward_kernelILi3ELi1EdiEEvNS_27GenericPackedTensorAccessorIKT1_Lm4ENS_16DefaultPtrTraitsEiEENS3_IS4_Lm4ES6_iEES7_T2_iiiiiiiiiiiiiii,(.L_x_1149 - _ZN2at6native51_GLOBAL__N__2c613397_18_DepthwiseConv2d_cu_9959487032conv_depthwise2d_backward_kernelILi3ELi1EdiEEvNS_27GenericPackedTensorAccessorIKT1_Lm4ENS_16DefaultPtrTraitsEiEENS3_IS4_Lm4ES6_iEES7_T2_iiiiiiiiiiiiiii)
        .other          _ZN2at6native51_GLOBAL__N__2c613397_18_DepthwiseConv2d_cu_9959487032conv_depthwise2d_backward_kernelILi3ELi1EdiEEvNS_27GenericPackedTensorAccessorIKT1_Lm4ENS_16DefaultPtrTraitsEiEENS3_IS4_Lm4ES6_iEES7_T2_iiiiiiiiiiiiiii,@"STO_CUDA_ENTRY STV_DEFAULT"
_ZN2at6native51_GLOBAL__N__2c613397_18_DepthwiseConv2d_cu_9959487032conv_depthwise2d_backward_kernelILi3ELi1EdiEEvNS_27GenericPackedTensorAccessorIKT1_Lm4ENS_16DefaultPtrTraitsEiEENS3_IS4_Lm4ES6_iEES7_T2_iiiiiiiiiiiiiii:
        /* <DEDUP_REMOVED lines=27> */
[----:B------:R-:W-:Y:S05]  /*01b0*/  CALL.REL.NOINC `($__internal_14_$__cuda_sm20_div_u64) ;  /* 0x0000001400587944 */ /* 0x000fea0003c00000 */
[----:B------:R-:W-:Y:S02]  /*01c0*/  IMAD.MOV.U32 R6, RZ, RZ, R2 ;  /* 0x000000ffff067224 */ /* 0x000fe400078e0002 */
[----:B------:R-:W-:Y:S01]  /*01d0*/  IMAD.MOV.U32 R7, RZ, RZ, R9 ;  /* 0x000000ffff077224 */ /* 0x000fe200078e0009 */
[----:B------:R-:W-:Y:S06]  /*01e0*/  BRA `(.L_x_764) ;  /* 0x00000000004c7947 */ /* 0x000fec0003800000 */
.L_x_763:
        /* <DEDUP_REMOVED lines=19> */
.L_x_764:
[----:B------:R-:W-:Y:S05]  /*0320*/  BSYNC B0 ;  /* 0x0000000000007941 */ /* 0x000fea0003800000 */
.L_x_762:
        /* <DEDUP_REMOVED lines=11> */
.L_x_767:
        /* <DEDUP_REMOVED lines=11> */
.L_x_766:
[----:B------:R-:W-:Y:S05]  /*0490*/  BSYNC B0 ;  /* 0x0000000000007941 */ /* 0x000fea0003800000 */
.L_x_765:
[----:B------:R-:W-:Y:S01]  /*04a0*/  ULDC.64 UR10, c[0x0][0x238] ;  /* 0x00008e00000a7ab9 */ /* 0x000fe20000000a00 */
[----:B------:R-:W-:Y:S05]  /*04b0*/  @!P1 EXIT ;  /* 0x000000000000994d */ /* 0x000fea0003800000 */
.L_x_768:
        /* <DEDUP_REMOVED lines=18> */
.L_x_761:
[----:B------:R-:W0:Y:S01]  /*05e0*/  LDC R9, c[0x0][0x298] ;  /* 0x0000a600ff097b82 */ /* 0x000e220000000800 */
[----:B------:R-:W-:Y:S01]  /*05f0*/  IMAD.MOV.U32 R6, RZ, RZ, RZ ;  /* 0x000000ffff067224 */ /* 0x000fe200078e00ff */
[----:B------:R-:W-:Y:S01]  /*0600*/  IABS R13, R0 ;  /* 0x00000000000d7213 */ /* 0x000fe20000000000 */
[----:B------:R-:W-:Y:S01]  /*0610*/  ULDC.64 UR12, c[0x0][0x2b8] ;  /* 0x0000ae00000c7ab9 */ /* 0x000fe20000000a00 */
[----:B------:R-:W-:Y:S01]  /*0620*/  ULDC.64 UR4, c[0x0][0x2c0] ;  /* 0x0000b00000047ab9 */ /* 0x000fe20000000a00 */
[----:B------:R-:W-:Y:S01]  /*0630*/  LOP3.LUT R2, R2, 0xfffffffe, RZ, 0xc0, !PT ;  /* 0xfffffffe02027812 */ /* 0x000fe200078ec0ff */
[----:B------:R-:W-:Y:S01]  /*0640*/  ULDC.64 UR14, c[0x0][0x290] ;  /* 0x0000a400000e7ab9 */ /* 0x000fe20000000a00 */
[----:B------:R-:W-:Y:S01]  /*0650*/  ULDC UR6, c[0x0][0x2bc] ;  /* 0x0000af0000067ab9 */ /* 0x000fe20000000800 */
[----:B------:R-:W1:Y:S01]  /*0660*/  LDC R4, c[0x0][0x29c] ;  /* 0x0000a700ff047b82 */ /* 0x000e620000000800 */
        /* <DEDUP_REMOVED lines=8> */
[----:B------:R-:W-:-:S04]  /*06f0*/  IMAD.HI.U32 R8, R7, R11, R6 ;  /* 0x0000000b07087227 */ /* 0x000fc800078e0006 */
[----:B------:R-:W-:Y:S02]  /*0700*/  IMAD.MOV.U32 R6, RZ, RZ, R12 ;  /* 0x000000ffff067224 */ /* 0x000fe400078e000c */
[----:B------:R-:W-:Y:S02]  /*0710*/  IMAD.HI.U32 R8, R8, R13, RZ ;  /* 0x0000000d08087227 */ /* 0x000fe400078e00ff */
[----:B------:R-:W0:Y:S02]  /*0720*/  I2F.RP R11, R6 ;  /* 0x00000006000b7306 */ /* 0x000e240000209400 */
[----:B------:R-:W-:-:S04]  /*0730*/  IMAD.MOV R7, RZ, RZ, -R8 ;  /* 0x000000ffff077224 */ /* 0x000fc800078e0a08 */
[----:B------:R-:W-:-:S05]  /*0740*/  IMAD R7, R10, R7, R13 ;  /* 0x000000070a077224 */ /* 0x000fca00078e020d */
[----:B------:R-:W-:Y:S01]  /*0750*/  ISETP.GT.U32.AND P1, PT, R10, R7, PT ;  /* 0x000000070a00720c */ /* 0x000fe20003f24070 */
[----:B0-----:R-:W0:-:S12]  /*0760*/  MUFU.RCP R11, R11 ;  /* 0x0000000b000b7308 */ /* 0x001e180000001000 */
[-C--:B------:R-:W-:Y:S01]  /*0770*/  @!P1 IADD3 R7, R7, -R10.reuse, RZ ;  /* 0x8000000a07079210 */ /* 0x080fe20007ffe0ff */
[----:B------:R-:W-:Y:S01]  /*0780*/  @!P1 VIADD R8, R8, 0x1 ;  /* 0x0000000108089836 */ /* 0x000fe20000000000 */
[----:B------:R-:W-:Y:S02]  /*0790*/  ISETP.NE.AND P1, PT, R9, RZ, PT ;  /* 0x000000ff0900720c */ /* 0x000fe40003f25270 */
[----:B------:R-:W-:Y:S02]  /*07a0*/  ISETP.GE.U32.AND P0, PT, R7, R10, PT ;  /* 0x0000000a0700720c */ /* 0x000fe40003f06070 */
[----:B------:R-:W1:Y:S01]  /*07b0*/  LDC R10, c[0x0][0x28c] ;  /* 0x0000a300ff0a7b82 */ /* 0x000e620000000800 */
[----:B------:R-:W-:Y:S01]  /*07c0*/  LOP3.LUT R7, R0, R9, RZ, 0x3c, !PT ;  /* 0x0000000900077212 */ /* 0x000fe200078e3cff */
[----:B0-----:R-:W-:-:S03]  /*07d0*/  VIADD R12, R11, 0xffffffe ;  /* 0x0ffffffe0b0c7836 */ /* 0x001fc60000000000 */
[----:B------:R-:W-:Y:S01]  /*07e0*/  ISETP.GE.AND P2, PT, R7, RZ, PT ;  /* 0x000000ff0700720c */ /* 0x000fe20003f46270 */
[----:B------:R0:W2:Y:S05]  /*07f0*/  F2I.FTZ.U32.TRUNC.NTZ R13, R12 ;  /* 0x0000000c000d7305 */ /* 0x0000aa000021f000 */
[----:B------:R-:W-:Y:S02]  /*0800*/  @P0 VIADD R8, R8, 0x1 ;  /* 0x0000000108080836 */ /* 0x000fe40000000000 */
[----:B0-----:R-:W-:-:S05]  /*0810*/  IMAD.MOV.U32 R12, RZ, RZ, RZ ;  /* 0x000000ffff0c7224 */ /* 0x001fca00078e00ff */
[----:B------:R-:W-:Y:S02]  /*0820*/  @!P2 IADD3 R8, -R8, RZ, RZ ;  /* 0x000000ff0808a210 */ /* 0x000fe40007ffe1ff */
[----:B------:R-:W-:Y:S01]  /*0830*/  @!P1 LOP3.LUT R8, RZ, R9, RZ, 0x33, !PT ;  /* 0x00000009ff089212 */ /* 0x000fe200078e33ff */
[----:B--2---:R-:W-:-:S03]  /*0840*/  IMAD.MOV R11, RZ, RZ, -R13 ;  /* 0x000000ffff0b7224 */ /* 0x004fc600078e0a0d */
[----:B------:R-:W-:Y:S01]  /*0850*/  IABS R14, R8 ;  /* 0x00000008000e7213 */ /* 0x000fe20000000000 */
[----:B------:R-:W-:Y:S01]  /*0860*/  IMAD R11, R11, R6, RZ ;  /* 0x000000060b0b7224 */ /* 0x000fe200078e02ff */
[----:B-1----:R-:W-:Y:S01]  /*0870*/  IABS R7, R10 ;  /* 0x0000000a00077213 */ /* 0x002fe20000000000 */
[----:B------:R-:W-:Y:S02]  /*0880*/  IMAD.MOV R16, RZ, RZ, -R8 ;  /* 0x000000ffff107224 */ /* 0x000fe400078e0a08 */
[----:B------:R-:W-:-:S04]  /*0890*/  IMAD.HI.U32 R12, R13, R11, R12 ;  /* 0x0000000b0d0c7227 */ /* 0x000fc800078e000c */
[----:B------:R-:W-:Y:S02]  /*08a0*/  IMAD.MOV.U32 R13, RZ, RZ, R14 ;  /* 0x000000ffff0d7224 */ /* 0x000fe400078e000e */
[----:B------:R-:W0:Y:S01]  /*08b0*/  I2F.RP R14, R7 ;  /* 0x00000007000e7306 */ /* 0x000e220000209400 */
[----:B------:R-:W-:Y:S02]  /*08c0*/  IMAD R22, R8, R9, UR4 ;  /* 0x0000000408167e24 */ /* 0x000fe4000f8e0209 */
[----:B------:R-:W-:-:S04]  /*08d0*/  IMAD.HI.U32 R11, R12, R13, RZ ;  /* 0x0000000d0c0b7227 */ /* 0x000fc800078e00ff */
[----:B------:R-:W-:Y:S02]  /*08e0*/  IMAD.MOV R12, RZ, RZ, -R11 ;  /* 0x000000ffff0c7224 */ /* 0x000fe400078e0a0b */
[----:B------:R-:W-:Y:S02]  /*08f0*/  IMAD.MOV R26, RZ, RZ, -R8 ;  /* 0x000000ffff1a7224 */ /* 0x000fe400078e0a08 */
[C---:B------:R-:W-:Y:S01]  /*0900*/  IMAD R13, R6.reuse, R12, R13 ;  /* 0x0000000c060d7224 */ /* 0x040fe200078e020d */
[----:B0-----:R-:W0:Y:S04]  /*0910*/  MUFU.RCP R14, R14 ;  /* 0x0000000e000e7308 */ /* 0x001e280000001000 */
[----:B------:R-:W-:-:S13]  /*0920*/  ISETP.GT.U32.AND P1, PT, R6, R13, PT ;  /* 0x0000000d0600720c */ /* 0x000fda0003f24070 */
[----:B------:R-:W-:Y:S02]  /*0930*/  @!P1 IMAD.IADD R13, R13, 0x1, -R6 ;  /* 0x000000010d0d9824 */ /* 0x000fe400078e0a06 */
[----:B------:R-:W-:Y:S01]  /*0940*/  @!P1 VIADD R11, R11, 0x1 ;  /* 0x000000010b0b9836 */ /* 0x000fe20000000000 */
[----:B0-----:R-:W-:Y:S02]  /*0950*/  IADD3 R12, R14, 0xffffffe, RZ ;  /* 0x0ffffffe0e0c7810 */ /* 0x001fe40007ffe0ff */
[----:B------:R-:W-:Y:S02]  /*0960*/  ISETP.GE.U32.AND P0, PT, R13, R6, PT ;  /* 0x000000060d00720c */ /* 0x000fe40003f06070 */
[----:B------:R0:W1:Y:S01]  /*0970*/  F2I.FTZ.U32.TRUNC.NTZ R13, R12 ;  /* 0x0000000c000d7305 */ /* 0x000062000021f000 */
[----:B------:R-:W-:Y:S02]  /*0980*/  LOP3.LUT R6, R8, R4, RZ, 0x3c, !PT ;  /* 0x0000000408067212 */ /* 0x000fe400078e3cff */
[----:B------:R-:W-:-:S02]  /*0990*/  ISETP.NE.AND P1, PT, R4, RZ, PT ;  /* 0x000000ff0400720c */ /* 0x000fc40003f25270 */
        /* <DEDUP_REMOVED lines=14> */
[----:B------:R-:W-:Y:S02]  /*0a80*/  VIADD R12, R8, UR13 ;  /* 0x0000000d080c7c36 */ /* 0x000fe40008000000 */
[----:B------:R-:W-:Y:S01]  /*0a90*/  IMAD R17, R9, R16, R15 ;  /* 0x0000001009117224 */ /* 0x000fe200078e020f */
[----:B------:R-:W-:Y:S01]  /*0aa0*/  ISETP.GT.U32.AND P1, PT, R7, R6, PT ;  /* 0x000000060700720c */ /* 0x000fe20003f24070 */
[----:B------:R-:W-:-:S02]  /*0ab0*/  IMAD R16, R4, R13, R12 ;  /* 0x0000000d04107224 */ /* 0x000fc400078e020c */
[C-C-:B------:R-:W-:Y:S01]  /*0ac0*/  IMAD.IADD R19, R15.reuse, 0x1, -R22.reuse ;  /* 0x000000010f137824 */ /* 0x140fe200078e0a16 */
[----:B------:R-:W-:Y:S01]  /*0ad0*/  IADD3 R15, R15, -UR4, -R22 ;  /* 0x800000040f0f7c10 */ /* 0x000fe2000fffe816 */
[----:B------:R-:W-:Y:S01]  /*0ae0*/  IMAD R13, R11, R4, UR5 ;  /* 0x000000050b0d7e24 */ /* 0x000fe2000f8e0204 */
[----:B------:R-:W-:Y:S02]  /*0af0*/  UIADD3 UR4, -UR4, URZ, URZ ;  /* 0x0000003f04047290 */ /* 0x000fe4000fffe13f */
[----:B------:R-:W-:Y:S01]  /*0b00*/  LOP3.LUT R18, R19, R16, RZ, 0xfc, !PT ;  /* 0x0000001013127212 */ /* 0x000fe200078efcff */
[----:B------:R-:W-:Y:S01]  /*0b10*/  IMAD.IADD R4, R12, 0x1, -R13 ;  /* 0x000000010c047824 */ /* 0x000fe200078e0a0d */
[----:B------:R-:W-:-:S03]  /*0b20*/  ULEA UR4, UR4, UR12, 0x1 ;  /* 0x0000000c04047291 */ /* 0x000fc6000f8e083f */
[----:B------:R-:W-:Y:S02]  /*0b30*/  @!P1 IMAD.IADD R6, R6, 0x1, -R7 ;  /* 0x0000000106069824 */ /* 0x000fe400078e0a07 */
[----:B------:R-:W-:Y:S01]  /*0b40*/  @!P1 VIADD R14, R14, 0x1 ;  /* 0x000000010e0e9836 */ /* 0x000fe20000000000 */
[----:B------:R-:W-:Y:S02]  /*0b50*/  ISETP.NE.AND P1, PT, R10, RZ, PT ;  /* 0x000000ff0a00720c */ /* 0x000fe40003f25270 */
[----:B------:R-:W-:Y:S02]  /*0b60*/  ISETP.GE.U32.AND P0, PT, R6, R7, PT ;  /* 0x000000070600720c */ /* 0x000fe40003f06070 */
[----:B------:R-:W-:-:S04]  /*0b70*/  LOP3.LUT R6, R11, R10, RZ, 0x3c, !PT ;  /* 0x0000000a0b067212 */ /* 0x000fc800078e3cff */
[----:B------:R-:W-:Y:S02]  /*0b80*/  ISETP.GE.AND P2, PT, R6, RZ, PT ;  /* 0x000000ff0600720c */ /* 0x000fe40003f46270 */
[----:B------:R-:W0:Y:S05]  /*0b90*/  LDC.64 R6, c[0x0][0x2a0] ;  /* 0x0000a800ff067b82 */ /* 0x000e2a0000000a00 */
[----:B------:R-:W-:-:S06]  /*0ba0*/  @P0 VIADD R14, R14, 0x1 ;  /* 0x000000010e0e0836 */ /* 0x000fcc0000000000 */
[----:B------:R-:W-:Y:S02]  /*0bb0*/  @!P2 IADD3 R14, -R14, RZ, RZ ;  /* 0x000000ff0e0ea210 */ /* 0x000fe40007ffe1ff */
[----:B------:R-:W-:-:S04]  /*0bc0*/  @!P1 LOP3.LUT R14, RZ, R10, RZ, 0x33, !PT ;  /* 0x0000000aff0e9212 */ /* 0x000fc800078e33ff */
[----:B------:R-:W-:-:S05]  /*0bd0*/  IADD3 R27, -R14, RZ, RZ ;  /* 0x000000ff0e1b7210 */ /* 0x000fca0007ffe1ff */
[----:B------:R-:W-:Y:S01]  /*0be0*/  IMAD R27, R10, R27, R11 ;  /* 0x0000001b0a1b7224 */ /* 0x000fe200078e020b */
[-C--:B------:R-:W-:Y:S02]  /*0bf0*/  LOP3.LUT R10, R17, R16.reuse, RZ, 0xfc, !PT ;  /* 0x00000010110a7212 */ /* 0x080fe400078efcff */
        /* <DEDUP_REMOVED lines=11> */
[-C--:B------:R-:W-:Y:S02]  /*0cb0*/  ISETP.LT.AND P5, PT, R17, R6.reuse, P5 ;  /* 0x000000061100720c */ /* 0x080fe40002fa1270 */
[----:B------:R-:W-:-:S02]  /*0cc0*/  ISETP.LT.AND P4, PT, R19, R6, P4 ;  /* 0x000000061300720c */ /* 0x000fc40002781270 */
[----:B------:R-:W-:Y:S02]  /*0cd0*/  @P0 LOP3.LUT R2, R2, 0x1, RZ, 0xfc, !PT ;  /* 0x0000000102020812 */ /* 0x000fe400078efcff */
[----:B------:R-:W-:Y:S02]  /*0ce0*/  ISETP.GT.AND P0, PT, R4, -0x1, !P2 ;  /* 0xffffffff0400780c */ /* 0x000fe40005704270 */
[----:B------:R-:W-:Y:S02]  /*0cf0*/  LOP3.LUT R2, R2, 0xfffffff7, RZ, 0xc0, !PT ;  /* 0xfffffff702027812 */ /* 0x000fe400078ec0ff */
[----:B------:R-:W-:Y:S02]  /*0d00*/  ISETP.GT.AND P3, PT, R10, -0x1, !P2 ;  /* 0xffffffff0a00780c */ /* 0x000fe40005764270 */
[----:B------:R-:W-:Y:S01]  /*0d10*/  IADD3 R10, R12, -UR5, -R13 ;  /* 0x800000050c0a7c10 */ /* 0x000fe2000fffe80d */
[----:B------:R-:W-:Y:S01]  /*0d20*/  ULDC UR5, c[0x0][0x2c4] ;  /* 0x0000b10000057ab9 */ /* 0x000fe20000000800 */
[----:B------:R-:W-:Y:S01]  /*0d30*/  ISETP.GT.AND P1, PT, R16, -0x1, !P2 ;  /* 0xffffffff1000780c */ /* 0x000fe20005724270 */
[----:B------:R-:W-:Y:S01]  /*0d40*/  UIADD3 UR5, -UR5, URZ, URZ ;  /* 0x0000003f05057290 */ /* 0x000fe2000fffe13f */
[-C--:B------:R-:W-:Y:S01]  /*0d50*/  ISETP.GE.AND P6, PT, R10, R7.reuse, PT ;  /* 0x000000070a00720c */ /* 0x080fe20003fc6270 */
[----:B------:R-:W-:Y:S01]  /*0d60*/  IMAD R12, R14, R7, R12 ;  /* 0x000000070e0c7224 */ /* 0x000fe200078e020c */
[----:B------:R-:W-:Y:S01]  /*0d70*/  LOP3.LUT R16, R19, R10, RZ, 0xfc, !PT ;  /* 0x0000000a13107212 */ /* 0x000fe200078efcff */
[----:B------:R-:W-:Y:S01]  /*0d80*/  ULEA UR5, UR5, UR6, 0x1 ;  /* 0x0000000605057291 */ /* 0x000fe2000f8e083f */
[----:B------:R-:W-:-:S02]  /*0d90*/  @P0 LOP3.LUT R2, R2, 0x8, RZ, 0xfc, !PT ;  /* 0x0000000802020812 */ /* 0x000fc400078efcff */
[-C--:B------:R-:W-:Y:S02]  /*0da0*/  LOP3.LUT R4, R17, R10.reuse, RZ, 0xfc, !PT ;  /* 0x0000000a11047212 */ /* 0x080fe400078efcff */
[----:B------:R-:W-:Y:S02]  /*0db0*/  LOP3.LUT R2, R2, 0xfffffffb, RZ, 0xc0, !PT ;  /* 0xfffffffb02027812 */ /* 0x000fe400078ec0ff */
[----:B------:R-:W-:Y:S02]  /*0dc0*/  ISETP.GT.AND P0, PT, R16, -0x1, !P6 ;  /* 0xffffffff1000780c */ /* 0x000fe40007704270 */
[----:B------:R-:W-:Y:S02]  /*0dd0*/  @P5 LOP3.LUT R2, R2, 0x4, RZ, 0xfc, !PT ;  /* 0x0000000402025812 */ /* 0x000fe400078efcff */
[----:B------:R-:W-:Y:S02]  /*0de0*/  LOP3.LUT R10, R15, R10, RZ, 0xfc, !PT ;  /* 0x0000000a0f0a7212 */ /* 0x000fe400078efcff */
[----:B------:R-:W-:-:S02]  /*0df0*/  LOP3.LUT P5, RZ, R2, 0x8, RZ, 0xc0, !PT ;  /* 0x0000000802ff7812 */ /* 0x000fc400078ac0ff */
[----:B------:R-:W-:Y:S02]  /*0e00*/  LOP3.LUT R2, R2, 0xfffffffd, RZ, 0xc0, !PT ;  /* 0xfffffffd02027812 */ /* 0x000fe400078ec0ff */
[----:B------:R-:W-:Y:S01]  /*0e10*/  ISETP.GT.AND P2, PT, R4, -0x1, !P6 ;  /* 0xffffffff0400780c */ /* 0x000fe20007744270 */
[----:B------:R-:W-:Y:S01]  /*0e20*/  VIADD R4, R8, UR5 ;  /* 0x0000000508047c36 */ /* 0x000fe20008000000 */
[----:B------:R-:W-:Y:S01]  /*0e30*/  @P4 LOP3.LUT R2, R2, 0x2, RZ, 0xfc, !PT ;  /* 0x0000000202024812 */ /* 0x000fe200078efcff */
[----:B------:R-:W-:Y:S01]  /*0e40*/  ULDC UR5, c[0x0][0x29c] ;  /* 0x0000a70000057ab9 */ /* 0x000fe20000000800 */
[CC--:B------:R-:W-:Y:S01]  /*0e50*/  ISETP.LT.AND P1, PT, R19.reuse, R6.reuse, P1 ;  /* 0x000000061300720c */ /* 0x0c0fe20000f21270 */
[----:B------:R-:W-:Y:S01]  /*0e60*/  IMAD R4, R14, R7, R4 ;  /* 0x000000070e047224 */ /* 0x000fe200078e0204 */
[----:B------:R-:W-:Y:S02]  /*0e70*/  LOP3.LUT P4, RZ, R2, 0x1, RZ, 0xc0, !PT ;  /* 0x0000000102ff7812 */ /* 0x000fe4000788c0ff */
[-C--:B------:R-:W-:Y:S01]  /*0e80*/  ISETP.LT.AND P0, PT, R19, R6.reuse, P0 ;  /* 0x000000061300720c */ /* 0x080fe20000701270 */
[----:B------:R-:W-:Y:S01]  /*0e90*/  IMAD.MOV R19, RZ, RZ, -R11 ;  /* 0x000000ffff137224 */ /* 0x000fe200078e0a0b */
[----:B------:R-:W-:-:S02]  /*0ea0*/  ISETP.LT.AND P4, PT, R15, R6, P4 ;  /* 0x000000060f00720c */ /* 0x000fc40002781270 */
[----:B------:R-:W-:Y:S01]  /*0eb0*/  LOP3.LUT R2, R2, 0xfffffffe, RZ, 0xc0, !PT ;  /* 0xfffffffe02027812 */ /* 0x000fe200078ec0ff */
[C---:B------:R-:W-:Y:S01]  /*0ec0*/  IMAD R7, R19.reuse, UR5, R4 ;  /* 0x0000000513077c24 */ /* 0x040fe2000f8e0204 */
[----:B------:R-:W-:Y:S01]  /*0ed0*/  ISETP.GT.AND P6, PT, R10, -0x1, !P6 ;  /* 0xffffffff0a00780c */ /* 0x000fe200077c4270 */
[----:B------:R-:W-:Y:S01]  /*0ee0*/  IMAD R19, R19, UR5, R12 ;  /* 0x0000000513137c24 */ /* 0x000fe2000f8e020c */
[----:B------:R-:W-:Y:S01]  /*0ef0*/  IADD3 R11, -R13, R12, RZ ;  /* 0x0000000c0d0b7210 */ /* 0x000fe20007ffe1ff */
[-C--:B------:R-:W-:Y:S01]  /*0f00*/  IMAD R13, R7, R6.reuse, UR4 ;  /* 0x00000004070d7e24 */ /* 0x080fe2000f8e0206 */
[-C--:B------:R-:W-:Y:S01]  /*0f10*/  ISETP.LT.AND P3, PT, R17, R6.reuse, P3 ;  /* 0x000000061100720c */ /* 0x080fe20001f61270 */
[-C--:B------:R-:W-:Y:S01]  /*0f20*/  IMAD R21, R19, R6.reuse, UR4 ;  /* 0x0000000413157e24 */ /* 0x080fe2000f8e0206 */
[-C--:B------:R-:W-:Y:S01]  /*0f30*/  ISETP.LT.AND P2, PT, R17, R6.reuse, P2 ;  /* 0x000000061100720c */ /* 0x080fe20001741270 */
[-C--:B------:R-:W-:Y:S02]  /*0f40*/  IMAD R17, R11, R6.reuse, UR12 ;  /* 0x0000000c0b117e24 */ /* 0x080fe4000f8e0206 */
[----:B------:R-:W-:Y:S01]  /*0f50*/  @P4 LOP3.LUT R2, R2, 0x1, RZ, 0xfc, !PT ;  /* 0x0000000102024812 */ /* 0x000fe200078efcff */
[-C--:B------:R-:W-:Y:S01]  /*0f60*/  IMAD R7, R7, R6.reuse, UR12 ;  /* 0x0000000c07077e24 */ /* 0x080fe2000f8e0206 */
[-C--:B------:R-:W-:Y:S01]  /*0f70*/  ISETP.LT.AND P4, PT, R15, R6.reuse, P5 ;  /* 0x000000060f00720c */ /* 0x080fe20002f81270 */
[-C--:B------:R-:W-:Y:S01]  /*0f80*/  IMAD R19, R19, R6.reuse, UR12 ;  /* 0x0000000c13137e24 */ /* 0x080fe2000f8e0206 */
[-C--:B------:R-:W-:Y:S01]  /*0f90*/  ISETP.LT.AND P5, PT, R15, R6.reuse, P6 ;  /* 0x000000060f00720c */ /* 0x080fe200037a1270 */
[----:B------:R-:W-:Y:S01]  /*0fa0*/  IMAD R15, R11, R6, UR4 ;  /* 0x000000040b0f7e24 */ /* 0x000fe2000f8e0206 */
[----:B------:R-:W-:Y:S01]  /*0fb0*/  IADD3 R6, R21, R0, RZ ;  /* 0x0000000015067210 */ /* 0x000fe20007ffe0ff */
[----:B------:R-:W0:Y:S01]  /*0fc0*/  LDC.64 R10, c[0x0][0x2a0] ;  /* 0x0000a800ff0a7b82 */ /* 0x000e220000000a00 */
[----:B------:R-:W-:Y:S01]  /*0fd0*/  ULDC.64 UR4, c[0x0][0x2a8] ;  /* 0x0000aa0000047ab9 */ /* 0x000fe20000000a00 */
[--C-:B------:R-:W-:Y:S01]  /*0fe0*/  IMAD.IADD R4, R13, 0x1, R0.reuse ;  /* 0x000000010d047824 */ /* 0x100fe200078e0200 */
[----:B------:R-:W-:Y:S01]  /*0ff0*/  UIMAD UR4, UR5, UR4, URZ ;  /* 0x00000004050472a4 */ /* 0x000fe2000f8e023f */
[--C-:B------:R-:W-:Y:S01]  /*1000*/  IMAD.IADD R8, R7, 0x1, R0.reuse ;  /* 0x0000000107087824 */ /* 0x100fe200078e0200 */
[----:B------:R-:W-:Y:S01]  /*1010*/  CS2R R12, SRZ ;  /* 0x00000000000c7805 */ /* 0x000fe2000001ff00 */
[----:B------:R-:W-:-:S02]  /*1020*/  IMAD.IADD R24, R15, 0x1, R0 ;  /* 0x000000010f187824 */ /* 0x000fc400078e0200 */
[--C-:B------:R-:W-:Y:S02]  /*1030*/  IMAD.IADD R17, R17, 0x1, R0.reuse ;  /* 0x0000000111117824 */ /* 0x100fe400078e0200 */
[----:B------:R-:W-:Y:S02]  /*1040*/  IMAD.IADD R19, R19, 0x1, R0 ;  /* 0x0000000113137824 */ /* 0x000fe400078e0200 */
[CC--:B------:R-:W-:Y:S02]  /*1050*/  IMAD R25, R9.reuse, R26.reuse, R6 ;  /* 0x0000001a09197224 */ /* 0x0c0fe400078e0206 */
[CC--:B------:R-:W-:Y:S02]  /*1060*/  IMAD R23, R9.reuse, R26.reuse, R4 ;  /* 0x0000001a09177224 */ /* 0x0c0fe400078e0204 */
[CC--:B------:R-:W-:Y:S02]  /*1070*/  IMAD R24, R9.reuse, R26.reuse, R24 ;  /* 0x0000001a09187224 */ /* 0x0c0fe400078e0218 */
[----:B------:R-:W-:-:S02]  /*1080*/  IMAD R6, R9, R26, R8 ;  /* 0x0000001a09067224 */ /* 0x000fc400078e0208 */
[CC--:B------:R-:W-:Y:S02]  /*1090*/  IMAD R7, R9.reuse, R26.reuse, R17 ;  /* 0x0000001a09077224 */ /* 0x0c0fe400078e0211 */
[----:B------:R-:W-:Y:S02]  /*10a0*/  IMAD R26, R9, R26, R19 ;  /* 0x0000001a091a7224 */ /* 0x000fe400078e0213 */
[--C-:B------:R-:W-:Y:S02]  /*10b0*/  IMAD.IADD R8, R8, 0x1, -R22.reuse ;  /* 0x0000000108087824 */ /* 0x100fe400078e0a16 */
[----:B------:R-:W-:Y:S01]  /*10c0*/  IMAD.IADD R9, R17, 0x1, -R22 ;  /* 0x0000000111097824 */ /* 0x000fe200078e0a16 */
[----:B------:R-:W-:Y:S01]  /*10d0*/  IADD3 R22, -R22, R19, RZ ;  /* 0x0000001316167210 */ /* 0x000fe20007ffe1ff */
[----:B------:R-:W-:Y:S02]  /*10e0*/  IMAD.MOV.U32 R4, RZ, RZ, RZ ;  /* 0x000000ffff047224 */ /* 0x000fe400078e00ff */
[----:B------:R-:W-:-:S07]  /*10f0*/  IMAD R27, R27, UR4, RZ ;  /* 0x000000041b1b7c24 */ /* 0x000fce000f8e02ff */
.L_x_769:
        /* <DEDUP_REMOVED lines=8> */
[----:B-1----:R-:W-:-:S07]  /*1180*/  @P0 IMAD.WIDE R14, R27, 0x8, R14 ;  /* 0x000000081b0e0825 */ /* 0x002fce00078e020e */
[----:B------:R-:W1:Y:S01]  /*1190*/  @P5 LDC.64 R18, c[0x0][0x210] ;  /* 0x00008400ff125b82 */ /* 0x000e620000000a00 */
[----:B------:R-:W4:Y:S01]  /*11a0*/  @P0 LDG.E.64 R14, desc[UR8][R14.64] ;  /* 0x000000080e0e0981 */ /* 0x000f22000c1e1b00 */
[----:B--2---:R-:W-:-:S06]  /*11b0*/  @P0 IMAD.WIDE R20, R26, 0x8, R20 ;  /* 0x000000081a140825 */ /* 0x004fcc00078e0214 */
[----:B------:R-:W4:Y:S01]  /*11c0*/  @P0 LDG.E.64 R20, desc[UR8][R20.64] ;  /* 0x0000000814140981 */ /* 0x000f22000c1e1b00 */
[----:B---3--:R-:W-:-:S06]  /*11d0*/  @P5 IMAD.WIDE R16, R27, 0x8, R16 ;  /* 0x000000081b105825 */ /* 0x008fcc00078e0210 */
[----:B------:R-:W2:Y:S01]  /*11e0*/  @P5 LDG.E.64 R16, desc[UR8][R16.64+0x8] ;  /* 0x0000080810105981 */ /* 0x000ea2000c1e1b00 */
[----:B-1----:R-:W-:-:S06]  /*11f0*/  @P5 IMAD.WIDE R18, R22, 0x8, R18 ;  /* 0x0000000816125825 */ /* 0x002fcc00078e0212 */
[----:B------:R-:W2:Y:S01]  /*1200*/  @P5 LDG.E.64 R18, desc[UR8][R18.64] ;  /* 0x0000000812125981 */ /* 0x000ea2000c1e1b00 */
[----:B----4-:R-:W-:Y:S01]  /*1210*/  @P0 DFMA R12, R20, R14, R12 ;  /* 0x0000000e140c022b */ /* 0x010fe2000000000c */
[----:B------:R-:W1:Y:S08]  /*1220*/  @P6 LDC.64 R20, c[0x0][0x260] ;  /* 0x00009800ff146b82 */ /* 0x000e700000000a00 */
[----:B------:R-:W3:Y:S01]  /*1230*/  @P6 LDC.64 R14, c[0x0][0x210] ;  /* 0x00008400ff0e6b82 */ /* 0x000ee20000000a00 */
[----:B-1----:R-:W-:-:S06]  /*1240*/  @P6 IMAD.WIDE R20, R27, 0x8, R20 ;  /* 0x000000081b146825 */ /* 0x002fcc00078e0214 */
[----:B------:R-:W4:Y:S01]  /*1250*/  @P6 LDG.E.64 R20, desc[UR8][R20.64+0x10] ;  /* 0x0000100814146981 */ /* 0x000f22000c1e1b00 */
[----:B---3--:R-:W-:-:S06]  /*1260*/  @P6 IMAD.WIDE R14, R25, 0x8, R14 ;  /* 0x00000008190e6825 */ /* 0x008fcc00078e020e */
[----:B------:R-:W4:Y:S01]  /*1270*/  @P6 LDG.E.64 R14, desc[UR8][R14.64] ;  /* 0x000000080e0e6981 */ /* 0x000f22000c1e1b00 */
[----:B--2---:R-:W-:Y:S01]  /*1280*/  @P5 DFMA R12, R18, R16, R12 ;  /* 0x00000010120c522b */ /* 0x004fe2000000000c */
[----:B------:R-:W-:Y:S01]  /*1290*/  ISETP.NE.AND P0, PT, R29, RZ, PT ;  /* 0x000000ff1d00720c */ /* 0x000fe20003f05270 */
[----:B------:R-:W1:Y:S01]  /*12a0*/  @P3 LDC.64 R16, c[0x0][0x260] ;  /* 0x00009800ff103b82 */ /* 0x000e620000000a00 */
[----:B------:R-:W-:-:S07]  /*12b0*/  ISETP.NE.AND P5, PT, R28, RZ, PT ;  /* 0x000000ff1c00720c */ /* 0x000fce0003fa5270 */
[----:B------:R-:W2:Y:S08]  /*12c0*/  @P3 LDC.64 R28, c[0x0][0x210] ;  /* 0x00008400ff1c3b82 */ /* 0x000eb00000000a00 */
[----:B------:R-:W3:Y:S01]  /*12d0*/  @P1 LDC.64 R18, c[0x0][0x210] ;  /* 0x00008400ff121b82 */ /* 0x000ee20000000a00 */
[----:B-1----:R-:W-:-:S06]  /*12e0*/  @P3 IMAD.WIDE R16, R27, 0x8, R16 ;  /* 0x000000081b103825 */ /* 0x002fcc00078e0210 */
[----:B------:R-:W5:Y:S01]  /*12f0*/  @P3 LDG.E.64 R16, desc[UR8][R16.64+0x18] ;  /* 0x0000180810103981 */ /* 0x000f62000c1e1b00 */
[----:B--2---:R-:W-:-:S06]  /*1300*/  @P3 IMAD.WIDE R28, R7, 0x8, R28 ;  /* 0x00000008071c3825 */ /* 0x004fcc00078e021c */
[----:B------:R-:W5:Y:S01]  /*1310*/  @P3 LDG.E.64 R28, desc[UR8][R28.64] ;  /* 0x000000081c1c3981 */ /* 0x000f62000c1e1b00 */
[----:B---3--:R-:W-:-:S06]  /*1320*/  @P1 IMAD.WIDE R18, R9, 0x8, R18 ;  /* 0x0000000809121825 */ /* 0x008fcc00078e0212 */
[----:B------:R-:W2:Y:S01]  /*1330*/  @P1 LDG.E.64 R18, desc[UR8][R18.64] ;  /* 0x0000000812121981 */ /* 0x000ea2000c1e1b00 */
[----:B----4-:R-:W-:Y:S01]  /*1340*/  @P6 DFMA R12, R14, R20, R12 ;  /* 0x000000140e0c622b */ /* 0x010fe2000000000c */
[----:B------:R-:W1:Y:S08]  /*1350*/  @P1 LDC.64 R14, c[0x0][0x260] ;  /* 0x00009800ff0e1b82 */ /* 0x000e700000000a00 */
[----:B------:R-:W3:Y:S01]  /*1360*/  @P4 LDC.64 R20, c[0x0][0x210] ;  /* 0x00008400ff144b82 */ /* 0x000ee20000000a00 */
[----:B-1----:R-:W-:-:S06]  /*1370*/  @P1 IMAD.WIDE R14, R27, 0x8, R14 ;  /* 0x000000081b0e1825 */ /* 0x002fcc00078e020e */
[----:B------:R-:W2:Y:S01]  /*1380*/  @P1 LDG.E.64 R14, desc[UR8][R14.64+0x20] ;  /* 0x000020080e0e1981 */ /* 0x000ea2000c1e1b00 */
[----:B-----5:R-:W-:Y:S01]  /*1390*/  @P3 DFMA R12, R28, R16, R12 ;  /* 0x000000101c0c322b */ /* 0x020fe2000000000c */
[----:B------:R-:W1:Y:S01]  /*13a0*/  @P4 LDC.64 R16, c[0x0][0x260] ;  /* 0x00009800ff104b82 */ /* 0x000e620000000a00 */
[----:B---3--:R-:W-:-:S06]  /*13b0*/  @P4 IMAD.WIDE R28, R24, 0x8, R20 ;  /* 0x00000008181c4825 */ /* 0x008fcc00078e0214 */
[----:B------:R-:W3:Y:S01]  /*13c0*/  @P4 LDG.E.64 R28, desc[UR8][R28.64] ;  /* 0x000000081c1c4981 */ /* 0x000ee2000c1e1b00 */
[----:B------:R-:W4:Y:S01]  /*13d0*/  @P2 LDC.64 R20, c[0x0][0x210] ;  /* 0x00008400ff142b82 */ /* 0x000f220000000a00 */
[----:B-1----:R-:W-:-:S06]  /*13e0*/  @P4 IMAD.WIDE R16, R27, 0x8, R16 ;  /* 0x000000081b104825 */ /* 0x002fcc00078e0210 */
[----:B------:R-:W3:Y:S01]  /*13f0*/  @P4 LDG.E.64 R16, desc[UR8][R16.64+0x28] ;  /* 0x0000280810104981 */ /* 0x000ee2000c1e1b00 */
[----:B----4-:R-:W-:-:S06]  /*1400*/  @P2 IMAD.WIDE R20, R6, 0x8, R20 ;  /* 0x0000000806142825 */ /* 0x010fcc00078e0214 */
[----:B------:R-:W4:Y:S01]  /*1410*/  @P2 LDG.E.64 R20, desc[UR8][R20.64] ;  /* 0x0000000814142981 */ /* 0x000f22000c1e1b00 */
[----:B--2---:R-:W-:Y:S01]  /*1420*/  @P1 DFMA R12, R18, R14, R12 ;  /* 0x0000000e120c122b */ /* 0x004fe2000000000c */
[----:B------:R-:W1:Y:S02]  /*1430*/  @P2 LDC.64 R14, c[0x0][0x260] ;  /* 0x00009800ff0e2b82 */ /* 0x000e640000000a00 */
[----:B-1----:R-:W-:-:S06]  /*1440*/  @P2 IMAD.WIDE R18, R27, 0x8, R14 ;  /* 0x000000081b122825 */ /* 0x002fcc00078e020e */
[----:B------:R-:W1:Y:S01]  /*1450*/  @P0 LDC.64 R14, c[0x0][0x210] ;  /* 0x00008400ff0e0b82 */ /* 0x000e620000000a00 */
[----:B------:R-:W4:Y:S01]  /*1460*/  @P2 LDG.E.64 R18, desc[UR8][R18.64+0x30] ;  /* 0x0000300812122981 */ /* 0x000f22000c1e1b00 */
[----:B---3--:R-:W-:-:S06]  /*1470*/  @P4 DFMA R12, R28, R16, R12 ;  /* 0x000000101c0c422b */ /* 0x008fcc000000000c */
[----:B------:R-:W2:Y:S02]  /*1480*/  @P0 LDC.64 R16, c[0x0][0x260] ;  /* 0x00009800ff100b82 */ /* 0x000ea40000000a00 */
[----:B--2---:R-:W-:-:S06]  /*1490*/  @P0 IMAD.WIDE R28, R27, 0x8, R16 ;  /* 0x000000081b1c0825 */ /* 0x004fcc00078e0210 */
[----:B------:R-:W2:Y:S02]  /*14a0*/  @P5 LDC.64 R16, c[0x0][0x260] ;  /* 0x00009800ff105b82 */ /* 0x000ea40000000a00 */
[----:B--2---:R-:W-:-:S06]  /*14b0*/  @P5 IMAD.WIDE R16, R27, 0x8, R16 ;  /* 0x000000081b105825 */ /* 0x004fcc00078e0210 */
[----:B------:R-:W2:Y:S01]  /*14c0*/  @P5 LDG.E.64 R16, desc[UR8][R16.64+0x40] ;  /* 0x0000400810105981 */ /* 0x000ea2000c1e1b00 */
[----:B----4-:R-:W-:Y:S01]  /*14d0*/  @P2 DFMA R12, R20, R18, R12 ;  /* 0x00000012140c222b */ /* 0x010fe2000000000c */
[----:B------:R-:W3:Y:S01]  /*14e0*/  @P5 LDC.64 R18, c[0x0][0x210] ;  /* 0x00008400ff125b82 */ /* 0x000ee20000000a00 */
[----:B-1----:R-:W-:Y:S02]  /*14f0*/  @P0 IMAD.WIDE R20, R8, 0x8, R14 ;  /* 0x0000000808140825 */ /* 0x002fe400078e020e */
[----:B------:R-:W4:Y:S04]  /*1500*/  @P0 LDG.E.64 R14, desc[UR8][R28.64+0x38] ;  /* 0x000038081c0e0981 */ /* 0x000f28000c1e1b00 */
[----:B------:R-:W4:Y:S01]  /*1510*/  @P0 LDG.E.64 R20, desc[UR8][R20.64] ;  /* 0x0000000814140981 */ /* 0x000f22000c1e1b00 */
[----:B---3--:R-:W-:-:S06]  /*1520*/  @P5 IMAD.WIDE R18, R23, 0x8, R18 ;  /* 0x0000000817125825 */ /* 0x008fcc00078e0212 */
[----:B------:R-:W2:Y:S01]  /*1530*/  @P5 LDG.E.64 R18, desc[UR8][R18.64] ;  /* 0x0000000812125981 */ /* 0x000ea2000c1e1b00 */
[----:B------:R-:W-:-:S05]  /*1540*/  VIADD R4, R4, 0x1 ;  /* 0x0000000104047836 */ /* 0x000fca0000000000 */
[----:B------:R-:W-:Y:S01]  /*1550*/  ISETP.GE.AND P6, PT, R4, UR11, PT ;  /* 0x0000000b04007c0c */ /* 0x000fe2000bfc6270 */
[CC--:B0-----:R-:W-:Y:S02]  /*1560*/  IMAD R26, R11.reuse, R10.reuse, R26 ;  /* 0x0000000a0b1a7224 */ /* 0x0c1fe400078e021a */
        /* <DEDUP_REMOVED lines=8> */
[----:B----4-:R-:W-:Y:S01]  /*15f0*/  @P0 DFMA R12, R20, R14, R12 ;  /* 0x0000000e140c022b */ /* 0x010fe2000000000c */
[----:B------:R-:W0:Y:S07]  /*1600*/  LDC.64 R14, c[0x0][0x2a8] ;  /* 0x0000aa00ff0e7b82 */ /* 0x000e2e0000000a00 */
[----:B--2---:R-:W-:Y:S01]  /*1610*/  @P5 DFMA R12, R18, R16, R12 ;  /* 0x00000010120c522b */ /* 0x004fe2000000000c */
[----:B0-----:R-:W-:Y:S01]  /*1620*/  IMAD R27, R15, R14, R27 ;  /* 0x0000000e0f1b7224 */ /* 0x001fe200078e021b */
[----:B------:R-:W-:Y:S09]  /*1630*/  @!P6 BRA `(.L_x_769) ;  /* 0xfffffff800b0e947 */ /* 0x000ff2000383ffff */
        /* <DEDUP_REMOVED lines=14> */
        .weak           $__internal_14_$__cuda_sm20_div_u64
        .type           $__internal_14_$__cuda_sm20_div_u64,@function
        .size           $__internal_14_$__cuda_sm20_div_u64,(.L_x_1149 - $__internal_14_$__cuda_sm20_div_u64)
$__internal_14_$__cuda_sm20_div_u64:
        /* <DEDUP_REMOVED lines=66> */
[----:B------:R-:W-:Y:S06]  /*1b40*/  RET.REL.NODEC R6 `(_ZN2at6native51_GLOBAL__N__2c613397_18_DepthwiseConv2d_cu_9959487032conv_depthwise2d_backward_kernelILi3ELi1EdiEEvNS_27GenericPackedTensorAccessorIKT1_Lm4ENS_16DefaultPtrTraitsEiEENS3_IS4_Lm4ES6_iEES7_T2_iiiiiiiiiiiiiii) ;  /* 0xffffffe4062c7950 */ /* 0x000fec0003c3ffff */
.L_x_770:
        /* <DEDUP_REMOVED lines=11> */
.L_x_1149:


//--------------------- .text._ZN2at6native51_GLOBAL__N__2c613397_18_DepthwiseConv2d_cu_9959487032conv_depthwise2d_backward_kernelILi5ELi0EdiEEvNS_27GenericPackedTensorAccessorIKT1_Lm4ENS_16DefaultPtrTraitsEiEENS3_IS4_Lm4ES6_iEES7_T2_iiiiiiiiiiiiiii --------------------------
	.section	.text._ZN2at6native51_GLOBAL__N__2c613397_18_DepthwiseConv2d_cu_9959487032conv_depthwise2d_backward_kernelILi5ELi0EdiEEvNS_27GenericPackedTensorAccessorIKT1_Lm4ENS_16DefaultPtrTraitsEiEENS3_IS4_Lm4ES6_iEES7_T2_iiiiiiiiiiiiiii,"ax",@progbits
	.align	128
.text._ZN2at6native51_GLOBAL__N__2c613397_18_DepthwiseConv2d_cu_9959487032conv_depthwise2d_backward_kernelILi5ELi0EdiEEvNS_27GenericPackedTensorAccessorIKT1_Lm4ENS_16DefaultPtrTraitsEiEENS3_IS4_Lm4ES6_iEES7_T2_iiiiiiiiiiiiiii:
        .type           _ZN2at6native51_GLOBAL__N__2c613397_18_DepthwiseConv2d_cu_9959487032conv_depthwise2d_backward_kernelILi5ELi0EdiEEvNS_27GenericPackedTensorAccessorIKT1_Lm4ENS_16DefaultPtrTraitsEiEENS3_IS4_Lm4ES6_iEES7_T2_iiiiiiiiiiiiiii,@function
        .size           _ZN2at6native51_GLOBAL__N__2c613397_18_DepthwiseConv2d_cu_9959487032conv_depthwise2d_backward_kernelILi5ELi0EdiEEvNS_27GenericPackedTensorAccessorIKT1_Lm4ENS_16DefaultPtrTraitsEiEENS3_IS4_Lm4ES6_iEES7_T2_iiiiiiiiiiiiiii,(.L_x_1151 - _ZN2at6native51_GLOBAL__N__2c613397_18_DepthwiseConv2d_cu_9959487032conv_depthwise2d_backward_kernelILi5ELi0EdiEEvNS_27GenericPackedTensorAccessorIKT1_Lm4ENS_16DefaultPtrTraitsEiEENS3_IS4_Lm4ES6_iEES7_T2_iiiiiiiiiiiiiii)
        .other          _ZN2at6native51_GLOBAL__N__2c613397_18_DepthwiseConv2d_cu_9959487032conv_depthwise2d_backward_kernelILi5ELi0EdiEEvNS_27GenericPackedTensorAccessorIKT1_Lm4ENS_16DefaultPtrTraitsEiEENS3_IS4_Lm4ES6_iEES7_T2_iiiiiiiiiiiiiii,@"STO_CUDA_ENTRY STV_DEFAULT"
_ZN2at6native51_GLOBAL__N__2c613397_18_DepthwiseConv2d_cu_9959487032conv_depthwise2d_backward_kernelILi5ELi0EdiEEvNS_27GenericPackedTensorAccessorIKT1_Lm4ENS_16DefaultPtrTraitsEiEENS3_IS4_Lm4ES6_iEES7_T2_iiiiiiiiiiiiiii:
        /* <DEDUP_REMOVED lines=29> */
[----:B------:R-:W-:Y:S05]  /*01d0*/  CALL.REL.NOINC `($__internal_15_$__cuda_sm20_div_u64) ;  /* 0x0000002000987944 */ /* 0x000fea0003c00000 */
[----:B------:R-:W-:Y:S02]  /*01e0*/  IMAD.MOV.U32 R2, RZ, RZ, R0 ;  /* 0x000000ffff027224 */ /* 0x000fe400078e0000 */
[----:B------:R-:W-:Y:S01]  /*01f0*/  IMAD.MOV.U32 R3, RZ, RZ, R5 ;  /* 0x000000ffff037224 */ /* 0x000fe200078e0005 */
[----:B------:R-:W-:Y:S06]  /*0200*/  BRA `(.L_x_774) ;  /* 0x00000000004c7947 */ /* 0x000fec0003800000 */
.L_x_773:
[----:B------:R-:W0:Y:S01]  /*0210*/  I2F.U32.RP R4, UR4 ;  /* 0x0000000400047d06 */ /* 0x000e220008209000 */
[----:B------:R-:W-:Y:S01]  /*0220*/  IMAD R5, RZ, RZ, -UR4 ;  /* 0x80000004ff057e24 */ /* 0x000fe2000f8e02ff */
[----:B------:R-:W-:-:S06]  /*0230*/  ISETP.NE.U32.AND P2, PT, RZ, UR4, PT ;  /* 0x00000004ff007c0c */ /* 0x000fcc000bf45070 */
        /* <DEDUP_REMOVED lines=14> */
[----:B------:R-:W-:Y:S01]  /*0320*/  @P1 VIADD R2, R2, 0x1 ;  /* 0x0000000102021836 */ /* 0x000fe20000000000 */
[----:B------:R-:W-:-:S07]  /*0330*/  @!P2 LOP3.LUT R2, RZ, UR4, RZ, 0x33, !PT ;  /* 0x00000004ff02ac12 */ /* 0x000fce000f8e33ff */
.L_x_774:
[----:B------:R-:W-:Y:S05]  /*0340*/  BSYNC B0 ;  /* 0x0000000000007941 */ /* 0x000fea0003800000 */
.L_x_772:
        /* <DEDUP_REMOVED lines=10> */
[----:B------:R-:W-:-:S07]  /*03f0*/  MOV R4, RZ ;  /* 0x000000ff00047202 */ /* 0x000fce0000000f00 */
.L_x_777:
[----:B0-----:R-:W2:Y:S01]  /*0400*/  LDL.LU R5, [R1+0x8] ;  /* 0x0000080001057983 */ /* 0x001ea20000300800 */
[----:B------:R-:W-:-:S04]  /*0410*/  SHF.R.S64 R2, RZ, 0x1d, R28 ;  /* 0x0000001dff027819 */ /* 0x000fc8000000101c */
[----:B------:R-:W-:-:S04]  /*0420*/  IADD3 R2, P0, R2, UR6, RZ ;  /* 0x0000000602027c10 */ /* 0x000fc8000ff1e0ff */
[C---:B------:R-:W-:Y:S02]  /*0430*/  LEA.HI.X.SX32 R3, R28.reuse, UR7, 0x3, P0 ;  /* 0x000000071c037c11 */ /* 0x040fe400080f1eff */
[----:B------:R-:W-:Y:S02]  /*0440*/  IADD3 R28, P2, R28, UR4, RZ ;  /* 0x000000041c1c7c10 */ /* 0x000fe4000ff5e0ff */
[----:B------:R-:W-:Y:S01]  /*0450*/  IADD3 R0, P0, R0, -0x1, RZ ;  /* 0xffffffff00007810 */ /* 0x000fe20007f1e0ff */
[----:B------:R0:W-:Y:S03]  /*0460*/  STG.E.64 desc[UR8][R2.64], RZ ;  /* 0x000000ff02007986 */ /* 0x0001e6000c101b08 */
[----:B------:R-:W-:Y:S02]  /*0470*/  IADD3.X R4, R4, -0x1, RZ, P0, !PT ;  /* 0xffffffff04047810 */ /* 0x000fe400007fe4ff */
[----:B------:R-:W-:-:S04]  /*0480*/  ISETP.NE.U32.AND P0, PT, R0, RZ, PT ;  /* 0x000000ff0000720c */ /* 0x000fc80003f05070 */
[----:B------:R-:W-:Y:S01]  /*0490*/  ISETP.NE.AND.EX P0, PT, R4, RZ, PT, P0 ;  /* 0x000000ff0400720c */ /* 0x000fe20003f05300 */
[----:B--2---:R-:W-:-:S05]  /*04a0*/  IMAD.X R5, RZ, RZ, R5, P2 ;  /* 0x000000ffff057224 */ /* 0x004fca00010e0605 */
[----:B------:R0:W-:Y:S07]  /*04b0*/  STL [R1+0x8], R5 ;  /* 0x0000080501007387 */ /* 0x0001ee0000100800 */
[----:B------:R-:W-:Y:S05]  /*04c0*/  @P0 BRA `(.L_x_777) ;  /* 0xfffffffc00cc0947 */ /* 0x000fea000383ffff */
.L_x_776:
[----:B------:R-:W-:Y:S05]  /*04d0*/  BSYNC B0 ;  /* 0x0000000000007941 */ /* 0x000fea0003800000 */
.L_x_775:
[----:B------:R-:W-:Y:S01]  /*04e0*/  ULDC.64 UR12, c[0x0][0x238] ;  /* 0x00008e00000c7ab9 */ /* 0x000fe20000000a00 */
[----:B------:R-:W-:Y:S05]  /*04f0*/  @!P1 EXIT ;  /* 0x000000000000994d */ /* 0x000fea0003800000 */
.L_x_778:
[----:B------:R-:W2:Y:S01]  /*0500*/  LDL.LU R0, [R1+0x8] ;  /* 0x0000080001007983 */ /* 0x000ea20000300800 */
[--C-:B------:R-:W-:Y:S01]  /*0510*/  SHF.R.S64 R8, RZ, 0x1d, R28.reuse ;  /* 0x0000001dff087819 */ /* 0x100fe2000000101c */
[----:B0-----:R-:W-:Y:S02]  /*0520*/  IMAD.U32 R3, RZ, RZ, UR4 ;  /* 0x00000004ff037e24 */ /* 0x001fe4000f8e00ff */
[----:B------:R-:W-:Y:S01]  /*0530*/  IMAD.U32 R7, RZ, RZ, UR4 ;  /* 0x00000004ff077e24 */ /* 0x000fe2000f8e00ff */
[----:B------:R-:W-:Y:S01]  /*0540*/  IADD3 R8, P0, R8, UR12, RZ ;  /* 0x0000000c08087c10 */ /* 0x000fe2000ff1e0ff */
[----:B------:R-:W-:Y:S02]  /*0550*/  IMAD.U32 R5, RZ, RZ, UR4 ;  /* 0x00000004ff057e24 */ /* 0x000fe4000f8e00ff */
[----:B------:R-:W-:Y:S01]  /*0560*/  IMAD.U32 R11, RZ, RZ, UR4 ;  /* 0x00000004ff0b7e24 */ /* 0x000fe2000f8e00ff */
[----:B------:R-:W-:Y:S02]  /*0570*/  LEA.HI.X.SX32 R9, R28, UR13, 0x3, P0 ;  /* 0x0000000d1c097c11 */ /* 0x000fe400080f1eff */
[----:B------:R-:W-:Y:S01]  /*0580*/  IADD3 R28, P0, P1, R7, UR4, R28 ;  /* 0x00000004071c7c10 */ /* 0x000fe2000f91e01c */
[----:B------:R-:W-:-:S02]  /*0590*/  IMAD.WIDE R2, R3, 0x8, R8 ;  /* 0x0000000803027825 */ /* 0x000fc400078e0208 */
[----:B------:R-:W-:Y:S04]  /*05a0*/  STG.E.64 desc[UR8][R8.64], RZ ;  /* 0x000000ff08007986 */ /* 0x000fe8000c101b08 */
[----:B------:R0:W-:Y:S01]  /*05b0*/  STG.E.64 desc[UR8][R2.64], RZ ;  /* 0x000000ff02007986 */ /* 0x0001e2000c101b08 */
[----:B------:R-:W-:-:S05]  /*05c0*/  IMAD.WIDE R4, R5, 0x8, R2 ;  /* 0x0000000805047825 */ /* 0x000fca00078e0202 */
[----:B------:R1:W-:Y:S01]  /*05d0*/  STG.E.64 desc[UR8][R4.64], RZ ;  /* 0x000000ff04007986 */ /* 0x0003e2000c101b08 */
[----:B------:R-:W-:-:S05]  /*05e0*/  IMAD.WIDE R6, R11, 0x8, R4 ;  /* 0x000000080b067825 */ /* 0x000fca00078e0204 */
[----:B------:R1:W-:Y:S01]  /*05f0*/  STG.E.64 desc[UR8][R6.64], RZ ;  /* 0x000000ff06007986 */ /* 0x0003e2000c101b08 */
        /* <DEDUP_REMOVED lines=8> */
.L_x_771:
[----:B------:R-:W-:Y:S01]  /*0680*/  ULDC.64 UR6, c[0x0][0x2a8] ;  /* 0x0000aa0000067ab9 */ /* 0x000fe20000000a00 */
[----:B------:R-:W-:Y:S01]  /*0690*/  ULDC UR14, c[0x0][0x2c4] ;  /* 0x0000b100000e7ab9 */ /* 0x000fe20000000800 */
[----:B------:R-:W-:Y:S01]  /*06a0*/  UIMAD UR5, UR7, UR6, URZ ;  /* 0x00000006070572a4 */ /* 0x000fe2000f8e023f */
[----:B------:R-:W-:-:S11]  /*06b0*/  ULDC.64 UR12, c[0x0][0x2a0] ;  /* 0x0000a800000c7ab9 */ /* 0x000fd60000000a00 */
.L_x_791:
[----:B------:R-:W0:Y:S01]  /*06c0*/  LDC R21, c[0x0][0x298] ;  /* 0x0000a600ff157b82 */ /* 0x000e220000000800 */
[----:B------:R-:W-:Y:S01]  /*06d0*/  IMAD.MOV.U32 R2, RZ, RZ, RZ ;  /* 0x000000ffff027224 */ /* 0x000fe200078e00ff */
[----:B------:R-:W-:Y:S01]  /*06e0*/  IABS R7, R28 ;  /* 0x0000001c00077213 */ /* 0x000fe20000000000 */
[----:B------:R-:W-:Y:S01]  /*06f0*/  ULDC UR11, c[0x0][0x2c0] ;  /* 0x0000b000000b7ab9 */ /* 0x000fe20000000800 */
[----:B------:R-:W-:Y:S01]  /*0700*/  ULDC.64 UR6, c[0x0][0x2b8] ;  /* 0x0000ae0000067ab9 */ /* 0x000fe20000000a00 */
[----:B------:R-:W-:-:S03]  /*0710*/  HFMA2.MMA R26, -RZ, RZ, 0, 0 ;  /* 0x00000000ff1a7435 */ /* 0x000fc600000001ff */
        /* <DEDUP_REMOVED lines=18> */
[----:B------:R-:W-:Y:S02]  /*0840*/  @!P1 IMAD.IADD R3, R3, 0x1, -R10 ;  /* 0x0000000103039824 */ /* 0x000fe400078e0a0a */
        /* <DEDUP_REMOVED lines=10> */
[----:B-1----:R-:W-:-:S03]  /*08f0*/  IMAD.MOV.U32 R6, RZ, RZ, RZ ;  /* 0x000000ffff067224 */ /* 0x002fc600078e00ff */
[----:B------:R-:W-:Y:S01]  /*0900*/  @!P2 IMAD.MOV R0, RZ, RZ, -R0 ;  /* 0x000000ffff00a224 */ /* 0x000fe200078e0a00 */
[----:B------:R-:W-:Y:S01]  /*0910*/  @!P1 LOP3.LUT R0, RZ, R21, RZ, 0x33, !PT ;  /* 0x00000015ff009212 */ /* 0x000fe200078e33ff */
[----:B--2---:R-:W-:-:S03]  /*0920*/  IMAD.MOV R9, RZ, RZ, -R7 ;  /* 0x000000ffff097224 */ /* 0x004fc600078e0a07 */
[----:B------:R-:W-:Y:S01]  /*0930*/  IABS R8, R0 ;  /* 0x0000000000087213 */ /* 0x000fe20000000000 */
[----:B------:R-:W-:-:S04]  /*0940*/  IMAD R9, R9, R2, RZ ;  /* 0x0000000209097224 */ /* 0x000fc800078e02ff */
[----:B------:R-:W-:Y:S01]  /*0950*/  IMAD.HI.U32 R6, R7, R9, R6 ;  /* 0x0000000907067227 */ /* 0x000fe200078e0006 */
[----:B0-----:R-:W0:Y:S03]  /*0960*/  MUFU.RCP R10, R10 ;  /* 0x0000000a000a7308 */ /* 0x001e260000001000 */
[----:B------:R-:W-:-:S04]  /*0970*/  IMAD.MOV.U32 R7, RZ, RZ, R8 ;  /* 0x000000ffff077224 */ /* 0x000fc800078e0008 */
[----:B------:R-:W-:-:S04]  /*0980*/  IMAD.HI.U32 R6, R6, R7, RZ ;  /* 0x0000000706067227 */ /* 0x000fc800078e00ff */
[----:B------:R-:W-:-:S04]  /*0990*/  IMAD.MOV R8, RZ, RZ, -R6 ;  /* 0x000000ffff087224 */ /* 0x000fc800078e0a06 */
[----:B------:R-:W-:Y:S01]  /*09a0*/  IMAD R7, R2, R8, R7 ;  /* 0x0000000802077224 */ /* 0x000fe200078e0207 */
[----:B0-----:R-:W-:-:S04]  /*09b0*/  IADD3 R8, R10, 0xffffffe, RZ ;  /* 0x0ffffffe0a087810 */ /* 0x001fc80007ffe0ff */
[----:B------:R-:W-:Y:S01]  /*09c0*/  ISETP.GT.U32.AND P1, PT, R2, R7, PT ;  /* 0x000000070200720c */ /* 0x000fe20003f24070 */
[----:B------:R0:W1:Y:S02]  /*09d0*/  F2I.FTZ.U32.TRUNC.NTZ R9, R8 ;  /* 0x0000000800097305 */ /* 0x000064000021f000 */
[----:B0-----:R-:W-:-:S10]  /*09e0*/  IMAD.MOV.U32 R8, RZ, RZ, RZ ;  /* 0x000000ffff087224 */ /* 0x001fd400078e00ff */
[----:B------:R-:W-:Y:S02]  /*09f0*/  @!P1 IMAD.IADD R7, R7, 0x1, -R2 ;  /* 0x0000000107079824 */ /* 0x000fe400078e0a02 */
[----:B------:R-:W-:Y:S01]  /*0a00*/  @!P1 VIADD R6, R6, 0x1 ;  /* 0x0000000106069836 */ /* 0x000fe20000000000 */
[----:B------:R-:W-:Y:S02]  /*0a10*/  ISETP.NE.AND P1, PT, R4, RZ, PT ;  /* 0x000000ff0400720c */ /* 0x000fe40003f25270 */
[----:B------:R-:W-:Y:S02]  /*0a20*/  ISETP.GE.U32.AND P0, PT, R7, R2, PT ;  /* 0x000000020700720c */ /* 0x000fe40003f06070 */
[----:B------:R-:W-:-:S04]  /*0a30*/  LOP3.LUT R2, R0, R4, RZ, 0x3c, !PT ;  /* 0x0000000400027212 */ /* 0x000fc800078e3cff */
[----:B------:R-:W-:Y:S01]  /*0a40*/  ISETP.GE.AND P2, PT, R2, RZ, PT ;  /* 0x000000ff0200720c */ /* 0x000fe20003f46270 */
[----:B-1----:R-:W-:-:S04]  /*0a50*/  IMAD.MOV R2, RZ, RZ, -R9 ;  /* 0x000000ffff027224 */ /* 0x002fc800078e0a09 */
[----:B------:R-:W-:Y:S02]  /*0a60*/  IMAD R7, R2, R3, RZ ;  /* 0x0000000302077224 */ /* 0x000fe400078e02ff */
[----:B------:R-:W-:Y:S02]  /*0a70*/  @P0 VIADD R6, R6, 0x1 ;  /* 0x0000000106060836 */ /* 0x000fe40000000000 */
[----:B------:R-:W-:Y:S01]  /*0a80*/  IMAD.HI.U32 R8, R9, R7, R8 ;  /* 0x0000000709087227 */ /* 0x000fe200078e0008 */
[----:B------:R-:W-:-:S03]  /*0a90*/  IADD3 R9, R0, UR7, RZ ;  /* 0x0000000700097c10 */ /* 0x000fc6000fffe0ff */
[----:B------:R-:W-:Y:S01]  /*0aa0*/  @!P2 IMAD.MOV R6, RZ, RZ, -R6 ;  /* 0x000000ffff06a224 */ /* 0x000fe200078e0a06 */
[----:B------:R-:W-:-:S04]  /*0ab0*/  @!P1 LOP3.LUT R6, RZ, R4, RZ, 0x33, !PT ;  /* 0x00000004ff069212 */ /* 0x000fc800078e33ff */
[----:B------:R-:W-:Y:S01]  /*0ac0*/  IABS R2, R6 ;  /* 0x0000000600027213 */ /* 0x000fe20000000000 */
[----:B------:R-:W-:-:S04]  /*0ad0*/  IMAD.MOV R11, RZ, RZ, -R6 ;  /* 0x000000ffff0b7224 */ /* 0x000fc800078e0a06 */
[----:B------:R-:W-:-:S04]  /*0ae0*/  IMAD.HI.U32 R27, R8, R2, RZ ;  /* 0x00000002081b7227 */ /* 0x000fc800078e00ff */
[----:B------:R-:W-:Y:S02]  /*0af0*/  IMAD.MOV R7, RZ, RZ, -R27 ;  /* 0x000000ffff077224 */ /* 0x000fe400078e0a1b */
[----:B------:R-:W-:Y:S02]  /*0b00*/  VIADD R8, R28, UR6 ;  /* 0x000000061c087c36 */ /* 0x000fe40008000000 */
[----:B------:R-:W-:-:S05]  /*0b10*/  IMAD R2, R3, R7, R2 ;  /* 0x0000000703027224 */ /* 0x000fca00078e0202 */
[----:B------:R-:W-:-:S13]  /*0b20*/  ISETP.GT.U32.AND P1, PT, R3, R2, PT ;  /* 0x000000020300720c */ /* 0x000fda0003f24070 */
[-C--:B------:R-:W-:Y:S01]  /*0b30*/  @!P1 IADD3 R2, R2, -R3.reuse, RZ ;  /* 0x8000000302029210 */ /* 0x080fe20007ffe0ff */
        /* <DEDUP_REMOVED lines=8> */
[C---:B------:R-:W-:Y:S02]  /*0bc0*/  IMAD.IADD R20, R8.reuse, 0x1, -R3 ;  /* 0x0000000108147824 */ /* 0x040fe400078e0a03 */
[----:B------:R-:W-:Y:S02]  /*0bd0*/  VIADD R3, R7, UR11 ;  /* 0x0000000b07037c36 */ /* 0x000fe40008000000 */
[----:B------:R-:W-:Y:S02]  /*0be0*/  @P0 VIADD R27, R27, 0x1 ;  /* 0x000000011b1b0836 */ /* 0x000fe40000000000 */
[----:B------:R-:W-:-:S02]  /*0bf0*/  IMAD.IADD R0, R8, 0x1, -R7 ;  /* 0x0000000108007824 */ /* 0x000fc400078e0a07 */
[----:B------:R-:W-:Y:S02]  /*0c00*/  IMAD R7, R4, R11, R9 ;  /* 0x0000000b04077224 */ /* 0x000fe400078e0209 */
[----:B------:R-:W-:Y:S01]  /*0c10*/  @!P2 IMAD.MOV R27, RZ, RZ, -R27 ;  /* 0x000000ffff1ba224 */ /* 0x000fe200078e0a1b */
[----:B------:R-:W-:Y:S01]  /*0c20*/  @!P1 LOP3.LUT R27, RZ, R5, RZ, 0x33, !PT ;  /* 0x00000005ff1b9212 */ /* 0x000fe200078e33ff */
[----:B------:R-:W-:Y:S01]  /*0c30*/  IMAD R21, R21, R2, R8 ;  /* 0x0000000215157224 */ /* 0x000fe200078e0208 */
[----:B------:R0:W-:Y:S01]  /*0c40*/  STL [R1], R7 ;  /* 0x0000000701007387 */ /* 0x0001e20000100800 */
[C-C-:B------:R-:W-:Y:S01]  /*0c50*/  IMAD.IADD R2, R8.reuse, 0x1, -R3.reuse ;  /* 0x0000000108027824 */ /* 0x140fe200078e0a03 */
[----:B------:R-:W-:Y:S01]  /*0c60*/  IADD3 R3, R8, -UR11, -R3 ;  /* 0x8000000b08037c10 */ /* 0x000fe2000fffe803 */
[----:B------:R-:W-:-:S04]  /*0c70*/  IMAD.MOV R10, RZ, RZ, -R27 ;  /* 0x000000ffff0a7224 */ /* 0x000fc800078e0a1b */
[----:B------:R-:W-:Y:S01]  /*0c80*/  IMAD R4, R5, R10, R6 ;  /* 0x0000000a05047224 */ /* 0x000fe200078e0206 */
[----:B------:R-:W-:-:S04]  /*0c90*/  CS2R R10, SRZ ;  /* 0x00000000000a7805 */ /* 0x000fc8000001ff00 */
[----:B------:R0:W-:Y:S03]  /*0ca0*/  STL [R1+0x4], R4 ;  /* 0x0000040401007387 */ /* 0x0001e60000100800 */
.L_x_790:
[----:B0-----:R-:W0:Y:S01]  /*0cb0*/  LDC R4, c[0x0][0x2b4] ;  /* 0x0000ad00ff047b82 */ /* 0x001e220000000800 */
[----:B------:R-:W2:Y:S01]  /*0cc0*/  LDL R5, [R1+0x4] ;  /* 0x0000040001057983 */ /* 0x000ea20000100800 */
[----:B------:R-:W-:Y:S01]  /*0cd0*/  IMAD.MOV.U32 R18, RZ, RZ, RZ ;  /* 0x000000ffff127224 */ /* 0x000fe200078e00ff */
[----:B------:R-:W-:Y:S01]  /*0ce0*/  ULDC.64 UR6, c[0x0][0x290] ;  /* 0x0000a40000067ab9 */ /* 0x000fe20000000a00 */
[----:B0-----:R-:W-:-:S04]  /*0cf0*/  IABS R4, R4 ;  /* 0x0000000400047213 */ /* 0x001fc80000000000 */
[----:B------:R-:W0:Y:S08]  /*0d00*/  I2F.RP R6, R4 ;  /* 0x0000000400067306 */ /* 0x000e300000209400 */
[----:B0-----:R-:W0:Y:S02]  /*0d10*/  MUFU.RCP R6, R6 ;  /* 0x0000000600067308 */ /* 0x001e240000001000 */
[----:B0-----:R-:W-:-:S02]  /*0d20*/  VIADD R19, R6, 0xffffffe ;  /* 0x0ffffffe06137836 */ /* 0x001fc40000000000 */
[----:B------:R-:W-:-:S04]  /*0d30*/  IMAD.MOV.U32 R6, RZ, RZ, RZ ;  /* 0x000000ffff067224 */ /* 0x000fc800078e00ff */
[----:B------:R-:W0:Y:S02]  /*0d40*/  F2I.FTZ.U32.TRUNC.NTZ R19, R19 ;  /* 0x0000001300137305 */ /* 0x000e24000021f000 */
[----:B0-----:R-:W-:-:S04]  /*0d50*/  IMAD.MOV R7, RZ, RZ, -R19 ;  /* 0x000000ffff077224 */ /* 0x001fc800078e0a13 */
[----:B------:R-:W-:-:S04]  /*0d60*/  IMAD R7, R7, R4, RZ ;  /* 0x0000000407077224 */ /* 0x000fc800078e02ff */
[----:B------:R-:W-:Y:S02]  /*0d70*/  IMAD.HI.U32 R18, R19, R7, R18 ;  /* 0x0000000713127227 */ /* 0x000fe400078e0012 */
[----:B------:R0:W5:Y:S02]  /*0d80*/  LDL R7, [R1] ;  /* 0x0000000001077983 */ /* 0x0001640000100800 */
[----:B--2---:R-:W-:Y:S02]  /*0d90*/  IMAD R8, R5, UR6, R26 ;  /* 0x0000000605087c24 */ /* 0x004fe4000f8e021a */
[----:B------:R-:W-:Y:S02]  /*0da0*/  VIADD R26, R26, 0x1 ;  /* 0x000000011a1a7836 */ /* 0x000fe40000000000 */
[----:B------:R-:W-:Y:S02]  /*0db0*/  IMAD R5, R27, UR7, R8 ;  /* 0x000000071b057c24 */ /* 0x000fe4000f8e0208 */
[----:B------:R-:W-:Y:S01]  /*0dc0*/  IMAD R23, R8, UR5, RZ ;  /* 0x0000000508177c24 */ /* 0x000fe2000f8e02ff */
[----:B0-----:R-:W-:-:S13]  /*0dd0*/  ISETP.GE.AND P1, PT, R26, UR6, PT ;  /* 0x000000061a007c0c */ /* 0x001fda000bf26270 */
.L_x_789:
[----:B------:R-:W0:Y:S01]  /*0de0*/  LDC R25, c[0x0][0x2b4] ;  /* 0x0000ad00ff197b82 */ /* 0x000e220000000800 */
[----:B-----5:R-:W-:Y:S01]  /*0df0*/  IABS R9, R7 ;  /* 0x0000000700097213 */ /* 0x020fe20000000000 */
        /* <DEDUP_REMOVED lines=13> */
[----:B------:R-:W-:-:S05]  /*0ed0*/  SEL R15, R14, R9, !P0 ;  /* 0x000000090e0f7207 */ /* 0x000fca0004000000 */
[----:B------:R-:W-:-:S05]  /*0ee0*/  @!P4 IMAD.MOV R15, RZ, RZ, -R15 ;  /* 0x000000ffff0fc224 */ /* 0x000fca00078e0a0f */
[----:B------:R-:W-:-:S04]  /*0ef0*/  SEL R15, R24, R15, !P3 ;  /* 0x0000000f180f7207 */ /* 0x000fc80005800000 */
[----:B------:R-:W-:Y:S01]  /*0f00*/  ISETP.NE.AND P4, PT, R15, RZ, PT ;  /* 0x000000ff0f00720c */ /* 0x000fe20003f85270 */
[----:B------:R-:W-:-:S04]  /*0f10*/  IMAD.IADD R15, R23, 0x1, R6 ;  /* 0x00000001170f7824 */ /* 0x000fc800078e0206 */
[----:B0-----:R-:W-:-:S08]  /*0f20*/  IMAD.WIDE R12, R15, 0x8, R12 ;  /* 0x000000080f0c7825 */ /* 0x001fd000078e020c */
[----:B------:R-:W-:Y:S05]  /*0f30*/  @P4 BRA `(.L_x_780) ;  /* 0x0000000000f44947 */ /* 0x000fea0003800000 */
[----:B------:R-:W0:Y:S01]  /*0f40*/  LDC R17, c[0x0][0x2b0] ;  /* 0x0000ac00ff117b82 */ /* 0x000e220000000800 */
        /* <DEDUP_REMOVED lines=31> */
[----:B------:R-:W-:Y:S01]  /*1140*/  @P5 VIADD R14, R14, 0x1 ;  /* 0x000000010e0e5836 */ /* 0x000fe20000000000 */
[----:B------:R-:W-:-:S05]  /*1150*/  ISETP.GE.U32.AND P5, PT, R9, R4, PT ;  /* 0x000000040900720c */ /* 0x000fca0003fa6070 */
[----:B------:R-:W-:Y:S02]  /*1160*/  @!P6 IADD3 R14, -R14, RZ, RZ ;  /* 0x000000ff0e0ee210 */ /* 0x000fe40007ffe1ff */
[----:B------:R-:W-:Y:S01]  /*1170*/  ISETP.GE.AND P6, PT, R15, RZ, PT ;  /* 0x000000ff0f00720c */ /* 0x000fe20003fc6270 */
[----:B------:R-:W-:Y:S01]  /*1180*/  VIADD R15, R8, 0x1 ;  /* 0x00000001080f7836 */ /* 0x000fe20000000000 */
[----:B------:R-:W-:-:S04]  /*1190*/  SEL R19, R19, R14, !P0 ;  /* 0x0000000e13137207 */ /* 0x000fc80004000000 */
[----:B------:R-:W-:-:S05]  /*11a0*/  SEL R15, R15, R8, !P2 ;  /* 0x000000080f0f7207 */ /* 0x000fca0005000000 */
[----:B------:R-:W-:-:S04]  /*11b0*/  @P5 VIADD R15, R15, 0x1 ;  /* 0x000000010f0f5836 */ /* 0x000fc80000000000 */
        /* <DEDUP_REMOVED lines=8> */
[----:B------:R-:W-:Y:S02]  /*1240*/  @!P0 IMAD R19, R14, UR12, R19 ;  /* 0x0000000c0e138c24 */ /* 0x000fe4000f8e0213 */
[----:B------:R-:W2:Y:S02]  /*1250*/  @!P0 LDG.E.64 R14, desc[UR8][R12.64] ;  /* 0x000000080c0e8981 */ /* 0x000ea4000c1e1b00 */
[----:B0-----:R-:W-:-:S06]  /*1260*/  @!P0 IMAD.WIDE R16, R19, 0x8, R16 ;  /* 0x0000000813108825 */ /* 0x001fcc00078e0210 */
[----:B------:R-:W2:Y:S01]  /*1270*/  @!P0 LDG.E.64 R16, desc[UR8][R16.64] ;  /* 0x0000000810108981 */ /* 0x000ea2000c1e1b00 */
        /* <DEDUP_REMOVED lines=8> */
[----:B--2---:R-:W-:-:S11]  /*1300*/  @!P0 DFMA R10, R16, R14, R10 ;  /* 0x0000000e100a822b */ /* 0x004fd6000000000a */
.L_x_780:
[----:B------:R-:W-:Y:S05]  /*1310*/  BSYNC B0 ;  /* 0x0000000000007941 */ /* 0x000fea0003800000 */
.L_x_779:
[----:B------:R-:W-:Y:S04]  /*1320*/  BSSY B0, `(.L_x_781) ;  /* 0x000003f000007945 */ /* 0x000fe80003800000 */
[----:B------:R-:W-:Y:S05]  /*1330*/  @P4 BRA `(.L_x_782) ;  /* 0x0000000000f44947 */ /* 0x000fea0003800000 */
[----:B------:R-:W0:Y:S01]  /*1340*/  LDC R17, c[0x0][0x2b0] ;  /* 0x0000ac00ff117b82 */ /* 0x000e220000000800 */
        /* <DEDUP_REMOVED lines=32> */
[----:B------:R-:W-:-:S05]  /*1550*/  ISETP.GE.U32.AND P5, PT, R9, R4, PT ;  /* 0x000000040900720c */ /* 0x000fca0003fa6070 */
[----:B------:R-:W-:Y:S01]  /*1560*/  @!P6 IMAD.MOV R14, RZ, RZ, -R14 ;  /* 0x000000ffff0ee224 */ /* 0x000fe200078e0a0e */
[----:B------:R-:W-:Y:S01]  /*1570*/  ISETP.GE.AND P6, PT, R15, RZ, PT ;  /* 0x000000ff0f00720c */ /* 0x000fe20003fc6270 */
[----:B------:R-:W-:-:S03]  /*1580*/  VIADD R15, R8, 0x1 ;  /* 0x00000001080f7836 */ /* 0x000fc60000000000 */
[----:B------:R-:W-:Y:S02]  /*1590*/  SEL R19, R19, R14, !P0 ;  /* 0x0000000e13137207 */ /* 0x000fe40004000000 */
        /* <DEDUP_REMOVED lines=22> */
[----:B--2---:R-:W-:-:S11]  /*1700*/  @!P0 DFMA R10, R16, R14, R10 ;  /* 0x0000000e100a822b */ /* 0x004fd6000000000a */
.L_x_782:
[----:B------:R-:W-:Y:S05]  /*1710*/  BSYNC B0 ;  /* 0x0000000000007941 */ /* 0x000fea0003800000 */
.L_x_781:
[----:B------:R-:W-:Y:S04]  /*1720*/  BSSY B0, `(.L_x_783) ;  /* 0x000003f000007945 */ /* 0x000fe80003800000 */
        /* <DEDUP_REMOVED lines=35> */
[----:B------:R-:W-:Y:S01]  /*1960*/  @!P6 IMAD.MOV R14, RZ, RZ, -R14 ;  /* 0x000000ffff0ee224 */ /* 0x000fe200078e0a0e */
[----:B------:R-:W-:Y:S02]  /*1970*/  ISETP.GE.AND P6, PT, R15, RZ, PT ;  /* 0x000000ff0f00720c */ /* 0x000fe40003fc6270 */
[----:B------:R-:W-:Y:S02]  /*1980*/  IADD3 R15, R8, 0x1, RZ ;  /* 0x00000001080f7810 */ /* 0x000fe40007ffe0ff */
        /* <DEDUP_REMOVED lines=24> */
.L_x_784:
[----:B------:R-:W-:Y:S05]  /*1b10*/  BSYNC B0 ;  /* 0x0000000000007941 */ /* 0x000fea0003800000 */
.L_x_783:
        /* <DEDUP_REMOVED lines=35> */
[----:B------:R-:W-:-:S04]  /*1d50*/  ISETP.GE.U32.AND P5, PT, R9, R4, PT ;  /* 0x000000040900720c */ /* 0x000fc80003fa6070 */
        /* <DEDUP_REMOVED lines=26> */
[----:B--2---:R-:W-:-:S11]  /*1f00*/  @!P0 DFMA R10, R16, R14, R10 ;  /* 0x0000000e100a822b */ /* 0x004fd6000000000a */
.L_x_786:
[----:B------:R-:W-:Y:S05]  /*1f10*/  BSYNC B0 ;  /* 0x0000000000007941 */ /* 0x000fea0003800000 */
.L_x_785:
        /* <DEDUP_REMOVED lines=31> */
[----:B------:R-:W-:Y:S01]  /*2110*/  LOP3.LUT R17, R3, R17, RZ, 0x3c, !PT ;  /* 0x0000001103117212 */ /* 0x000fe200078e3cff */
[----:B------:R-:W-:Y:S01]  /*2120*/  @!P6 VIADD R14, R14, 0x1 ;  /* 0x000000010e0ee836 */ /* 0x000fe20000000000 */
[----:B------:R-:W-:Y:S02]  /*2130*/  ISETP.GE.U32.AND P5, PT, R9, R4, PT ;  /* 0x000000040900720c */ /* 0x000fe40003fa6070 */
[----:B------:R-:W-:Y:S02]  /*2140*/  LOP3.LUT R25, R7, R25, RZ, 0x3c, !PT ;  /* 0x0000001907197212 */ /* 0x000fe400078e3cff */
[----:B------:R-:W-:Y:S02]  /*2150*/  ISETP.GE.AND P2, PT, R17, RZ, PT ;  /* 0x000000ff1100720c */ /* 0x000fe40003f46270 */
[----:B------:R-:W-:-:S03]  /*2160*/  ISETP.GE.AND P6, PT, R25, RZ, PT ;  /* 0x000000ff1900720c */ /* 0x000fc60003fc6270 */
[----:B------:R-:W-:-:S04]  /*2170*/  @P4 IADD3 R14, R14, 0x1, RZ ;  /* 0x000000010e0e4810 */ /* 0x000fc80007ffe0ff */
[----:B------:R-:W-:-:S04]  /*2180*/  @P5 VIADD R8, R8, 0x1 ;  /* 0x0000000108085836 */ /* 0x000fc80000000000 */
        /* <DEDUP_REMOVED lines=10> */
[----:B------:R-:W2:Y:S03]  /*2230*/  @!P0 LDG.E.64 R12, desc[UR8][R12.64+0x20] ;  /* 0x000020080c0c8981 */ /* 0x000ea6000c1e1b00 */
[----:B------:R-:W-:-:S04]  /*2240*/  @!P0 IMAD R15, R14, UR12, R15 ;  /* 0x0000000c0e0f8c24 */ /* 0x000fc8000f8e020f */
[----:B0-----:R-:W-:-:S06]  /*2250*/  @!P0 IMAD.WIDE R8, R15, 0x8, R8 ;  /* 0x000000080f088825 */ /* 0x001fcc00078e0208 */
[----:B------:R-:W2:Y:S01]  /*2260*/  @!P0 LDG.E.64 R8, desc[UR8][R8.64] ;  /* 0x0000000808088981 */ /* 0x000ea2000c1e1b00 */
        /* <DEDUP_REMOVED lines=8> */
[----:B--2---:R-:W-:-:S11]  /*22f0*/  @!P0 DFMA R10, R8, R12, R10 ;  /* 0x0000000c080a822b */ /* 0x004fd6000000000a */
.L_x_788:
[----:B------:R-:W-:Y:S05]  /*2300*/  BSYNC B0 ;  /* 0x0000000000007941 */ /* 0x000fea0003800000 */
.L_x_787:
        /* <DEDUP_REMOVED lines=12> */
[----:B------:R0:W-:Y:S02]  /*23d0*/  STG.E.64 desc[UR8][R2.64], R10 ;  /* 0x0000000a02007986 */ /* 0x0001e4000c101b08 */
[----:B--2---:R-:W-:Y:S01]  /*23e0*/  IMAD.X R8, RZ, RZ, R8, P0 ;  /* 0x000000ffff087224 */ /* 0x004fe200000e0608 */
[----:B------:R-:W-:-:S04]  /*23f0*/  ISETP.GE.U32.AND P0, PT, R28, UR6, PT ;  /* 0x000000061c007c0c */ /* 0x000fc8000bf06070 */
[----:B------:R0:W-:Y:S01]  /*2400*/  STL [R1+0x8], R8 ;  /* 0x0000080801007387 */ /* 0x0001e20000100800 */
[----:B------:R-:W-:-:S13]  /*2410*/  ISETP.GE.AND.EX P0, PT, R8, UR10, PT, P0 ;  /* 0x0000000a08007c0c */ /* 0x000fda000bf06300 */
[----:B0-----:R-:W-:Y:S05]  /*2420*/  @!P0 BRA `(.L_x_791) ;  /* 0xffffffe000a48947 */ /* 0x001fea000383ffff */
[----:B------:R-:W-:Y:S05]  /*2430*/  EXIT ;  /* 0x000000000000794d */ /* 0x000fea0003800000 */
        .weak           $__internal_15_$__cuda_sm20_div_u64
        .type           $__internal_15_$__cuda_sm20_div_u64,@function
        .size           $__internal_15_$__cuda_sm20_div_u64,(.L_x_1151 - $__internal_15_$__cuda_sm20_div_u64)
$__internal_15_$__cuda_sm20_div_u64:
        /* <DEDUP_REMOVED lines=9> */
[----:B------:R-:W-:Y:S01]  /*24d0*/  IMAD.X R11, RZ, RZ, ~R7, P0 ;  /* 0x000000ffff0b7224 */ /* 0x000fe200000e0e07 */
[----:B------:R-:W-:-:S03]  /*24e0*/  MOV R7, R4 ;  /* 0x0000000400077202 */ /* 0x000fc60000000f00 */
        /* <DEDUP_REMOVED lines=26> */
[----:B------:R-:W-:-:S05]  /*2690*/  IMAD.X R4, RZ, RZ, R9, P0 ;  /* 0x000000ffff047224 */ /* 0x000fca00000e0609 */
[----:B------:R-:W-:Y:S01]  /*26a0*/  IADD3.X R7, RZ, R4, RZ, P1, !PT ;  /* 0x00000004ff077210 */ /* 0x000fe20000ffe4ff */
[----:B------:R-:W-:-:S04]  /*26b0*/  IMAD.WIDE.U32 R4, R6, UR4, RZ ;  /* 0x0000000406047c25 */ /* 0x000fc8000f8e00ff */
[----:B------:R-:W-:Y:S01]  /*26c0*/  IMAD R8, R7, UR4, R5 ;  /* 0x0000000407087c24 */ /* 0x000fe2000f8e0205 */
[----:B------:R-:W-:-:S04]  /*26d0*/  IADD3 R9, P0, -R4, R0, RZ ;  /* 0x0000000004097210 */ /* 0x000fc80007f1e1ff */
[----:B------:R-:W-:Y:S01]  /*26e0*/  IADD3 R0, P1, R9, -UR4, RZ ;  /* 0x8000000409007c10 */ /* 0x000fe2000ff3e0ff */
[----:B------:R-:W-:Y:S01]  /*26f0*/  IMAD.X R8, R3, 0x1, ~R8, P0 ;  /* 0x0000000103087824 */ /* 0x000fe200000e0e08 */
[----:B------:R-:W-:Y:S02]  /*2700*/  ISETP.GE.U32.AND P0, PT, R9, UR4, PT ;  /* 0x0000000409007c0c */ /* 0x000fe4000bf06070 */
        /* <DEDUP_REMOVED lines=8> */
[----:B------:R-:W-:Y:S02]  /*2790*/  ISETP.GE.U32.AND P0, PT, R0, UR4, PT ;  /* 0x0000000400007c0c */ /* 0x000fe4000bf06070 */
[----:B------:R-:W-:Y:S02]  /*27a0*/  IADD3 R0, P2, R3, 0x1, RZ ;  /* 0x0000000103007810 */ /* 0x000fe40007f5e0ff */
[----:B------:R-:W-:-:S02]  /*27b0*/  ISETP.GE.U32.AND.EX P0, PT, R5, RZ, PT, P0 ;  /* 0x000000ff0500720c */ /* 0x000fc40003f06100 */
[----:B------:R-:W-:Y:S01]  /*27c0*/  ISETP.NE.U32.AND P1, PT, RZ, UR4, PT ;  /* 0x00000004ff007c0c */ /* 0x000fe2000bf25070 */
[----:B------:R-:W-:Y:S01]  /*27d0*/  IMAD.X R5, RZ, RZ, R4, P2 ;  /* 0x000000ffff057224 */ /* 0x000fe200010e0604 */
[----:B------:R-:W-:Y:S01]  /*27e0*/  SEL R0, R0, R3, P0 ;  /* 0x0000000300007207 */ /* 0x000fe20000000000 */
[----:B------:R-:W-:Y:S01]  /*27f0*/  IMAD.MOV.U32 R3, RZ, RZ, 0x0 ;  /* 0x00000000ff037424 */ /* 0x000fe200078e00ff */
[----:B------:R-:W-:Y:S02]  /*2800*/  ISETP.NE.AND.EX P1, PT, RZ, RZ, PT, P1 ;  /* 0x000000ffff00720c */ /* 0x000fe40003f25310 */
[----:B------:R-:W-:Y:S02]  /*2810*/  SEL R5, R5, R4, P0 ;  /* 0x0000000405057207 */ /* 0x000fe40000000000 */
[----:B------:R-:W-:Y:S02]  /*2820*/  SEL R0, R0, 0xffffffff, P1 ;  /* 0xffffffff00007807 */ /* 0x000fe40000800000 */
[----:B------:R-:W-:Y:S01]  /*2830*/  SEL R5, R5, 0xffffffff, P1 ;  /* 0xffffffff05057807 */ /* 0x000fe20000800000 */
[----:B------:R-:W-:Y:S06]  /*2840*/  RET.REL.NODEC R2 `(_ZN2at6native51_GLOBAL__N__2c613397_18_DepthwiseConv2d_cu_9959487032conv_depthwise2d_backward_kernelILi5ELi0EdiEEvNS_27GenericPackedTensorAccessorIKT1_Lm4ENS_16DefaultPtrTraitsEiEENS3_IS4_Lm4ES6_iEES7_T2_iiiiiiiiiiiiiii) ;  /* 0xffffffd402ec7950 */ /* 0x000fec0003c3ffff */
.L_x_792:
        /* <DEDUP_REMOVED lines=11> */
.L_x_1151:


//--------------------- .text._ZN2at6native51_GLOBAL__N__2c613397_18_DepthwiseConv2d_cu_9959487032conv_depthwise2d_backward_kernelILi5ELi2EdiEEvNS_27GenericPackedTensorAccessorIKT1_Lm4ENS_16DefaultPtrTraitsEiEENS3_IS4_Lm4ES6_iEES7_T2_iiiiiiiiiiiiiii --------------------------
	.section	.text._ZN2at6native51_GLOBAL__N__2c613397_18_DepthwiseConv2d_cu_9959487032conv_depthwise2d_backward_kernelILi5ELi2EdiEEvNS_27GenericPackedTensorAccessorIKT1_Lm4ENS_16DefaultPtrTraitsEiEENS3_IS4_Lm4ES6_iEES7_T2_iiiiiiiiiiiiiii,"ax",@progbits
	.align	128
.text._ZN2at6native51_GLOBAL__N__2c613397_18_DepthwiseConv2d_cu_9959487032conv_depthwise2d_backward_kernelILi5ELi2EdiEEvNS_27GenericPackedTensorAccessorIKT1_Lm4ENS_16DefaultPtrTraitsEiEENS3_IS4_Lm4ES6_iEES7_T2_iiiiiiiiiiiiiii:
        .type           _ZN2at6native51_GLOBAL__N__2c613397_18_DepthwiseConv2d_cu_9959487032conv_depthwise2d_backward_kernelILi5ELi2EdiEEvNS_27GenericPackedTensorAccessorIKT1_Lm4ENS_16DefaultPtrTraitsEiEENS3_IS4_Lm4ES6_iEES7_T2_iiiiiiiiiiiiiii,@function
        .size           _ZN2at6native51_GLOBAL__N__2c613397_18_DepthwiseConv2d_cu_9959487032conv_depthwise2d_backward_kernelILi5ELi2EdiEEvNS_27GenericPackedTensorAccessorIKT1_Lm4ENS_16DefaultPtrTraitsEiEENS3_IS4_Lm4ES6_iEES7_T2_iiiiiiiiiiiiiii,(.L_x_1153 - _ZN2at6native51_GLOBAL__N__2c613397_18_DepthwiseConv2d_cu_9959487032conv_depthwise2d_backward_kernelILi5ELi2EdiEEvNS_27GenericPackedTensorAccessorIKT1_Lm4ENS_16DefaultPtrTraitsEiEENS3_IS4_Lm4ES6_iEES7_T2_iiiiiiiiiiiiiii)
        .other          _ZN2at6native51_GLOBAL__N__2c613397_18_DepthwiseConv2d_cu_9959487032conv_depthwise2d_backward_kernelILi5ELi2EdiEEvNS_27GenericPackedTensorAccessorIKT1_Lm4ENS_16DefaultPtrTraitsEiEENS3_IS4_Lm4ES6_iEES7_T2_iiiiiiiiiiiiiii,@"STO_CUDA_ENTRY STV_DEFAULT"
_ZN2at6native51_GLOBAL__N__2c613397_18_DepthwiseConv2d_cu_9959487032conv_depthwise2d_backward_kernelILi5ELi2EdiEEvNS_27GenericPackedTensorAccessorIKT1_Lm4ENS_16DefaultPtrTraitsEiEENS3_IS4_Lm4ES6_iEES7_T2_iiiiiiiiiiiiiii:
        /* <DEDUP_REMOVED lines=28> */
[----:B------:R-:W-:Y:S05]  /*01c0*/  CALL.REL.NOINC `($__internal_16_$__cuda_sm20_div_u64) ;  /* 0x0000001000207944 */ /* 0x000fea0003c00000 */
[----:B------:R-:W-:Y:S02]  /*01d0*/  IMAD.MOV.U32 R6, RZ, RZ, R2 ;  /* 0x000000ffff067224 */ /* 0x000fe400078e0002 */
[----:B------:R-:W-:Y:S01]  /*01e0*/  IMAD.MOV.U32 R7, RZ, RZ, R9 ;  /* 0x000000ffff077224 */ /* 0x000fe200078e0009 */
[----:B------:R-:W-:Y:S06]  /*01f0*/  BRA `(.L_x_796) ;  /* 0x00000000004c7947 */ /* 0x000fec0003800000 */
.L_x_795:
        /* <DEDUP_REMOVED lines=19> */
.L_x_796:
[----:B------:R-:W-:Y:S05]  /*0330*/  BSYNC B0 ;  /* 0x0000000000007941 */ /* 0x000fea0003800000 */
.L_x_794:
        /* <DEDUP_REMOVED lines=11> */
.L_x_799:
        /* <DEDUP_REMOVED lines=11> */
.L_x_798:
[----:B------:R-:W-:Y:S05]  /*04a0*/  BSYNC B0 ;  /* 0x0000000000007941 */ /* 0x000fea0003800000 */
.L_x_797:
[----:B------:R-:W-:Y:S01]  /*04b0*/  ULDC.64 UR10, c[0x0][0x238] ;  /* 0x00008e00000a7ab9 */ /* 0x000fe20000000a00 */
[----:B------:R-:W-:Y:S05]  /*04c0*/  @!P0 EXIT ;  /* 0x000000000000894d */ /* 0x000fea0003800000 */
.L_x_800:
        /* <DEDUP_REMOVED lines=18> */
.L_x_793:
[----:B------:R-:W0:Y:S01]  /*05f0*/  LDC R7, c[0x0][0x298] ;  /* 0x0000a600ff077b82 */ /* 0x000e220000000800 */
[----:B------:R-:W-:Y:S01]  /*0600*/  IABS R6, R0 ;  /* 0x0000000000067213 */ /* 0x000fe20000000000 */
[----:B------:R-:W-:Y:S01]  /*0610*/  ULDC.64 UR4, c[0x0][0x2b8] ;  /* 0x0000ae0000047ab9 */ /* 0x000fe20000000a00 */
[----:B------:R-:W-:Y:S01]  /*0620*/  ULDC UR10, c[0x0][0x2c0] ;  /* 0x0000b000000a7ab9 */ /* 0x000fe20000000800 */
[----:B------:R-:W-:Y:S02]  /*0630*/  VIADD R14, R0, UR4 ;  /* 0x00000004000e7c36 */ /* 0x000fe40008000000 */
[----:B------:R-:W-:Y:S02]  /*0640*/  IMAD.MOV.U32 R20, RZ, RZ, RZ ;  /* 0x000000ffff147224 */ /* 0x000fe400078e00ff */
        /* <DEDUP_REMOVED lines=34> */
[----:B------:R-:W-:Y:S02]  /*0870*/  IABS R12, R6 ;  /* 0x00000006000c7213 */ /* 0x000fe40000000000 */
[----:B0-----:R-:W-:-:S03]  /*0880*/  IABS R4, R11 ;  /* 0x0000000b00047213 */ /* 0x001fc60000000000 */
[----:B------:R-:W-:Y:S01]  /*0890*/  IMAD.MOV.U32 R9, RZ, RZ, R12 ;  /* 0x000000ffff097224 */ /* 0x000fe200078e000c */
        /* <DEDUP_REMOVED lines=8> */
[----:B------:R-:W-:Y:S01]  /*0920*/  ISETP.NE.AND P1, PT, R10, RZ, PT ;  /* 0x000000ff0a00720c */ /* 0x000fe20003f25270 */
[----:B0-----:R-:W-:Y:S01]  /*0930*/  VIADD R8, R13, 0xffffffe ;  /* 0x0ffffffe0d087836 */ /* 0x001fe20000000000 */
        /* <DEDUP_REMOVED lines=13> */
[----:B------:R-:W-:Y:S02]  /*0a10*/  VIADD R13, R6, UR5 ;  /* 0x00000005060d7c36 */ /* 0x000fe40008000000 */
[----:B------:R-:W-:-:S04]  /*0a20*/  IMAD.HI.U32 R2, R8, R9, RZ ;  /* 0x0000000908027227 */ /* 0x000fc800078e00ff */
[----:B------:R-:W-:Y:S02]  /*0a30*/  IMAD.MOV R8, RZ, RZ, -R2 ;  /* 0x000000ffff087224 */ /* 0x000fe400078e0a02 */
[----:B------:R-:W-:Y:S02]  /*0a40*/  IMAD.MOV R16, RZ, RZ, -R12 ;  /* 0x000000ffff107224 */ /* 0x000fe400078e0a0c */
[----:B------:R-:W-:Y:S02]  /*0a50*/  IMAD R9, R4, R8, R9 ;  /* 0x0000000804097224 */ /* 0x000fe400078e0209 */
[----:B------:R-:W-:-:S03]  /*0a60*/  IMAD R10, R10, R16, R13 ;  /* 0x000000100a0a7224 */ /* 0x000fc600078e020d */
[----:B------:R-:W-:-:S13]  /*0a70*/  ISETP.GT.U32.AND P1, PT, R4, R9, PT ;  /* 0x000000090400720c */ /* 0x000fda0003f24070 */
[-C--:B------:R-:W-:Y:S01]  /*0a80*/  @!P1 IADD3 R9, R9, -R4.reuse, RZ ;  /* 0x8000000409099210 */ /* 0x080fe20007ffe0ff */
[----:B------:R-:W-:Y:S01]  /*0a90*/  @!P1 VIADD R2, R2, 0x1 ;  /* 0x0000000102029836 */ /* 0x000fe20000000000 */
[----:B------:R-:W-:Y:S02]  /*0aa0*/  ISETP.NE.AND P1, PT, R11, RZ, PT ;  /* 0x000000ff0b00720c */ /* 0x000fe40003f25270 */
[----:B------:R-:W-:Y:S01]  /*0ab0*/  ISETP.GE.U32.AND P0, PT, R9, R4, PT ;  /* 0x000000040900720c */ /* 0x000fe20003f06070 */
[----:B------:R-:W-:Y:S01]  /*0ac0*/  IMAD R9, R6, R7, UR10 ;  /* 0x0000000a06097e24 */ /* 0x000fe2000f8e0207 */
[----:B------:R-:W-:-:S04]  /*0ad0*/  LOP3.LUT R4, R12, R11, RZ, 0x3c, !PT ;  /* 0x0000000b0c047212 */ /* 0x000fc800078e3cff */
[----:B------:R-:W-:Y:S01]  /*0ae0*/  ISETP.GE.AND P2, PT, R4, RZ, PT ;  /* 0x000000ff0400720c */ /* 0x000fe20003f46270 */
[----:B------:R-:W-:Y:S02]  /*0af0*/  IMAD.MOV R4, RZ, RZ, -R6 ;  /* 0x000000ffff047224 */ /* 0x000fe400078e0a06 */
[----:B------:R-:W-:Y:S02]  /*0b00*/  IMAD.IADD R6, R14, 0x1, -R9 ;  /* 0x000000010e067824 */ /* 0x000fe400078e0a09 */
[----:B------:R-:W-:Y:S02]  /*0b10*/  IMAD R4, R7, R4, R14 ;  /* 0x0000000407047224 */ /* 0x000fe400078e020e */
[----:B------:R-:W-:Y:S02]  /*0b20*/  @P0 VIADD R2, R2, 0x1 ;  /* 0x0000000102020836 */ /* 0x000fe40000000000 */
[----:B------:R-:W-:-:S04]  /*0b30*/  VIADD R7, R9, UR10 ;  /* 0x0000000a09077c36 */ /* 0x000fc80008000000 */
[----:B------:R-:W-:Y:S01]  /*0b40*/  @!P2 IMAD.MOV R2, RZ, RZ, -R2 ;  /* 0x000000ffff02a224 */ /* 0x000fe200078e0a02 */
[----:B------:R-:W-:Y:S01]  /*0b50*/  @!P1 LOP3.LUT R2, RZ, R11, RZ, 0x33, !PT ;  /* 0x0000000bff029212 */ /* 0x000fe200078e33ff */
[----:B------:R-:W-:Y:S02]  /*0b60*/  VIADD R9, R7, UR10 ;  /* 0x0000000a07097c36 */ /* 0x000fe40008000000 */
[C---:B------:R-:W-:Y:S02]  /*0b70*/  IMAD.IADD R7, R14.reuse, 0x1, -R7 ;  /* 0x000000010e077824 */ /* 0x040fe400078e0a07 */
[----:B------:R-:W-:Y:S02]  /*0b80*/  IMAD.MOV R15, RZ, RZ, -R2 ;  /* 0x000000ffff0f7224 */ /* 0x000fe400078e0a02 */
[C-C-:B------:R-:W-:Y:S01]  /*0b90*/  IMAD.IADD R8, R14.reuse, 0x1, -R9.reuse ;  /* 0x000000010e087824 */ /* 0x140fe200078e0a09 */
[----:B------:R-:W-:Y:S01]  /*0ba0*/  IADD3 R9, R14, -UR10, -R9 ;  /* 0x8000000a0e097c10 */ /* 0x000fe2000fffe809 */
[----:B------:R-:W-:Y:S01]  /*0bb0*/  IMAD R11, R11, R15, R12 ;  /* 0x0000000f0b0b7224 */ /* 0x000fe200078e020c */
[----:B------:R-:W-:-:S07]  /*0bc0*/  CS2R R12, SRZ ;  /* 0x00000000000c7805 */ /* 0x000fce000001ff00 */
.L_x_802:
[----:B------:R-:W-:Y:S01]  /*0bd0*/  ULDC.64 UR14, c[0x0][0x290] ;  /* 0x0000a400000e7ab9 */ /* 0x000fe20000000a00 */
[----:B------:R-:W-:Y:S01]  /*0be0*/  ULDC.64 UR4, c[0x0][0x2a8] ;  /* 0x0000aa0000047ab9 */ /* 0x000fe20000000a00 */
[----:B------:R-:W-:Y:S01]  /*0bf0*/  IMAD R15, R11, UR14, R20 ;  /* 0x0000000e0b0f7c24 */ /* 0x000fe2000f8e0214 */
[----:B------:R-:W-:Y:S01]  /*0c00*/  UIMAD UR4, UR5, UR4, URZ ;  /* 0x00000004050472a4 */ /* 0x000fe2000f8e023f */
[----:B------:R-:W-:Y:S02]  /*0c10*/  VIADD R20, R20, 0x1 ;  /* 0x0000000114147836 */ /* 0x000fe40000000000 */
[----:B------:R-:W-:Y:S02]  /*0c20*/  IMAD R21, R2, UR15, R15 ;  /* 0x0000000f02157c24 */ /* 0x000fe4000f8e020f */
[----:B------:R-:W-:Y:S01]  /*0c30*/  IMAD.MOV.U32 R25, RZ, RZ, RZ ;  /* 0x000000ffff197224 */ /* 0x000fe200078e00ff */
[----:B------:R-:W-:Y:S01]  /*0c40*/  ISETP.GE.AND P3, PT, R20, UR14, PT ;  /* 0x0000000e14007c0c */ /* 0x000fe2000bf66270 */
[----:B------:R-:W-:-:S02]  /*0c50*/  IMAD.MOV.U32 R23, RZ, RZ, R10 ;  /* 0x000000ffff177224 */ /* 0x000fc400078e000a */
[----:B------:R-:W-:-:S10]  /*0c60*/  IMAD R22, R15, UR4, RZ ;  /* 0x000000040f167c24 */ /* 0x000fd4000f8e02ff */
.L_x_801:
[C---:B------:R-:W-:Y:S01]  /*0c70*/  LEA.HI R14, R23.reuse, R23, RZ, 0x1 ;  /* 0x00000017170e7211 */ /* 0x040fe200078f08ff */
        /* <DEDUP_REMOVED lines=8> */
[C---:B------:R-:W-:Y:S02]  /*0d00*/  LOP3.LUT R15, R4.reuse, 0x1, RZ, 0xc0, !PT ;  /* 0x00000001040f7812 */ /* 0x040fe400078ec0ff */
[----:B------:R-:W-:Y:S02]  /*0d10*/  SHF.R.S32.HI R27, RZ, 0x1, R14 ;  /* 0x00000001ff1b7819 */ /* 0x000fe4000001140e */
[----:B------:R-:W-:Y:S02]  /*0d20*/  ISETP.LT.OR P4, PT, R4, -0x1, !P1 ;  /* 0xffffffff0400780c */ /* 0x000fe40004f81670 */
[----:B------:R-:W-:Y:S02]  /*0d30*/  ISETP.EQ.U32.OR P2, PT, R15, 0x1, !P0 ;  /* 0x000000010f00780c */ /* 0x000fe40004742470 */
[----:B------:R-:W-:Y:S01]  /*0d40*/  ISETP.GE.OR P4, PT, R27, UR12, P4 ;  /* 0x0000000c1b007c0c */ /* 0x000fe2000a786670 */
[----:B------:R-:W0:Y:S03]  /*0d50*/  LDC.64 R14, c[0x0][0x260] ;  /* 0x00009800ff0e7b82 */ /* 0x000e260000000a00 */
[----:B------:R-:W-:-:S13]  /*0d60*/  PLOP3.LUT P2, PT, P2, P4, PT, 0xa8, 0x0 ;  /* 0x000000000000781c */ /* 0x000fda0001749570 */
[----:B------:R-:W1:Y:S01]  /*0d70*/  @!P2 LDC.64 R18, c[0x0][0x210] ;  /* 0x00008400ff12ab82 */ /* 0x000e620000000a00 */
[----:B------:R-:W-:Y:S02]  /*0d80*/  @!P2 IMAD R27, R24, UR12, R27 ;  /* 0x0000000c181bac24 */ /* 0x000fe4000f8e021b */
[----:B0-----:R-:W-:-:S05]  /*0d90*/  IMAD.WIDE R14, R17, 0x8, R14 ;  /* 0x00000008110e7825 */ /* 0x001fca00078e020e */
[----:B------:R-:W2:Y:S01]  /*0da0*/  @!P2 LDG.E.64 R16, desc[UR6][R14.64] ;  /* 0x000000060e10a981 */ /* 0x000ea2000c1e1b00 */
[----:B-1----:R-:W-:-:S06]  /*0db0*/  @!P2 IMAD.WIDE R18, R27, 0x8, R18 ;  /* 0x000000081b12a825 */ /* 0x002fcc00078e0212 */
[----:B------:R-:W2:Y:S01]  /*0dc0*/  @!P2 LDG.E.64 R18, desc[UR6][R18.64] ;  /* 0x000000061212a981 */ /* 0x000ea2000c1e1b00 */
[C---:B------:R-:W-:Y:S01]  /*0dd0*/  ISETP.LT.OR P4, PT, R6.reuse, -0x1, !P1 ;  /* 0xffffffff0600780c */ /* 0x040fe20004f81670 */
[----:B--2---:R-:W-:Y:S01]  /*0de0*/  @!P2 DFMA R12, R18, R16, R12 ;  /* 0x00000010120ca22b */ /* 0x004fe2000000000c */
[C---:B------:R-:W-:Y:S02]  /*0df0*/  LEA.HI R17, R6.reuse, R6, RZ, 0x1 ;  /* 0x0000000606117211 */ /* 0x040fe400078f08ff */
[----:B------:R-:W-:Y:S02]  /*0e00*/  LOP3.LUT R16, R6, 0x1, RZ, 0xc0, !PT ;  /* 0x0000000106107812 */ /* 0x000fe400078ec0ff */
[----:B------:R-:W-:Y:S02]  /*0e10*/  SHF.R.S32.HI R27, RZ, 0x1, R17 ;  /* 0x00000001ff1b7819 */ /* 0x000fe40000011411 */
[----:B------:R-:W-:Y:S02]  /*0e20*/  ISETP.EQ.U32.OR P2, PT, R16, 0x1, !P0 ;  /* 0x000000011000780c */ /* 0x000fe40004742470 */
[----:B------:R-:W-:-:S04]  /*0e30*/  ISETP.GE.OR P4, PT, R27, UR12, P4 ;  /* 0x0000000c1b007c0c */ /* 0x000fc8000a786670 */
[----:B------:R-:W-:-:S13]  /*0e40*/  PLOP3.LUT P2, PT, P2, P4, PT, 0xa8, 0x0 ;  /* 0x000000000000781c */ /* 0x000fda0001749570 */
[----:B------:R-:W0:Y:S01]  /*0e50*/  @!P2 LDC.64 R16, c[0x0][0x210] ;  /* 0x00008400ff10ab82 */ /* 0x000e220000000a00 */
[----:B------:R-:W-:-:S04]  /*0e60*/  @!P2 IMAD R19, R24, UR12, R27 ;  /* 0x0000000c1813ac24 */ /* 0x000fc8000f8e021b */
[----:B0-----:R-:W-:Y:S02]  /*0e70*/  @!P2 IMAD.WIDE R18, R19, 0x8, R16 ;  /* 0x000000081312a825 */ /* 0x001fe400078e0210 */
[----:B------:R-:W2:Y:S04]  /*0e80*/  @!P2 LDG.E.64 R16, desc[UR6][R14.64+0x8] ;  /* 0x000008060e10a981 */ /* 0x000ea8000c1e1b00 */
[----:B------:R-:W2:Y:S01]  /*0e90*/  @!P2 LDG.E.64 R18, desc[UR6][R18.64] ;  /* 0x000000061212a981 */ /* 0x000ea2000c1e1b00 */
[C---:B------:R-:W-:Y:S01]  /*0ea0*/  ISETP.LT.OR P4, PT, R7.reuse, -0x1, !P1 ;  /* 0xffffffff0700780c */ /* 0x040fe20004f81670 */
[----:B--2---:R-:W-:Y:S01]  /*0eb0*/  @!P2 DFMA R12, R18, R16, R12 ;  /* 0x00000010120ca22b */ /* 0x004fe2000000000c */
[C---:B------:R-:W-:Y:S02]  /*0ec0*/  LEA.HI R17, R7.reuse, R7, RZ, 0x1 ;  /* 0x0000000707117211 */ /* 0x040fe400078f08ff */
[----:B------:R-:W-:-:S02]  /*0ed0*/  LOP3.LUT R16, R7, 0x1, RZ, 0xc0, !PT ;  /* 0x0000000107107812 */ /* 0x000fc400078ec0ff */
[----:B------:R-:W-:Y:S02]  /*0ee0*/  SHF.R.S32.HI R27, RZ, 0x1, R17 ;  /* 0x00000001ff1b7819 */ /* 0x000fe40000011411 */
[----:B------:R-:W-:Y:S02]  /*0ef0*/  ISETP.EQ.U32.OR P2, PT, R16, 0x1, !P0 ;  /* 0x000000011000780c */ /* 0x000fe40004742470 */
[----:B------:R-:W-:-:S04]  /*0f00*/  ISETP.GE.OR P4, PT, R27, UR12, P4 ;  /* 0x0000000c1b007c0c */ /* 0x000fc8000a786670 */
[----:B------:R-:W-:-:S13]  /*0f10*/  PLOP3.LUT P2, PT, P2, P4, PT, 0xa8, 0x0 ;  /* 0x000000000000781c */ /* 0x000fda0001749570 */
[----:B------:R-:W0:Y:S01]  /*0f20*/  @!P2 LDC.64 R16, c[0x0][0x210] ;  /* 0x00008400ff10ab82 */ /* 0x000e220000000a00 */
[----:B------:R-:W-:Y:S01]  /*0f30*/  @!P2 IMAD R27, R24, UR12, R27 ;  /* 0x0000000c181bac24 */ /* 0x000fe2000f8e021b */
[----:B------:R-:W2:Y:S03]  /*0f40*/  @!P2 LDG.E.64 R18, desc[UR6][R14.64+0x10] ;  /* 0x000010060e12a981 */ /* 0x000ea6000c1e1b00 */
[----:B0-----:R-:W-:-:S05]  /*0f50*/  @!P2 IMAD.WIDE R26, R27, 0x8, R16 ;  /* 0x000000081b1aa825 */ /* 0x001fca00078e0210 */
        /* <DEDUP_REMOVED lines=10> */
[----:B------:R-:W-:Y:S02]  /*1000*/  @!P2 IMAD R27, R24, UR12, R19 ;  /* 0x0000000c181bac24 */ /* 0x000fe4000f8e0213 */
[----:B------:R-:W2:Y:S02]  /*1010*/  @!P2 LDG.E.64 R18, desc[UR6][R14.64+0x18] ;  /* 0x000018060e12a981 */ /* 0x000ea4000c1e1b00 */
[----:B0-----:R-:W-:-:S05]  /*1020*/  @!P2 IMAD.WIDE R26, R27, 0x8, R16 ;  /* 0x000000081b1aa825 */ /* 0x001fca00078e0210 */
[----:B------:R-:W2:Y:S01]  /*1030*/  @!P2 LDG.E.64 R16, desc[UR6][R26.64] ;  /* 0x000000061a10a981 */ /* 0x000ea2000c1e1b00 */
[----:B------:R-:W-:-:S04]  /*1040*/  LOP3.LUT R28, R9, 0x1, RZ, 0xc0, !PT ;  /* 0x00000001091c7812 */ /* 0x000fc800078ec0ff */
[----:B------:R-:W-:Y:S02]  /*1050*/  ISETP.EQ.U32.OR P0, PT, R28, 0x1, !P0 ;  /* 0x000000011c00780c */ /* 0x000fe40004702470 */
[C---:B------:R-:W-:Y:S02]  /*1060*/  LEA.HI R28, R9.reuse, R9, RZ, 0x1 ;  /* 0x00000009091c7211 */ /* 0x040fe400078f08ff */
[----:B------:R-:W-:Y:S02]  /*1070*/  ISETP.LT.OR P1, PT, R9, -0x1, !P1 ;  /* 0xffffffff0900780c */ /* 0x000fe40004f21670 */
[----:B------:R-:W-:-:S04]  /*1080*/  SHF.R.S32.HI R29, RZ, 0x1, R28 ;  /* 0x00000001ff1d7819 */ /* 0x000fc8000001141c */
[----:B------:R-:W-:-:S04]  /*1090*/  ISETP.GE.OR P1, PT, R29, UR12, P1 ;  /* 0x0000000c1d007c0c */ /* 0x000fc80008f26670 */
[----:B------:R-:W-:-:S13]  /*10a0*/  PLOP3.LUT P0, PT, P0, P1, PT, 0xa8, 0x0 ;  /* 0x000000000000781c */ /* 0x000fda0000703570 */
[----:B------:R-:W3:Y:S01]  /*10b0*/  @!P0 LDG.E.64 R14, desc[UR6][R14.64+0x20] ;  /* 0x000020060e0e8981 */ /* 0x000ee2000c1e1b00 */
[----:B--2---:R-:W-:Y:S01]  /*10c0*/  @!P2 DFMA R12, R16, R18, R12 ;  /* 0x00000012100ca22b */ /* 0x004fe2000000000c */
[----:B------:R-:W0:Y:S01]  /*10d0*/  @!P0 LDC.64 R16, c[0x0][0x210] ;  /* 0x00008400ff108b82 */ /* 0x000e220000000a00 */
[----:B------:R-:W-:-:S04]  /*10e0*/  @!P0 IMAD R19, R24, UR12, R29 ;  /* 0x0000000c18138c24 */ /* 0x000fc8000f8e021d */
[----:B0-----:R-:W-:-:S06]  /*10f0*/  @!P0 IMAD.WIDE R16, R19, 0x8, R16 ;  /* 0x0000000813108825 */ /* 0x001fcc00078e0210 */
[----:B------:R-:W3:Y:S01]  /*1100*/  @!P0 LDG.E.64 R16, desc[UR6][R16.64] ;  /* 0x0000000610108981 */ /* 0x000ee2000c1e1b00 */
[----:B------:R-:W-:-:S05]  /*1110*/  VIADD R25, R25, 0x5 ;  /* 0x0000000519197836 */ /* 0x000fca0000000000 */
[----:B------:R-:W-:Y:S02]  /*1120*/  ISETP.NE.AND P1, PT, R25, 0x19, PT ;  /* 0x000000191900780c */ /* 0x000fe40003f25270 */
[----:B------:R-:W-:Y:S01]  /*1130*/  IADD3 R23, R23, -UR11, RZ ;  /* 0x8000000b17177c10 */ /* 0x000fe2000fffe0ff */
[----:B---3--:R-:W-:-:S10]  /*1140*/  @!P0 DFMA R12, R16, R14, R12 ;  /* 0x0000000e100c822b */ /* 0x008fd4000000000c */
        /* <DEDUP_REMOVED lines=16> */
        .weak           $__internal_16_$__cuda_sm20_div_u64
        .type           $__internal_16_$__cuda_sm20_div_u64,@function
        .size           $__internal_16_$__cuda_sm20_div_u64,(.L_x_1153 - $__internal_16_$__cuda_sm20_div_u64)
$__internal_16_$__cuda_sm20_div_u64:
        /* <DEDUP_REMOVED lines=66> */
[----:B------:R-:W-:Y:S06]  /*1670*/  RET.REL.NODEC R6 `(_ZN2at6native51_GLOBAL__N__2c613397_18_DepthwiseConv2d_cu_9959487032conv_depthwise2d_backward_kernelILi5ELi2EdiEEvNS_27GenericPackedTensorAccessorIKT1_Lm4ENS_16DefaultPtrTraitsEiEENS3_IS4_Lm4ES6_iEES7_T2_iiiiiiiiiiiiiii) ;  /* 0xffffffe806607950 */ /* 0x000fec0003c3ffff */
.L_x_803:
        /* <DEDUP_REMOVED lines=16> */
.L_x_1153:


//--------------------- .text._ZN2at6native51_GLOBAL__N__2c613397_18_DepthwiseConv2d_cu_9959487032conv_depthwise2d_backward_kernelILi5ELi1EdiEEvNS_27GenericPackedTensorAccessorIKT1_Lm4ENS_16DefaultPtrTraitsEiEENS3_IS4_Lm4ES6_iEES7_T2_iiiiiiiiiiiiiii --------------------------
	.section	.text._ZN2at6native51_GLOBAL__N__2c613397_18_DepthwiseConv2d_cu_9959487032conv_depthwise2d_backward_kernelILi5ELi1EdiEEvNS_27GenericPackedTensorAccessorIKT1_Lm4ENS_16DefaultPtrTraitsEiEENS3_IS4_Lm4ES6_iEES7_T2_iiiiiiiiiiiiiii,"ax",@progbits
	.align	128
.text._ZN2at6native51_GLOBAL__N__2c613397_18_DepthwiseConv2d_cu_9959487032conv_depthwise2d_backward_kernelILi5ELi1EdiEEvNS_27GenericPackedTensorAccessorIKT1_Lm4ENS_16DefaultPtrTraitsEiEENS3_IS4_Lm4ES6_iEES7_T2_iiiiiiiiiiiiiii:
        .type           _ZN2at6native51_GLOBAL__N__2c613397_18_DepthwiseConv2d_cu_9959487032conv_depthwise2d_backward_kernelILi5ELi1EdiEEvNS_27GenericPackedTensorAccessorIKT1_Lm4ENS_16DefaultPtrTraitsEiEENS3_IS4_Lm4ES6_iEES7_T2_iiiiiiiiiiiiiii,@function
        .size           _ZN2at6native51_GLOBAL__N__2c613397_18_DepthwiseConv2d_cu_9959487032conv_depthwise2d_backward_kernelILi5ELi1EdiEEvNS_27GenericPackedTensorAccessorIKT1_Lm4ENS_16DefaultPtrTraitsEiEENS3_IS4_Lm4ES6_iEES7_T2_iiiiiiiiiiiiiii,(.L_x_1155 - _ZN2at6native51_GLOBAL__N__2c613397_18_DepthwiseConv2d_cu_9959487032conv_depthwise2d_backward_kernelILi5ELi1EdiEEvNS_27GenericPackedTensorAccessorIKT1_Lm4ENS_16DefaultPtrTraitsEiEENS3_IS4_Lm4ES6_iEES7_T2_iiiiiiiiiiiiiii)
        .other          _ZN2at6native51_GLOBAL__N__2c613397_18_DepthwiseConv2d_cu_9959487032conv_depthwise2d_backward_kernelILi5ELi1EdiEEvNS_27GenericPackedTensorAccessorIKT1_Lm4ENS_16DefaultPtrTraitsEiEENS3_IS4_Lm4ES6_iEES7_T2_iiiiiiiiiiiiiii,@"STO_CUDA_ENTRY STV_DEFAULT"
_ZN2at6native51_GLOBAL__N__2c613397_18_DepthwiseConv2d_cu_9959487032conv_depthwise2d_backward_kernelILi5ELi1EdiEEvNS_27GenericPackedTensorAccessorIKT1_Lm4ENS_16DefaultPtrTraitsEiEENS3_IS4_Lm4ES6_iEES7_T2_iiiiiiiiiiiiiii:
        /* <DEDUP_REMOVED lines=27> */
[----:B------:R-:W-:Y:S05]  /*01b0*/  CALL.REL.NOINC `($__internal_17_$__cuda_sm20_div_u64) ;  /* 0x0000001800c87944 */ /* 0x000fea0003c00000 */
[----:B------:R-:W-:Y:S02]  /*01c0*/  IMAD.MOV.U32 R2, RZ, RZ, R4 ;  /* 0x000000ffff027224 */ /* 0x000fe400078e0004 */
[----:B------:R-:W-:Y:S01]  /*01d0*/  IMAD.MOV.U32 R3, RZ, RZ, R5 ;  /* 0x000000ffff037224 */ /* 0x000fe200078e0005 */
[----:B------:R-:W-:Y:S06]  /*01e0*/  BRA `(.L_x_807) ;  /* 0x00000000004c7947 */ /* 0x000fec0003800000 */
.L_x_806:
        /* <DEDUP_REMOVED lines=19> */
.L_x_807:
[----:B------:R-:W-:Y:S05]  /*0320*/  BSYNC B0 ;  /* 0x0000000000007941 */ /* 0x000fea0003800000 */
.L_x_805:
        /* <DEDUP_REMOVED lines=11> */
.L_x_810:
        /* <DEDUP_REMOVED lines=11> */
.L_x_809:
[----:B------:R-:W-:Y:S05]  /*0490*/  BSYNC B0 ;  /* 0x0000000000007941 */ /* 0x000fea0003800000 */
.L_x_808:
[----:B------:R-:W-:Y:S01]  /*04a0*/  ULDC.64 UR10, c[0x0][0x238] ;  /* 0x00008e00000a7ab9 */ /* 0x000fe20000000a00 */
[----:B------:R-:W-:Y:S05]  /*04b0*/  @!P1 EXIT ;  /* 0x000000000000994d */ /* 0x000fea0003800000 */
.L_x_811:
        /* <DEDUP_REMOVED lines=18> */
.L_x_804:
[----:B------:R-:W-:Y:S01]  /*05e0*/  ULDC.64 UR4, c[0x0][0x2a8] ;  /* 0x0000aa0000047ab9 */ /* 0x000fe20000000a00 */
[----:B------:R-:W-:Y:S01]  /*05f0*/  ULDC UR14, c[0x0][0x290] ;  /* 0x0000a400000e7ab9 */ /* 0x000fe20000000800 */
[----:B------:R-:W-:Y:S01]  /*0600*/  UIMAD UR4, UR5, UR4, URZ ;  /* 0x00000004050472a4 */ /* 0x000fe2000f8e023f */
[----:B------:R-:W-:Y:S01]  /*0610*/  ULDC UR9, c[0x0][0x2c4] ;  /* 0x0000b10000097ab9 */ /* 0x000fe20000000800 */
[----:B------:R-:W-:-:S10]  /*0620*/  ULDC.64 UR12, c[0x0][0x2a0] ;  /* 0x0000a800000c7ab9 */ /* 0x000fd40000000a00 */
.L_x_813:
        /* <DEDUP_REMOVED lines=18> */
[----:B------:R-:W0:Y:S03]  /*0750*/  I2F.RP R6, R13 ;  /* 0x0000000d00067306 */ /* 0x000e260000209400 */
[----:B------:R-:W-:-:S05]  /*0760*/  IADD3 R4, -R2, RZ, RZ ;  /* 0x000000ff02047210 */ /* 0x000fca0007ffe1ff */
[C---:B------:R-:W-:Y:S02]  /*0770*/  IMAD R4, R11.reuse, R4, R8 ;  /* 0x000000040b047224 */ /* 0x040fe400078e0208 */
[----:B------:R-:W1:Y:S03]  /*0780*/  LDC R8, c[0x0][0x28c] ;  /* 0x0000a300ff087b82 */ /* 0x000e660000000800 */
        /* <DEDUP_REMOVED lines=8> */
[----:B-1----:R-:W-:Y:S02]  /*0810*/  IABS R17, R8 ;  /* 0x0000000800117213 */ /* 0x002fe40000000000 */
[----:B------:R-:W-:Y:S01]  /*0820*/  ISETP.GE.AND P2, PT, R4, RZ, PT ;  /* 0x000000ff0400720c */ /* 0x000fe20003f46270 */
[----:B------:R-:W0:Y:S06]  /*0830*/  F2I.FTZ.U32.TRUNC.NTZ R5, R5 ;  /* 0x0000000500057305 */ /* 0x000e2c000021f000 */
[----:B------:R-:W-:-:S02]  /*0840*/  @P0 VIADD R2, R2, 0x1 ;  /* 0x0000000102020836 */ /* 0x000fc40000000000 */
[----:B------:R-:W1:Y:S02]  /*0850*/  I2F.RP R6, R17 ;  /* 0x0000001100067306 */ /* 0x000e640000209400 */
[--C-:B------:R-:W-:Y:S02]  /*0860*/  IMAD.MOV.U32 R10, RZ, RZ, R2.reuse ;  /* 0x000000ffff0a7224 */ /* 0x100fe400078e0002 */
[----:B------:R-:W-:Y:S01]  /*0870*/  @!P2 IMAD.MOV R10, RZ, RZ, -R2 ;  /* 0x000000ffff0aa224 */ /* 0x000fe200078e0a02 */
[----:B------:R-:W-:Y:S01]  /*0880*/  @!P1 LOP3.LUT R10, RZ, R3, RZ, 0x33, !PT ;  /* 0x00000003ff0a9212 */ /* 0x000fe200078e33ff */
[----:B0-----:R-:W-:-:S04]  /*0890*/  IMAD.MOV R4, RZ, RZ, -R5 ;  /* 0x000000ffff047224 */ /* 0x001fc800078e0a05 */
[----:B------:R-:W-:Y:S02]  /*08a0*/  IMAD.MOV.U32 R2, RZ, RZ, R4 ;  /* 0x000000ffff027224 */ /* 0x000fe400078e0004 */
[----:B------:R-:W-:Y:S02]  /*08b0*/  IMAD.MOV.U32 R4, RZ, RZ, RZ ;  /* 0x000000ffff047224 */ /* 0x000fe400078e00ff */
[----:B------:R-:W-:Y:S01]  /*08c0*/  IMAD R11, R2, R13, RZ ;  /* 0x0000000d020b7224 */ /* 0x000fe200078e02ff */
[----:B------:R-:W-:Y:S01]  /*08d0*/  IABS R2, R10 ;  /* 0x0000000a00027213 */ /* 0x000fe20000000000 */
[----:B-1----:R-:W0:Y:S02]  /*08e0*/  MUFU.RCP R6, R6 ;  /* 0x0000000600067308 */ /* 0x002e240000001000 */
[----:B------:R-:W-:-:S06]  /*08f0*/  IMAD.HI.U32 R4, R5, R11, R4 ;  /* 0x0000000b05047227 */ /* 0x000fcc00078e0004 */
[----:B------:R-:W-:-:S05]  /*0900*/  IMAD.HI.U32 R4, R4, R2, RZ ;  /* 0x0000000204047227 */ /* 0x000fca00078e00ff */
[----:B------:R-:W-:-:S05]  /*0910*/  IADD3 R5, -R4, RZ, RZ ;  /* 0x000000ff04057210 */ /* 0x000fca0007ffe1ff */
[C---:B------:R-:W-:Y:S02]  /*0920*/  IMAD R2, R13.reuse, R5, R2 ;  /* 0x000000050d027224 */ /* 0x040fe400078e0202 */
[----:B0-----:R-:W-:Y:S02]  /*0930*/  VIADD R5, R6, 0xffffffe ;  /* 0x0ffffffe06057836 */ /* 0x001fe40000000000 */
[----:B------:R-:W-:Y:S01]  /*0940*/  VIADD R6, R10, UR11 ;  /* 0x0000000b0a067c36 */ /* 0x000fe20008000000 */
[----:B------:R-:W-:-:S03]  /*0950*/  ISETP.GT.U32.AND P1, PT, R13, R2, PT ;  /* 0x000000020d00720c */ /* 0x000fc60003f24070 */
[----:B------:R-:W0:Y:S10]  /*0960*/  F2I.FTZ.U32.TRUNC.NTZ R5, R5 ;  /* 0x0000000500057305 */ /* 0x000e34000021f000 */
[----:B------:R-:W-:-:S02]  /*0970*/  @!P1 IMAD.IADD R2, R2, 0x1, -R13 ;  /* 0x0000000102029824 */ /* 0x000fc400078e0a0d */
[----:B------:R-:W-:Y:S01]  /*0980*/  @!P1 VIADD R4, R4, 0x1 ;  /* 0x0000000104049836 */ /* 0x000fe20000000000 */
[----:B------:R-:W-:Y:S02]  /*0990*/  ISETP.NE.AND P1, PT, R15, RZ, PT ;  /* 0x000000ff0f00720c */ /* 0x000fe40003f25270 */
[----:B------:R-:W-:Y:S02]  /*09a0*/  ISETP.GE.U32.AND P0, PT, R2, R13, PT ;  /* 0x0000000d0200720c */ /* 0x000fe40003f06070 */
[----:B------:R-:W-:-:S04]  /*09b0*/  LOP3.LUT R2, R10, R15, RZ, 0x3c, !PT ;  /* 0x0000000f0a027212 */ /* 0x000fc800078e3cff */
[----:B------:R-:W-:Y:S01]  /*09c0*/  ISETP.GE.AND P2, PT, R2, RZ, PT ;  /* 0x000000ff0200720c */ /* 0x000fe20003f46270 */
[----:B0-----:R-:W-:-:S04]  /*09d0*/  IMAD.MOV R2, RZ, RZ, -R5 ;  /* 0x000000ffff027224 */ /* 0x001fc800078e0a05 */
[----:B------:R-:W-:Y:S02]  /*09e0*/  IMAD R11, R2, R17, RZ ;  /* 0x00000011020b7224 */ /* 0x000fe400078e02ff */
[----:B------:R-:W-:-:S04]  /*09f0*/  @P0 VIADD R4, R4, 0x1 ;  /* 0x0000000104040836 */ /* 0x000fc80000000000 */
[--C-:B------:R-:W-:Y:S02]  /*0a00*/  IMAD.MOV.U32 R13, RZ, RZ, R4.reuse ;  /* 0x000000ffff0d7224 */ /* 0x100fe400078e0004 */
[----:B------:R-:W-:Y:S01]  /*0a10*/  @!P2 IMAD.MOV R13, RZ, RZ, -R4 ;  /* 0x000000ffff0da224 */ /* 0x000fe200078e0a04 */
[----:B------:R-:W-:Y:S01]  /*0a20*/  @!P1 LOP3.LUT R13, RZ, R15, RZ, 0x33, !PT ;  /* 0x0000000fff0d9212 */ /* 0x000fe200078e33ff */
[----:B------:R-:W-:-:S03]  /*0a30*/  IMAD.MOV.U32 R4, RZ, RZ, RZ ;  /* 0x000000ffff047224 */ /* 0x000fc600078e00ff */
[----:B------:R-:W-:Y:S01]  /*0a40*/  IABS R2, R13 ;  /* 0x0000000d00027213 */ /* 0x000fe20000000000 */
[----:B------:R-:W-:-:S04]  /*0a50*/  IMAD.HI.U32 R4, R5, R11, R4 ;  /* 0x0000000b05047227 */ /* 0x000fc800078e0004 */
[----:B------:R-:W-:Y:S02]  /*0a60*/  IMAD.MOV R11, RZ, RZ, -R10 ;  /* 0x000000ffff0b7224 */ /* 0x000fe400078e0a0a */
[----:B------:R-:W-:-:S05]  /*0a70*/  IMAD.HI.U32 R4, R4, R2, RZ ;  /* 0x0000000204047227 */ /* 0x000fca00078e00ff */
[----:B------:R-:W-:-:S05]  /*0a80*/  IADD3 R5, -R4, RZ, RZ ;  /* 0x000000ff04057210 */ /* 0x000fca0007ffe1ff */
[----:B------:R-:W-:Y:S02]  /*0a90*/  IMAD R2, R17, R5, R2 ;  /* 0x0000000511027224 */ /* 0x000fe400078e0202 */
[----:B------:R-:W-:-:S03]  /*0aa0*/  IMAD.MOV R5, RZ, RZ, -R13 ;  /* 0x000000ffff057224 */ /* 0x000fc600078e0a0d */
[----:B------:R-:W-:Y:S01]  /*0ab0*/  ISETP.GT.U32.AND P1, PT, R17, R2, PT ;  /* 0x000000021100720c */ /* 0x000fe20003f24070 */
[----:B------:R-:W-:-:S12]  /*0ac0*/  IMAD R6, R15, R5, R6 ;  /* 0x000000050f067224 */ /* 0x000fd800078e0206 */
[----:B------:R-:W-:Y:S02]  /*0ad0*/  @!P1 IMAD.IADD R2, R2, 0x1, -R17 ;  /* 0x0000000102029824 */ /* 0x000fe400078e0a11 */
[----:B------:R-:W-:Y:S01]  /*0ae0*/  @!P1 VIADD R4, R4, 0x1 ;  /* 0x0000000104049836 */ /* 0x000fe20000000000 */
[----:B------:R-:W-:Y:S02]  /*0af0*/  ISETP.NE.AND P1, PT, R8, RZ, PT ;  /* 0x000000ff0800720c */ /* 0x000fe40003f25270 */
[----:B------:R-:W-:Y:S02]  /*0b00*/  ISETP.GE.U32.AND P0, PT, R2, R17, PT ;  /* 0x000000110200720c */ /* 0x000fe40003f06070 */
[----:B------:R-:W-:-:S04]  /*0b10*/  LOP3.LUT R2, R13, R8, RZ, 0x3c, !PT ;  /* 0x000000080d027212 */ /* 0x000fc800078e3cff */
[----:B------:R-:W-:Y:S01]  /*0b20*/  ISETP.GE.AND P2, PT, R2, RZ, PT ;  /* 0x000000ff0200720c */ /* 0x000fe20003f46270 */
[----:B------:R-:W-:Y:S01]  /*0b30*/  VIADD R2, R0, UR10 ;  /* 0x0000000a00027c36 */ /* 0x000fe20008000000 */
[----:B------:R-:W-:Y:S02]  /*0b40*/  ULDC.64 UR10, c[0x0][0x2a0] ;  /* 0x0000a800000a7ab9 */ /* 0x000fe40000000a00 */
[----:B------:R-:W-:Y:S01]  /*0b50*/  ISETP.GE.AND P6, PT, R6, UR11, PT ;  /* 0x0000000b06007c0c */ /* 0x000fe2000bfc6270 */
[----:B------:R-:W-:Y:S02]  /*0b60*/  IMAD R11, R3, R11, R2 ;  /* 0x0000000b030b7224 */ /* 0x000fe400078e0202 */
[----:B------:R-:W-:Y:S02]  /*0b70*/  @P0 VIADD R4, R4, 0x1 ;  /* 0x0000000104040836 */ /* 0x000fe40000000000 */
[----:B------:R-:W-:Y:S01]  /*0b80*/  IMAD R3, R10, R3, UR5 ;  /* 0x000000050a037e24 */ /* 0x000fe2000f8e0203 */
[----:B------:R-:W-:-:S03]  /*0b90*/  LOP3.LUT R5, R11, R6, RZ, 0xfc, !PT ;  /* 0x000000060b057212 */ /* 0x000fc600078efcff */
[----:B------:R-:W-:Y:S01]  /*0ba0*/  @!P2 IMAD.MOV R4, RZ, RZ, -R4 ;  /* 0x000000ffff04a224 */ /* 0x000fe200078e0a04 */
[----:B------:R-:W-:Y:S01]  /*0bb0*/  @!P1 LOP3.LUT R4, RZ, R8, RZ, 0x33, !PT ;  /* 0x00000008ff049212 */ /* 0x000fe200078e33ff */
[----:B------:R-:W-:Y:S01]  /*0bc0*/  VIADD R15, R3, UR5 ;  /* 0x00000005030f7c36 */ /* 0x000fe20008000000 */
[----:B------:R-:W-:Y:S02]  /*0bd0*/  ISETP.LT.OR P0, PT, R5, RZ, P6 ;  /* 0x000000ff0500720c */ /* 0x000fe40003701670 */
[----:B------:R-:W-:Y:S01]  /*0be0*/  IADD3 R5, -R4, RZ, RZ ;  /* 0x000000ff04057210 */ /* 0x000fe20007ffe1ff */
[----:B------:R-:W-:Y:S01]  /*0bf0*/  VIADD R19, R15, UR5 ;  /* 0x000000050f137c36 */ /* 0x000fe20008000000 */
[----:B------:R-:W-:Y:S01]  /*0c00*/  ISETP.GE.OR P0, PT, R11, UR10, P0 ;  /* 0x0000000a0b007c0c */ /* 0x000fe20008706670 */
[----:B------:R-:W-:Y:S01]  /*0c10*/  ULDC.64 UR10, c[0x0][0x290] ;  /* 0x0000a400000a7ab9 */ /* 0x000fe20000000a00 */
[----:B------:R-:W-:Y:S02]  /*0c20*/  IMAD.IADD R15, R2, 0x1, -R15 ;  /* 0x00000001020f7824 */ /* 0x000fe400078e0a0f */
[----:B------:R-:W-:-:S02]  /*0c30*/  IMAD R8, R8, R5, R13 ;  /* 0x0000000508087224 */ /* 0x000fc400078e020d */
[C-C-:B------:R-:W-:Y:S01]  /*0c40*/  IMAD.IADD R17, R2.reuse, 0x1, -R19.reuse ;  /* 0x0000000102117824 */ /* 0x140fe200078e0a13 */
[----:B------:R-:W-:Y:S01]  /*0c50*/  IADD3 R19, R2, -UR5, -R19 ;  /* 0x8000000502137c10 */ /* 0x000fe2000fffe813 */
[----:B------:R-:W-:Y:S02]  /*0c60*/  IMAD R8, R8, UR10, RZ ;  /* 0x0000000a08087c24 */ /* 0x000fe4000f8e02ff */
[----:B------:R-:W-:Y:S01]  /*0c70*/  IMAD.IADD R13, R2, 0x1, -R3 ;  /* 0x00000001020d7824 */ /* 0x000fe200078e0a03 */
[----:B------:R-:W-:Y:S01]  /*0c80*/  CS2R R2, SRZ ;  /* 0x0000000000027805 */ /* 0x000fe2000001ff00 */
[----:B------:R-:W-:-:S07]  /*0c90*/  IMAD R10, R4, UR11, R8 ;  /* 0x0000000b040a7c24 */ /* 0x000fce000f8e0208 */
.L_x_812:
[----:B------:R-:W0:Y:S01]  /*0ca0*/  @!P0 LDC.64 R34, c[0x0][0x210] ;  /* 0x00008400ff228b82 */ /* 0x000e220000000a00 */
[--C-:B------:R-:W-:Y:S01]  /*0cb0*/  IMAD.IADD R25, R10, 0x1, R21.reuse ;  /* 0x000000010a197824 */ /* 0x100fe200078e0215 */
[----:B------:R-:W-:Y:S01]  /*0cc0*/  LOP3.LUT R14, R13, R6, RZ, 0xfc, !PT ;  /* 0x000000060d0e7212 */ /* 0x000fe200078efcff */
[----:B------:R-:W-:Y:S02]  /*0cd0*/  IMAD.IADD R23, R8, 0x1, R21 ;  /* 0x0000000108177824 */ /* 0x000fe400078e0215 */
[----:B------:R-:W-:Y:S01]  /*0ce0*/  IMAD R12, R25, UR13, R6 ;  /* 0x0000000d190c7c24 */ /* 0x000fe2000f8e0206 */
[----:B------:R-:W-:Y:S01]  /*0cf0*/  ISETP.LT.OR P1, PT, R14, RZ, P6 ;  /* 0x000000ff0e00720c */ /* 0x000fe20003721670 */
[----:B------:R-:W-:Y:S01]  /*0d00*/  IMAD R23, R23, UR4, RZ ;  /* 0x0000000417177c24 */ /* 0x000fe2000f8e02ff */
[----:B------:R-:W1:Y:S01]  /*0d10*/  LDC.64 R4, c[0x0][0x260] ;  /* 0x00009800ff047b82 */ /* 0x000e620000000a00 */
[----:B------:R-:W-:Y:S01]  /*0d20*/  IMAD R39, R12, UR12, R11 ;  /* 0x0000000c0c277c24 */ /* 0x000fe2000f8e020b */
[----:B------:R-:W-:-:S13]  /*0d30*/  ISETP.GE.OR P3, PT, R13, UR12, P1 ;  /* 0x0000000c0d007c0c */ /* 0x000fda0008f66670 */
[----:B------:R-:W2:Y:S01]  /*0d40*/  @!P3 LDC.64 R30, c[0x0][0x210] ;  /* 0x00008400ff1ebb82 */ /* 0x000ea20000000a00 */
[----:B0-----:R-:W-:-:S06]  /*0d50*/  @!P0 IMAD.WIDE R34, R39, 0x8, R34 ;  /* 0x0000000827228825 */ /* 0x001fcc00078e0222 */
[----:B------:R-:W3:Y:S01]  /*0d60*/  @!P0 LDG.E.64 R34, desc[UR6][R34.64] ;  /* 0x0000000622228981 */ /* 0x000ee2000c1e1b00 */
[----:B-1----:R-:W-:-:S05]  /*0d70*/  IMAD.WIDE R26, R23, 0x8, R4 ;  /* 0x00000008171a7825 */ /* 0x002fca00078e0204 */
[----:B------:R-:W3:Y:S01]  /*0d80*/  @!P0 LDG.E.64 R32, desc[UR6][R26.64] ;  /* 0x000000061a208981 */ /* 0x000ee2000c1e1b00 */
[----:B------:R-:W-:-:S03]  /*0d90*/  IMAD R29, R12, UR12, R13 ;  /* 0x0000000c0c1d7c24 */ /* 0x000fc6000f8e020d */
[----:B------:R-:W4:Y:S01]  /*0da0*/  @!P3 LDG.E.64 R24, desc[UR6][R26.64+0x8] ;  /* 0x000008061a18b981 */ /* 0x000f22000c1e1b00 */
[----:B--2---:R-:W-:-:S06]  /*0db0*/  @!P3 IMAD.WIDE R30, R29, 0x8, R30 ;  /* 0x000000081d1eb825 */ /* 0x004fcc00078e021e */
[----:B------:R-:W4:Y:S01]  /*0dc0*/  @!P3 LDG.E.64 R30, desc[UR6][R30.64] ;  /* 0x000000061e1eb981 */ /* 0x000f22000c1e1b00 */
[----:B------:R-:W-:-:S04]  /*0dd0*/  LOP3.LUT R14, R15, R6, RZ, 0xfc, !PT ;  /* 0x000000060f0e7212 */ /* 0x000fc800078efcff */
[----:B------:R-:W-:-:S04]  /*0de0*/  ISETP.LT.OR P2, PT, R14, RZ, P6 ;  /* 0x000000ff0e00720c */ /* 0x000fc80003741670 */
[----:B------:R-:W-:-:S13]  /*0df0*/  ISETP.GE.OR P2, PT, R15, UR12, P2 ;  /* 0x0000000c0f007c0c */ /* 0x000fda0009746670 */
[----:B------:R-:W0:Y:S01]  /*0e00*/  @!P2 LDC.64 R36, c[0x0][0x210] ;  /* 0x00008400ff24ab82 */ /* 0x000e220000000a00 */
[----:B------:R-:W-:-:S04]  /*0e10*/  LOP3.LUT R14, R17, R6, RZ, 0xfc, !PT ;  /* 0x00000006110e7212 */ /* 0x000fc800078efcff */
[----:B------:R-:W-:-:S04]  /*0e20*/  ISETP.LT.OR P1, PT, R14, RZ, P6 ;  /* 0x000000ff0e00720c */ /* 0x000fc80003721670 */
[----:B------:R-:W-:-:S13]  /*0e30*/  ISETP.GE.OR P1, PT, R17, UR12, P1 ;  /* 0x0000000c11007c0c */ /* 0x000fda0008f26670 */
[----:B------:R-:W1:Y:S01]  /*0e40*/  @!P1 LDC.64 R40, c[0x0][0x210] ;  /* 0x00008400ff289b82 */ /* 0x000e620000000a00 */
[----:B---3--:R-:W-:Y:S01]  /*0e50*/  @!P0 DFMA R2, R32, R34, R2 ;  /* 0x000000222002822b */ /* 0x008fe20000000002 */
[----:B------:R-:W-:Y:S01]  /*0e60*/  IMAD R33, R12, UR12, R15 ;  /* 0x0000000c0c217c24 */ /* 0x000fe2000f8e020f */
[----:B------:R-:W2:Y:S03]  /*0e70*/  @!P2 LDG.E.64 R34, desc[UR6][R26.64+0x10] ;  /* 0x000010061a22a981 */ /* 0x000ea6000c1e1b00 */
[----:B0-----:R-:W-:-:S06]  /*0e80*/  @!P2 IMAD.WIDE R36, R33, 0x8, R36 ;  /* 0x000000082124a825 */ /* 0x001fcc00078e0224 */
[----:B------:R-:W2:Y:S01]  /*0e90*/  @!P2 LDG.E.64 R36, desc[UR6][R36.64] ;  /* 0x000000062424a981 */ /* 0x000ea2000c1e1b00 */
[----:B----4-:R-:W-:Y:S01]  /*0ea0*/  @!P3 DFMA R2, R30, R24, R2 ;  /* 0x000000181e02b22b */ /* 0x010fe20000000002 */
[----:B------:R-:W-:-:S04]  /*0eb0*/  IMAD R31, R12, UR12, R17 ;  /* 0x0000000c0c1f7c24 */ /* 0x000fc8000f8e0211 */
[----:B-1----:R-:W-:Y:S02]  /*0ec0*/  @!P1 IMAD.WIDE R24, R31, 0x8, R40 ;  /* 0x000000081f189825 */ /* 0x002fe400078e0228 */
[----:B------:R-:W3:Y:S04]  /*0ed0*/  @!P1 LDG.E.64 R40, desc[UR6][R26.64+0x18] ;  /* 0x000018061a289981 */ /* 0x000ee8000c1e1b00 */
[----:B------:R-:W3:Y:S01]  /*0ee0*/  @!P1 LDG.E.64 R24, desc[UR6][R24.64] ;  /* 0x0000000618189981 */ /* 0x000ee2000c1e1b00 */
[----:B------:R-:W-:-:S04]  /*0ef0*/  LOP3.LUT R14, R19, R6, RZ, 0xfc, !PT ;  /* 0x00000006130e7212 */ /* 0x000fc800078efcff */
[----:B------:R-:W-:-:S04]  /*0f00*/  ISETP.LT.OR P3, PT, R14, RZ, P6 ;  /* 0x000000ff0e00720c */ /* 0x000fc80003761670 */
[----:B------:R-:W-:-:S13]  /*0f10*/  ISETP.GE.OR P3, PT, R19, UR12, P3 ;  /* 0x0000000c13007c0c */ /* 0x000fda0009f66670 */
[----:B------:R-:W0:Y:S01]  /*0f20*/  @!P3 LDC.64 R42, c[0x0][0x210] ;  /* 0x00008400ff2abb82 */ /* 0x000e220000000a00 */
[----:B------:R-:W4:Y:S01]  /*0f30*/  @!P3 LDG.E.64 R26, desc[UR6][R26.64+0x20] ;  /* 0x000020061a1ab981 */ /* 0x000f22000c1e1b00 */
[----:B------:R-:W-:Y:S01]  /*0f40*/  IADD3 R14, R6, -UR9, RZ ;  /* 0x80000009060e7c10 */ /* 0x000fe2000fffe0ff */
[----:B--2---:R-:W-:Y:S01]  /*0f50*/  @!P2 DFMA R2, R36, R34, R2 ;  /* 0x000000222402a22b */ /* 0x004fe20000000002 */
[----:B------:R-:W-:-:S04]  /*0f60*/  IMAD R37, R12, UR12, R19 ;  /* 0x0000000c0c257c24 */ /* 0x000fc8000f8e0213 */
[----:B0-----:R-:W-:-:S06]  /*0f70*/  @!P3 IMAD.WIDE R34, R37, 0x8, R42 ;  /* 0x000000082522b825 */ /* 0x001fcc00078e022a */
[----:B------:R-:W4:Y:S01]  /*0f80*/  @!P3 LDG.E.64 R34, desc[UR6][R34.64] ;  /* 0x000000062222b981 */ /* 0x000f22000c1e1b00 */
[----:B------:R-:W-:Y:S02]  /*0f90*/  ISETP.GE.AND P2, PT, R14, UR13, PT ;  /* 0x0000000d0e007c0c */ /* 0x000fe4000bf46270 */
[----:B------:R-:W-:-:S04]  /*0fa0*/  LOP3.LUT R12, R11, R14, RZ, 0xfc, !PT ;  /* 0x0000000e0b0c7212 */ /* 0x000fc800078efcff */
[----:B------:R-:W-:-:S04]  /*0fb0*/  ISETP.LT.OR P4, PT, R12, RZ, P2 ;  /* 0x000000ff0c00720c */ /* 0x000fc80001781670 */
[----:B------:R-:W-:-:S13]  /*0fc0*/  ISETP.GE.OR P4, PT, R11, UR12, P4 ;  /* 0x0000000c0b007c0c */ /* 0x000fda000a786670 */
[----:B------:R-:W0:Y:S01]  /*0fd0*/  @!P4 LDC.64 R42, c[0x0][0x210] ;  /* 0x00008400ff2acb82 */ /* 0x000e220000000a00 */
[----:B------:R-:W-:Y:S01]  /*0fe0*/  IMAD R12, RZ, RZ, -UR9 ;  /* 0x80000009ff0c7e24 */ /* 0x000fe2000f8e02ff */
[----:B---3--:R-:W-:Y:S01]  /*0ff0*/  @!P1 DFMA R2, R24, R40, R2 ;  /* 0x000000281802922b */ /* 0x008fe20000000002 */
[----:B------:R-:W-:Y:S02]  /*1000*/  VIADD R25, R23, 0x5 ;  /* 0x0000000517197836 */ /* 0x000fe40000000000 */
[----:B------:R-:W-:Y:S02]  /*1010*/  IMAD R39, R12, UR12, R39 ;  /* 0x0000000c0c277c24 */ /* 0x000fe4000f8e0227 */
[----:B------:R-:W-:-:S05]  /*1020*/  IMAD.WIDE R24, R25, 0x8, R4 ;  /* 0x0000000819187825 */ /* 0x000fca00078e0204 */
[----:B------:R-:W2:Y:S01]  /*1030*/  @!P4 LDG.E.64 R40, desc[UR6][R24.64] ;  /* 0x000000061828c981 */ /* 0x000ea2000c1e1b00 */
[----:B0-----:R-:W-:-:S06]  /*1040*/  @!P4 IMAD.WIDE R42, R39, 0x8, R42 ;  /* 0x00000008272ac825 */ /* 0x001fcc00078e022a */
[----:B------:R-:W2:Y:S01]  /*1050*/  @!P4 LDG.E.64 R42, desc[UR6][R42.64] ;  /* 0x000000062a2ac981 */ /* 0x000ea2000c1e1b00 */
[----:B------:R-:W-:-:S04]  /*1060*/  LOP3.LUT R16, R13, R14, RZ, 0xfc, !PT ;  /* 0x0000000e0d107212 */ /* 0x000fc800078efcff */
[----:B------:R-:W-:-:S04]  /*1070*/  ISETP.LT.OR P1, PT, R16, RZ, P2 ;  /* 0x000000ff1000720c */ /* 0x000fc80001721670 */
[----:B------:R-:W-:Y:S02]  /*1080*/  ISETP.GE.OR P1, PT, R13, UR12, P1 ;  /* 0x0000000c0d007c0c */ /* 0x000fe40008f26670 */
[----:B------:R-:W-:Y:S01]  /*1090*/  LOP3.LUT R16, R15, R14, RZ, 0xfc, !PT ;  /* 0x0000000e0f107212 */ /* 0x000fe200078efcff */
[----:B------:R-:W-:Y:S01]  /*10a0*/  IMAD R33, R12, UR12, R33 ;  /* 0x0000000c0c217c24 */ /* 0x000fe2000f8e0221 */
[----:B----4-:R-:W-:-:S09]  /*10b0*/  @!P3 DFMA R2, R34, R26, R2 ;  /* 0x0000001a2202b22b */ /* 0x010fd20000000002 */
[----:B------:R-:W0:Y:S01]  /*10c0*/  @!P1 LDC.64 R26, c[0x0][0x210] ;  /* 0x00008400ff1a9b82 */ /* 0x000e220000000a00 */
[----:B------:R-:W-:Y:S01]  /*10d0*/  IMAD R35, R12, UR12, R29 ;  /* 0x0000000c0c237c24 */ /* 0x000fe2000f8e021d */
[----:B------:R-:W-:-:S04]  /*10e0*/  ISETP.LT.OR P3, PT, R16, RZ, P2 ;  /* 0x000000ff1000720c */ /* 0x000fc80001761670 */
[----:B------:R-:W-:-:S13]  /*10f0*/  ISETP.GE.OR P3, PT, R15, UR12, P3 ;  /* 0x0000000c0f007c0c */ /* 0x000fda0009f66670 */
[----:B------:R-:W1:Y:S01]  /*1100*/  @!P3 LDC.64 R44, c[0x0][0x210] ;  /* 0x00008400ff2cbb82 */ /* 0x000e620000000a00 */
[----:B0-----:R-:W-:Y:S02]  /*1110*/  @!P1 IMAD.WIDE R28, R35, 0x8, R26 ;  /* 0x00000008231c9825 */ /* 0x001fe400078e021a */
[----:B------:R-:W3:Y:S04]  /*1120*/  @!P1 LDG.E.64 R26, desc[UR6][R24.64+0x8] ;  /* 0x00000806181a9981 */ /* 0x000ee8000c1e1b00 */
[----:B------:R-:W3:Y:S01]  /*1130*/  @!P1 LDG.E.64 R28, desc[UR6][R28.64] ;  /* 0x000000061c1c9981 */ /* 0x000ee2000c1e1b00 */
[----:B-1----:R-:W-:-:S06]  /*1140*/  @!P3 IMAD.WIDE R44, R33, 0x8, R44 ;  /* 0x00000008212cb825 */ /* 0x002fcc00078e022c */
[----:B------:R-:W4:Y:S01]  /*1150*/  @!P3 LDG.E.64 R44, desc[UR6][R44.64] ;  /* 0x000000062c2cb981 */ /* 0x000f22000c1e1b00 */
[----:B--2---:R-:W-:-:S03]  /*1160*/  @!P4 DFMA R2, R40, R42, R2 ;  /* 0x0000002a2802c22b */ /* 0x004fc60000000002 */
[----:B------:R-:W4:Y:S01]  /*1170*/  @!P3 LDG.E.64 R42, desc[UR6][R24.64+0x10] ;  /* 0x00001006182ab981 */ /* 0x000f22000c1e1b00 */
[----:B------:R-:W-:Y:S01]  /*1180*/  LOP3.LUT R16, R17, R14, RZ, 0xfc, !PT ;  /* 0x0000000e11107212 */ /* 0x000fe200078efcff */
[C---:B------:R-:W-:Y:S02]  /*1190*/  IMAD R41, R12.reuse, UR12, R31 ;  /* 0x0000000c0c297c24 */ /* 0x040fe4000f8e021f */
[----:B------:R-:W-:Y:S01]  /*11a0*/  IMAD R37, R12, UR12, R37 ;  /* 0x0000000c0c257c24 */ /* 0x000fe2000f8e0225 */
[----:B---3--:R-:W-:Y:S01]  /*11b0*/  @!P1 DFMA R2, R28, R26, R2 ;  /* 0x0000001a1c02922b */ /* 0x008fe20000000002 */
[----:B------:R-:W-:-:S04]  /*11c0*/  ISETP.LT.OR P1, PT, R16, RZ, P2 ;  /* 0x000000ff1000720c */ /* 0x000fc80001721670 */
[----:B------:R-:W-:Y:S02]  /*11d0*/  ISETP.GE.OR P1, PT, R17, UR12, P1 ;  /* 0x0000000c11007c0c */ /* 0x000fe40008f26670 */
[----:B------:R-:W-:-:S11]  /*11e0*/  LOP3.LUT R16, R19, R14, RZ, 0xfc, !PT ;  /* 0x0000000e13107212 */ /* 0x000fd600078efcff */
[----:B------:R-:W0:Y:S01]  /*11f0*/  @!P1 LDC.64 R46, c[0x0][0x210] ;  /* 0x00008400ff2e9b82 */ /* 0x000e220000000a00 */
[----:B------:R-:W-:Y:S01]  /*1200*/  ISETP.LT.OR P2, PT, R16, RZ, P2 ;  /* 0x000000ff1000720c */ /* 0x000fe20001741670 */
[----:B------:R-:W2:Y:S03]  /*1210*/  @!P1 LDG.E.64 R30, desc[UR6][R24.64+0x18] ;  /* 0x00001806181e9981 */ /* 0x000ea6000c1e1b00 */
[----:B------:R-:W-:Y:S01]  /*1220*/  ISETP.GE.OR P4, PT, R19, UR12, P2 ;  /* 0x0000000c13007c0c */ /* 0x000fe20009786670 */
[----:B----4-:R-:W-:-:S12]  /*1230*/  @!P3 DFMA R2, R44, R42, R2 ;  /* 0x0000002a2c02b22b */ /* 0x010fd80000000002 */
[----:B------:R-:W1:Y:S01]  /*1240*/  @!P4 LDC.64 R28, c[0x0][0x210] ;  /* 0x00008400ff1ccb82 */ /* 0x000e620000000a00 */
[----:B------:R-:W3:Y:S01]  /*1250*/  @!P4 LDG.E.64 R26, desc[UR6][R24.64+0x20] ;  /* 0x00002006181ac981 */ /* 0x000ee2000c1e1b00 */
[----:B0-----:R-:W-:-:S05]  /*1260*/  @!P1 IMAD.WIDE R46, R41, 0x8, R46 ;  /* 0x00000008292e9825 */ /* 0x001fca00078e022e */
[----:B------:R0:W2:Y:S01]  /*1270*/  @!P1 LDG.E.64 R42, desc[UR6][R46.64] ;  /* 0x000000062e2a9981 */ /* 0x0000a2000c1e1b00 */
[----:B-1----:R-:W-:-:S06]  /*1280*/  @!P4 IMAD.WIDE R28, R37, 0x8, R28 ;  /* 0x00000008251cc825 */ /* 0x002fcc00078e021c */
[----:B------:R-:W3:Y:S01]  /*1290*/  @!P4 LDG.E.64 R28, desc[UR6][R28.64] ;  /* 0x000000061c1cc981 */ /* 0x000ee2000c1e1b00 */
[----:B------:R-:W-:-:S05]  /*12a0*/  VIADD R14, R14, -UR9 ;  /* 0x800000090e0e7c36 */ /* 0x000fca0008000000 */
[----:B------:R-:W-:Y:S02]  /*12b0*/  ISETP.GE.AND P2, PT, R14, UR13, PT ;  /* 0x0000000d0e007c0c */ /* 0x000fe4000bf46270 */
[----:B------:R-:W-:-:S04]  /*12c0*/  LOP3.LUT R16, R11, R14, RZ, 0xfc, !PT ;  /* 0x0000000e0b107212 */ /* 0x000fc800078efcff */
[----:B------:R-:W-:-:S04]  /*12d0*/  ISETP.LT.OR P3, PT, R16, RZ, P2 ;  /* 0x000000ff1000720c */ /* 0x000fc80001761670 */
[----:B------:R-:W-:-:S13]  /*12e0*/  ISETP.GE.OR P3, PT, R11, UR12, P3 ;  /* 0x0000000c0b007c0c */ /* 0x000fda0009f66670 */
[----:B------:R-:W1:Y:S01]  /*12f0*/  @!P3 LDC.64 R44, c[0x0][0x210] ;  /* 0x00008400ff2cbb82 */ /* 0x000e620000000a00 */
[----:B0-----:R-:W-:-:S04]  /*1300*/  VIADD R47, R23, 0xa ;  /* 0x0000000a172f7836 */ /* 0x001fc80000000000 */
[----:B------:R-:W-:Y:S01]  /*1310*/  IMAD.WIDE R24, R47, 0x8, R4 ;  /* 0x000000082f187825 */ /* 0x000fe200078e0204 */
[----:B------:R-:W-:-:S03]  /*1320*/  LOP3.LUT R16, R13, R14, RZ, 0xfc, !PT ;  /* 0x0000000e0d107212 */ /* 0x000fc600078efcff */
[C---:B------:R-:W-:Y:S01]  /*1330*/  IMAD R35, R12.reuse, UR12, R35 ;  /* 0x0000000c0c237c24 */ /* 0x040fe2000f8e0223 */
[----:B--2---:R-:W-:Y:S01]  /*1340*/  @!P1 DFMA R2, R42, R30, R2 ;  /* 0x0000001e2a02922b */ /* 0x004fe20000000002 */
[----:B------:R-:W-:Y:S02]  /*1350*/  IMAD R43, R12, UR12, R39 ;  /* 0x0000000c0c2b7c24 */ /* 0x000fe4000f8e0227 */
[----:B------:R-:W2:Y:S02]  /*1360*/  @!P3 LDG.E.64 R38, desc[UR6][R24.64] ;  /* 0x000000061826b981 */ /* 0x000ea4000c1e1b00 */
[----:B-1----:R-:W-:Y:S01]  /*1370*/  @!P3 IMAD.WIDE R30, R43, 0x8, R44 ;  /* 0x000000082b1eb825 */ /* 0x002fe200078e022c */
[----:B------:R-:W-:-:S05]  /*1380*/  ISETP.LT.OR P1, PT, R16, RZ, P2 ;  /* 0x000000ff1000720c */ /* 0x000fca0001721670 */
[----:B------:R-:W2:Y:S01]  /*1390*/  @!P3 LDG.E.64 R30, desc[UR6][R30.64] ;  /* 0x000000061e1eb981 */ /* 0x000ea2000c1e1b00 */
[----:B------:R-:W-:Y:S01]  /*13a0*/  ISETP.GE.OR P1, PT, R13, UR12, P1 ;  /* 0x0000000c0d007c0c */ /* 0x000fe20008f26670 */
[----:B---3--:R-:W-:-:S12]  /*13b0*/  @!P4 DFMA R2, R28, R26, R2 ;  /* 0x0000001a1c02c22b */ /* 0x008fd80000000002 */
[----:B------:R-:W0:Y:S01]  /*13c0*/  @!P1 LDC.64 R28, c[0x0][0x210] ;  /* 0x00008400ff1c9b82 */ /* 0x000e220000000a00 */
[----:B------:R-:W3:Y:S01]  /*13d0*/  @!P1 LDG.E.64 R26, desc[UR6][R24.64+0x8] ;  /* 0x00000806181a9981 */ /* 0x000ee2000c1e1b00 */
[----:B0-----:R-:W-:-:S06]  /*13e0*/  @!P1 IMAD.WIDE R28, R35, 0x8, R28 ;  /* 0x00000008231c9825 */ /* 0x001fcc00078e021c */
[----:B------:R-:W3:Y:S01]  /*13f0*/  @!P1 LDG.E.64 R28, desc[UR6][R28.64] ;  /* 0x000000061c1c9981 */ /* 0x000ee2000c1e1b00 */
[----:B------:R-:W-:Y:S01]  /*1400*/  LOP3.LUT R16, R15, R14, RZ, 0xfc, !PT ;  /* 0x0000000e0f107212 */ /* 0x000fe200078efcff */
[----:B------:R-:W-:Y:S01]  /*1410*/  IMAD R41, R12, UR12, R41 ;  /* 0x0000000c0c297c24 */ /* 0x000fe2000f8e0229 */
[----:B--2---:R-:W-:Y:S02]  /*1420*/  @!P3 DFMA R2, R38, R30, R2 ;  /* 0x0000001e2602b22b */ /* 0x004fe40000000002 */
[----:B------:R-:W-:-:S04]  /*1430*/  ISETP.LT.OR P3, PT, R16, RZ, P2 ;  /* 0x000000ff1000720c */ /* 0x000fc80001761670 */
[----:B------:R-:W-:-:S13]  /*1440*/  ISETP.GE.OR P3, PT, R15, UR12, P3 ;  /* 0x0000000c0f007c0c */ /* 0x000fda0009f66670 */
[----:B------:R-:W0:Y:S01]  /*1450*/  @!P3 LDC.64 R30, c[0x0][0x210] ;  /* 0x00008400ff1ebb82 */ /* 0x000e220000000a00 */
[----:B------:R-:W-:Y:S01]  /*1460*/  IMAD R39, R12, UR12, R33 ;  /* 0x0000000c0c277c24 */ /* 0x000fe2000f8e0221 */
[----:B------:R-:W-:-:S03]  /*1470*/  LOP3.LUT R16, R17, R14, RZ, 0xfc, !PT ;  /* 0x0000000e11107212 */ /* 0x000fc600078efcff */
[----:B0-----:R-:W-:Y:S02]  /*1480*/  @!P3 IMAD.WIDE R32, R39, 0x8, R30 ;  /* 0x000000082720b825 */ /* 0x001fe400078e021e */
[----:B------:R-:W2:Y:S01]  /*1490*/  @!P3 LDG.E.64 R30, desc[UR6][R24.64+0x10] ;  /* 0x00001006181eb981 */ /* 0x000ea2000c1e1b00 */
[----:B---3--:R-:W-:-:S03]  /*14a0*/  @!P1 DFMA R2, R28, R26, R2 ;  /* 0x0000001a1c02922b */ /* 0x008fc60000000002 */
[----:B------:R-:W2:Y:S01]  /*14b0*/  @!P3 LDG.E.64 R32, desc[UR6][R32.64] ;  /* 0x000000062020b981 */ /* 0x000ea2000c1e1b00 */
[----:B------:R-:W-:-:S04]  /*14c0*/  ISETP.LT.OR P1, PT, R16, RZ, P2 ;  /* 0x000000ff1000720c */ /* 0x000fc80001721670 */
[----:B------:R-:W-:-:S13]  /*14d0*/  ISETP.GE.OR P1, PT, R17, UR12, P1 ;  /* 0x0000000c11007c0c */ /* 0x000fda0008f26670 */
[----:B------:R-:W0:Y:S01]  /*14e0*/  @!P1 LDC.64 R28, c[0x0][0x210] ;  /* 0x00008400ff1c9b82 */ /* 0x000e220000000a00 */
[----:B------:R-:W3:Y:S01]  /*14f0*/  @!P1 LDG.E.64 R26, desc[UR6][R24.64+0x18] ;  /* 0x00001806181a9981 */ /* 0x000ee2000c1e1b00 */
[----:B0-----:R-:W-:-:S06]  /*1500*/  @!P1 IMAD.WIDE R28, R41, 0x8, R28 ;  /* 0x00000008291c9825 */ /* 0x001fcc00078e021c */
[----:B------:R-:W3:Y:S01]  /*1510*/  @!P1 LDG.E.64 R28, desc[UR6][R28.64] ;  /* 0x000000061c1c9981 */ /* 0x000ee2000c1e1b00 */
[----:B------:R-:W-:-:S04]  /*1520*/  LOP3.LUT R16, R19, R14, RZ, 0xfc, !PT ;  /* 0x0000000e13107212 */ /* 0x000fc800078efcff */
[----:B------:R-:W-:-:S04]  /*1530*/  ISETP.LT.OR P2, PT, R16, RZ, P2 ;  /* 0x000000ff1000720c */ /* 0x000fc80001741670 */
[----:B------:R-:W-:Y:S01]  /*1540*/  ISETP.GE.OR P4, PT, R19, UR12, P2 ;  /* 0x0000000c13007c0c */ /* 0x000fe20009786670 */
[----:B------:R-:W-:-:S05]  /*1550*/  VIADD R14, R14, -UR9 ;  /* 0x800000090e0e7c36 */ /* 0x000fca0008000000 */
[----:B------:R-:W-:Y:S02]  /*1560*/  ISETP.GE.AND P2, PT, R14, UR13, PT ;  /* 0x0000000d0e007c0c */ /* 0x000fe4000bf46270 */
[C---:B------:R-:W-:Y:S01]  /*1570*/  LOP3.LUT R16, R11.reuse, R14, RZ, 0xfc, !PT ;  /* 0x0000000e0b107212 */ /* 0x040fe200078efcff */
[C---:B------:R-:W-:Y:S02]  /*1580*/  IMAD R37, R12.reuse, UR12, R37 ;  /* 0x0000000c0c257c24 */ /* 0x040fe4000f8e0225 */
[----:B------:R-:W-:Y:S01]  /*1590*/  IMAD R43, R12, UR12, R43 ;  /* 0x0000000c0c2b7c24 */ /* 0x000fe2000f8e022b */
[----:B--2---:R-:W-:Y:S01]  /*15a0*/  @!P3 DFMA R2, R32, R30, R2 ;  /* 0x0000001e2002b22b */ /* 0x004fe20000000002 */
[----:B------:R-:W0:Y:S01]  /*15b0*/  @!P4 LDC.64 R32, c[0x0][0x210] ;  /* 0x00008400ff20cb82 */ /* 0x000e220000000a00 */
[----:B------:R-:W-:Y:S01]  /*15c0*/  ISETP.LT.OR P3, PT, R16, RZ, P2 ;  /* 0x000000ff1000720c */ /* 0x000fe20001761670 */
[----:B------:R-:W2:Y:S03]  /*15d0*/  @!P4 LDG.E.64 R30, desc[UR6][R24.64+0x20] ;  /* 0x00002006181ec981 */ /* 0x000ea6000c1e1b00 */
[----:B------:R-:W-:-:S13]  /*15e0*/  ISETP.GE.OR P3, PT, R11, UR12, P3 ;  /* 0x0000000c0b007c0c */ /* 0x000fda0009f66670 */
[----:B------:R-:W1:Y:S01]  /*15f0*/  @!P3 LDC.64 R44, c[0x0][0x210] ;  /* 0x00008400ff2cbb82 */ /* 0x000e620000000a00 */
[----:B0-----:R-:W-:-:S06]  /*1600*/  @!P4 IMAD.WIDE R32, R37, 0x8, R32 ;  /* 0x000000082520c825 */ /* 0x001fcc00078e0220 */
[----:B------:R-:W2:Y:S01]  /*1610*/  @!P4 LDG.E.64 R32, desc[UR6][R32.64] ;  /* 0x000000062020c981 */ /* 0x000ea2000c1e1b00 */
[----:B---3--:R-:W-:Y:S01]  /*1620*/  @!P1 DFMA R2, R28, R26, R2 ;  /* 0x0000001a1c02922b */ /* 0x008fe20000000002 */
[----:B------:R-:W-:Y:S02]  /*1630*/  VIADD R27, R23, 0xf ;  /* 0x0000000f171b7836 */ /* 0x000fe40000000000 */
[----:B-1----:R-:W-:-:S04]  /*1640*/  @!P3 IMAD.WIDE R44, R43, 0x8, R44 ;  /* 0x000000082b2cb825 */ /* 0x002fc800078e022c */
[----:B------:R-:W-:Y:S01]  /*1650*/  IMAD.WIDE R26, R27, 0x8, R4 ;  /* 0x000000081b1a7825 */ /* 0x000fe200078e0204 */
[----:B------:R-:W3:Y:S04]  /*1660*/  @!P3 LDG.E.64 R24, desc[UR6][R44.64] ;  /* 0x000000062c18b981 */ /* 0x000ee8000c1e1b00 */
[----:B------:R-:W3:Y:S01]  /*1670*/  @!P3 LDG.E.64 R28, desc[UR6][R26.64] ;  /* 0x000000061a1cb981 */ /* 0x000ee2000c1e1b00 */
[----:B------:R-:W-:-:S04]  /*1680*/  LOP3.LUT R16, R13, R14, RZ, 0xfc, !PT ;  /* 0x0000000e0d107212 */ /* 0x000fc800078efcff */
[----:B------:R-:W-:-:S04]  /*1690*/  ISETP.LT.OR P1, PT, R16, RZ, P2 ;  /* 0x000000ff1000720c */ /* 0x000fc80001721670 */
[----:B------:R-:W-:Y:S02]  /*16a0*/  ISETP.GE.OR P1, PT, R13, UR12, P1 ;  /* 0x0000000c0d007c0c */ /* 0x000fe40008f26670 */
[----:B------:R-:W-:Y:S01]  /*16b0*/  LOP3.LUT R16, R15, R14, RZ, 0xfc, !PT ;  /* 0x0000000e0f107212 */ /* 0x000fe200078efcff */
[----:B------:R-:W-:-:S03]  /*16c0*/  IMAD R35, R12, UR12, R35 ;  /* 0x0000000c0c237c24 */ /* 0x000fc6000f8e0223 */
[----:B------:R-:W-:-:S04]  /*16d0*/  ISETP.LT.OR P5, PT, R16, RZ, P2 ;  /* 0x000000ff1000720c */ /* 0x000fc800017a1670 */
[----:B------:R-:W-:Y:S01]  /*16e0*/  ISETP.GE.OR P5, PT, R15, UR12, P5 ;  /* 0x0000000c0f007c0c */ /* 0x000fe2000afa6670 */
[----:B------:R-:W-:Y:S01]  /*16f0*/  IMAD R39, R12, UR12, R39 ;  /* 0x0000000c0c277c24 */ /* 0x000fe2000f8e0227 */
[----:B--2---:R-:W-:Y:S01]  /*1700*/  @!P4 DFMA R2, R32, R30, R2 ;  /* 0x0000001e2002c22b */ /* 0x004fe20000000002 */
[----:B------:R-:W0:Y:S10]  /*1710*/  @!P1 LDC.64 R30, c[0x0][0x210] ;  /* 0x00008400ff1e9b82 */ /* 0x000e340000000a00 */
[----:B------:R-:W2:Y:S01]  /*1720*/  @!P5 LDG.E.64 R32, desc[UR6][R26.64+0x10] ;  /* 0x000010061a20d981 */ /* 0x000ea2000c1e1b00 */
[----:B0-----:R-:W-:Y:S01]  /*1730*/  @!P1 IMAD.WIDE R30, R35, 0x8, R30 ;  /* 0x00000008231e9825 */ /* 0x001fe200078e021e */
[----:B---3--:R-:W-:-:S02]  /*1740*/  @!P3 DFMA R2, R28, R24, R2 ;  /* 0x000000181c02b22b */ /* 0x008fc40000000002 */
[----:B------:R-:W3:Y:S01]  /*1750*/  @!P1 LDG.E.64 R24, desc[UR6][R26.64+0x8] ;  /* 0x000008061a189981 */ /* 0x000ee2000c1e1b00 */
[----:B------:R-:W0:Y:S03]  /*1760*/  @!P5 LDC.64 R28, c[0x0][0x210] ;  /* 0x00008400ff1cdb82 */ /* 0x000e260000000a00 */
[----:B------:R-:W3:Y:S01]  /*1770*/  @!P1 LDG.E.64 R30, desc[UR6][R30.64] ;  /* 0x000000061e1e9981 */ /* 0x000ee2000c1e1b00 */
[----:B0-----:R-:W-:-:S06]  /*1780*/  @!P5 IMAD.WIDE R28, R39, 0x8, R28 ;  /* 0x00000008271cd825 */ /* 0x001fcc00078e021c */
[----:B------:R-:W2:Y:S01]  /*1790*/  @!P5 LDG.E.64 R28, desc[UR6][R28.64] ;  /* 0x000000061c1cd981 */ /* 0x000ea2000c1e1b00 */
[----:B------:R-:W-:-:S04]  /*17a0*/  LOP3.LUT R16, R17, R14, RZ, 0xfc, !PT ;  /* 0x0000000e11107212 */ /* 0x000fc800078efcff */
[----:B------:R-:W-:Y:S02]  /*17b0*/  ISETP.LT.OR P4, PT, R16, RZ, P2 ;  /* 0x000000ff1000720c */ /* 0x000fe40001781670 */
[----:B------:R-:W-:Y:S02]  /*17c0*/  LOP3.LUT R16, R19, R14, RZ, 0xfc, !PT ;  /* 0x0000000e13107212 */ /* 0x000fe400078efcff */
[----:B------:R-:W-:Y:S01]  /*17d0*/  ISETP.GE.OR P4, PT, R17, UR12, P4 ;  /* 0x0000000c11007c0c */ /* 0x000fe2000a786670 */
[C---:B------:R-:W-:Y:S02]  /*17e0*/  IMAD R41, R12.reuse, UR12, R41 ;  /* 0x0000000c0c297c24 */ /* 0x040fe4000f8e0229 */
[----:B------:R-:W-:Y:S01]  /*17f0*/  IMAD R37, R12, UR12, R37 ;  /* 0x0000000c0c257c24 */ /* 0x000fe2000f8e0225 */
[----:B---3--:R-:W-:Y:S01]  /*1800*/  @!P1 DFMA R2, R30, R24, R2 ;  /* 0x000000181e02922b */ /* 0x008fe20000000002 */
[----:B------:R-:W-:-:S08]  /*1810*/  ISETP.LT.OR P1, PT, R16, RZ, P2 ;  /* 0x000000ff1000720c */ /* 0x000fd00001721670 */
[----:B------:R-:W0:Y:S01]  /*1820*/  @!P4 LDC.64 R24, c[0x0][0x210] ;  /* 0x00008400ff18cb82 */ /* 0x000e220000000a00 */
[----:B------:R-:W-:-:S13]  /*1830*/  ISETP.GE.OR P1, PT, R19, UR12, P1 ;  /* 0x0000000c13007c0c */ /* 0x000fda0008f26670 */
[----:B------:R-:W1:Y:S01]  /*1840*/  @!P1 LDC.64 R30, c[0x0][0x210] ;  /* 0x00008400ff1e9b82 */ /* 0x000e620000000a00 */
[----:B0-----:R-:W-:Y:S01]  /*1850*/  @!P4 IMAD.WIDE R24, R41, 0x8, R24 ;  /* 0x000000082918c825 */ /* 0x001fe200078e0218 */
[----:B--2---:R-:W-:Y:S01]  /*1860*/  @!P5 DFMA R2, R28, R32, R2 ;  /* 0x000000201c02d22b */ /* 0x004fe20000000002 */
[----:B------:R-:W2:Y:S04]  /*1870*/  @!P4 LDG.E.64 R28, desc[UR6][R26.64+0x18] ;  /* 0x000018061a1cc981 */ /* 0x000ea8000c1e1b00 */
[----:B------:R-:W2:Y:S01]  /*1880*/  @!P4 LDG.E.64 R24, desc[UR6][R24.64] ;  /* 0x000000061818c981 */ /* 0x000ea2000c1e1b00 */
[----:B-1----:R-:W-:-:S03]  /*1890*/  @!P1 IMAD.WIDE R32, R37, 0x8, R30 ;  /* 0x0000000825209825 */ /* 0x002fc600078e021e */
[----:B------:R-:W3:Y:S04]  /*18a0*/  @!P1 LDG.E.64 R30, desc[UR6][R26.64+0x20] ;  /* 0x000020061a1e9981 */ /* 0x000ee8000c1e1b00 */
[----:B------:R-:W3:Y:S01]  /*18b0*/  @!P1 LDG.E.64 R32, desc[UR6][R32.64] ;  /* 0x0000000620209981 */ /* 0x000ee2000c1e1b00 */
[----:B------:R-:W-:-:S05]  /*18c0*/  VIADD R14, R14, -UR9 ;  /* 0x800000090e0e7c36 */ /* 0x000fca0008000000 */
[----:B------:R-:W-:Y:S02]  /*18d0*/  ISETP.GE.AND P2, PT, R14, UR13, PT ;  /* 0x0000000d0e007c0c */ /* 0x000fe4000bf46270 */
[----:B------:R-:W-:-:S04]  /*18e0*/  LOP3.LUT R16, R11, R14, RZ, 0xfc, !PT ;  /* 0x0000000e0b107212 */ /* 0x000fc800078efcff */
[----:B------:R-:W-:Y:S02]  /*18f0*/  ISETP.LT.OR P3, PT, R16, RZ, P2 ;  /* 0x000000ff1000720c */ /* 0x000fe40001761670 */
[-C--:B------:R-:W-:Y:S02]  /*1900*/  LOP3.LUT R16, R13, R14.reuse, RZ, 0xfc, !PT ;  /* 0x0000000e0d107212 */ /* 0x080fe400078efcff */
[----:B------:R-:W-:Y:S02]  /*1910*/  ISETP.GE.OR P3, PT, R11, UR12, P3 ;  /* 0x0000000c0b007c0c */ /* 0x000fe40009f66670 */
[----:B------:R-:W-:Y:S02]  /*1920*/  ISETP.LT.OR P5, PT, R16, RZ, P2 ;  /* 0x000000ff1000720c */ /* 0x000fe400017a1670 */
[----:B------:R-:W-:Y:S02]  /*1930*/  LOP3.LUT R16, R15, R14, RZ, 0xfc, !PT ;  /* 0x0000000e0f107212 */ /* 0x000fe400078efcff */
[----:B------:R-:W-:-:S07]  /*1940*/  ISETP.GE.OR P5, PT, R13, UR12, P5 ;  /* 0x0000000c0d007c0c */ /* 0x000fce000afa6670 */
[----:B------:R-:W0:Y:S01]  /*1950*/  @!P3 LDC.64 R44, c[0x0][0x210] ;  /* 0x00008400ff2cbb82 */ /* 0x000e220000000a00 */
[----:B------:R-:W-:Y:S02]  /*1960*/  IMAD R43, R12, UR12, R43 ;  /* 0x0000000c0c2b7c24 */ /* 0x000fe4000f8e022b */
[----:B------:R-:W-:-:S04]  /*1970*/  VIADD R23, R23, 0x14 ;  /* 0x0000001417177836 */ /* 0x000fc80000000000 */
[----:B------:R-:W-:-:S04]  /*1980*/  IMAD.WIDE R4, R23, 0x8, R4 ;  /* 0x0000000817047825 */ /* 0x000fc800078e0204 */
[C---:B------:R-:W-:Y:S02]  /*1990*/  IMAD R35, R12.reuse, UR12, R35 ;  /* 0x0000000c0c237c24 */ /* 0x040fe4000f8e0223 */
[----:B0-----:R-:W-:Y:S02]  /*19a0*/  @!P3 IMAD.WIDE R44, R43, 0x8, R44 ;  /* 0x000000082b2cb825 */ /* 0x001fe400078e022c */
[----:B------:R-:W4:Y:S04]  /*19b0*/  @!P3 LDG.E.64 R42, desc[UR6][R4.64] ;  /* 0x00000006042ab981 */ /* 0x000f28000c1e1b00 */
[----:B------:R-:W4:Y:S01]  /*19c0*/  @!P3 LDG.E.64 R44, desc[UR6][R44.64] ;  /* 0x000000062c2cb981 */ /* 0x000f22000c1e1b00 */
[C---:B------:R-:W-:Y:S02]  /*19d0*/  IMAD R39, R12.reuse, UR12, R39 ;  /* 0x0000000c0c277c24 */ /* 0x040fe4000f8e0227 */
[----:B------:R-:W-:-:S02]  /*19e0*/  IMAD R41, R12, UR12, R41 ;  /* 0x0000000c0c297c24 */ /* 0x000fc4000f8e0229 */
[----:B------:R-:W-:Y:S01]  /*19f0*/  IMAD R37, R12, UR12, R37 ;  /* 0x0000000c0c257c24 */ /* 0x000fe2000f8e0225 */
[----:B--2---:R-:W-:Y:S01]  /*1a00*/  @!P4 DFMA R2, R24, R28, R2 ;  /* 0x0000001c1802c22b */ /* 0x004fe20000000002 */
[----:B------:R-:W-:Y:S01]  /*1a10*/  ISETP.LT.OR P4, PT, R16, RZ, P2 ;  /* 0x000000ff1000720c */ /* 0x000fe20001781670 */
[----:B------:R-:W0:Y:S01]  /*1a20*/  @!P5 LDC.64 R28, c[0x0][0x210] ;  /* 0x00008400ff1cdb82 */ /* 0x000e220000000a00 */
[----:B------:R-:W-:Y:S01]  /*1a30*/  LOP3.LUT R16, R17, R14, RZ, 0xfc, !PT ;  /* 0x0000000e11107212 */ /* 0x000fe200078efcff */
[----:B------:R-:W2:Y:S01]  /*1a40*/  @!P5 LDG.E.64 R24, desc[UR6][R4.64+0x8] ;  /* 0x000008060418d981 */ /* 0x000ea2000c1e1b00 */
[----:B------:R-:W-:-:S03]  /*1a50*/  ISETP.GE.OR P4, PT, R15, UR12, P4 ;  /* 0x0000000c0f007c0c */ /* 0x000fc6000a786670 */
[----:B---3--:R-:W-:Y:S01]  /*1a60*/  @!P1 DFMA R2, R32, R30, R2 ;  /* 0x0000001e2002922b */ /* 0x008fe20000000002 */
[----:B------:R-:W-:-:S09]  /*1a70*/  ISETP.LT.OR P1, PT, R16, RZ, P2 ;  /* 0x000000ff1000720c */ /* 0x000fd20001721670 */
[----:B------:R-:W1:Y:S01]  /*1a80*/  @!P4 LDC.64 R32, c[0x0][0x210] ;  /* 0x00008400ff20cb82 */ /* 0x000e620000000a00 */
[----:B------:R-:W-:Y:S01]  /*1a90*/  LOP3.LUT R14, R19, R14, RZ, 0xfc, !PT ;  /* 0x0000000e130e7212 */ /* 0x000fe200078efcff */
[----:B------:R-:W3:Y:S01]  /*1aa0*/  @!P4 LDG.E.64 R30, desc[UR6][R4.64+0x10] ;  /* 0x00001006041ec981 */ /* 0x000ee2000c1e1b00 */
[----:B------:R-:W-:Y:S02]  /*1ab0*/  ISETP.GE.OR P1, PT, R17, UR12, P1 ;  /* 0x0000000c11007c0c */ /* 0x000fe40008f26670 */
[----:B------:R-:W-:-:S04]  /*1ac0*/  ISETP.LT.OR P2, PT, R14, RZ, P2 ;  /* 0x000000ff0e00720c */ /* 0x000fc80001741670 */
[----:B------:R-:W-:-:S07]  /*1ad0*/  ISETP.GE.OR P2, PT, R19, UR12, P2 ;  /* 0x0000000c13007c0c */ /* 0x000fce0009746670 */
[----:B------:R-:W5:Y:S01]  /*1ae0*/  @!P1 LDC.64 R26, c[0x0][0x210] ;  /* 0x00008400ff1a9b82 */ /* 0x000f620000000a00 */
[----:B0-----:R-:W-:Y:S02]  /*1af0*/  @!P5 IMAD.WIDE R28, R35, 0x8, R28 ;  /* 0x00000008231cd825 */ /* 0x001fe400078e021c */
[----:B------:R-:W3:Y:S04]  /*1b00*/  @!P1 LDG.E.64 R34, desc[UR6][R4.64+0x18] ;  /* 0x0000180604229981 */ /* 0x000ee8000c1e1b00 */
[----:B------:R-:W2:Y:S01]  /*1b10*/  @!P5 LDG.E.64 R28, desc[UR6][R28.64] ;  /* 0x000000061c1cd981 */ /* 0x000ea2000c1e1b00 */
[----:B------:R-:W0:Y:S01]  /*1b20*/  @!P2 LDC.64 R22, c[0x0][0x210] ;  /* 0x00008400ff16ab82 */ /* 0x000e220000000a00 */
[----:B-1----:R-:W-:-:S06]  /*1b30*/  @!P4 IMAD.WIDE R32, R39, 0x8, R32 ;  /* 0x000000082720c825 */ /* 0x002fcc00078e0220 */
[----:B------:R-:W3:Y:S01]  /*1b40*/  @!P4 LDG.E.64 R32, desc[UR6][R32.64] ;  /* 0x000000062020c981 */ /* 0x000ee2000c1e1b00 */
[----:B-----5:R-:W-:-:S06]  /*1b50*/  @!P1 IMAD.WIDE R26, R41, 0x8, R26 ;  /* 0x00000008291a9825 */ /* 0x020fcc00078e021a */
[----:B------:R-:W5:Y:S01]  /*1b60*/  @!P1 LDG.E.64 R26, desc[UR6][R26.64] ;  /* 0x000000061a1a9981 */ /* 0x000f62000c1e1b00 */
[----:B0-----:R-:W-:-:S03]  /*1b70*/  @!P2 IMAD.WIDE R22, R37, 0x8, R22 ;  /* 0x000000082516a825 */ /* 0x001fc600078e0216 */
[----:B------:R-:W5:Y:S04]  /*1b80*/  @!P2 LDG.E.64 R36, desc[UR6][R4.64+0x20] ;  /* 0x000020060424a981 */ /* 0x000f68000c1e1b00 */
[----:B------:R-:W5:Y:S01]  /*1b90*/  @!P2 LDG.E.64 R22, desc[UR6][R22.64] ;  /* 0x000000061616a981 */ /* 0x000f62000c1e1b00 */
[----:B----4-:R-:W-:Y:S01]  /*1ba0*/  @!P3 DFMA R2, R42, R44, R2 ;  /* 0x0000002c2a02b22b */ /* 0x010fe20000000002 */
[----:B------:R-:W-:-:S07]  /*1bb0*/  IADD3 R21, R21, 0x1, RZ ;  /* 0x0000000115157810 */ /* 0x000fce0007ffe0ff */
[----:B--2---:R-:W-:-:S08]  /*1bc0*/  @!P5 DFMA R2, R28, R24, R2 ;  /* 0x000000181c02d22b */ /* 0x004fd00000000002 */
[----:B---3--:R-:W-:-:S08]  /*1bd0*/  @!P4 DFMA R2, R32, R30, R2 ;  /* 0x0000001e2002c22b */ /* 0x008fd00000000002 */
[----:B-----5:R-:W-:Y:S01]  /*1be0*/  @!P1 DFMA R2, R26, R34, R2 ;  /* 0x000000221a02922b */ /* 0x020fe20000000002 */
[----:B------:R-:W-:-:S07]  /*1bf0*/  ISETP.GE.AND P1, PT, R21, UR14, PT ;  /* 0x0000000e15007c0c */ /* 0x000fce000bf26270 */
[----:B------:R-:W-:-:S06]  /*1c00*/  @!P2 DFMA R2, R22, R36, R2 ;  /* 0x000000241602a22b */ /* 0x000fcc0000000002 */
[----:B------:R-:W-:Y:S05]  /*1c10*/  @!P1 BRA `(.L_x_812) ;  /* 0xfffffff000209947 */ /* 0x000fea000383ffff */
[----:B------:R-:W-:Y:S01]  /*1c20*/  SHF.R.S64 R4, RZ, 0x1d, R0 ;  /* 0x0000001dff047819 */ /* 0x000fe20000001000 */
[----:B------:R-:W-:Y:S01]  /*1c30*/  ULDC.64 UR10, c[0x0][0x238] ;  /* 0x00008e00000a7ab9 */ /* 0x000fe20000000a00 */
[----:B------:R-:W-:Y:S02]  /*1c40*/  ULDC UR5, c[0x0][0x288] ;  /* 0x0000a20000057ab9 */ /* 0x000fe40000000800 */
[----:B------:R-:W-:-:S04]  /*1c50*/  IADD3 R4, P0, R4, UR10, RZ ;  /* 0x0000000a04047c10 */ /* 0x000fc8000ff1e0ff */
        /* <DEDUP_REMOVED lines=8> */
        .weak           $__internal_17_$__cuda_sm20_div_u64
        .type           $__internal_17_$__cuda_sm20_div_u64,@function
        .size           $__internal_17_$__cuda_sm20_div_u64,(.L_x_1155 - $__internal_17_$__cuda_sm20_div_u64)
$__internal_17_$__cuda_sm20_div_u64:
        /* <DEDUP_REMOVED lines=65> */
[----:B------:R-:W-:Y:S06]  /*20f0*/  RET.REL.NODEC R2 `(_ZN2at6native51_GLOBAL__N__2c613397_18_DepthwiseConv2d_cu_9959487032conv_depthwise2d_backward_kernelILi5ELi1EdiEEvNS_27GenericPackedTensorAccessorIKT1_Lm4ENS_16DefaultPtrTraitsEiEENS3_IS4_Lm4ES6_iEES7_T2_iiiiiiiiiiiiiii) ;  /* 0xffffffdc02c07950 */ /* 0x000fec0003c3ffff */
.L_x_814:
        /* <DEDUP_REMOVED lines=16> */
.L_x_1155:


//--------------------- .text._ZN2at6native51_GLOBAL__N__2c613397_18_DepthwiseConv2d_cu_9959487039conv_depthwise2d_forward_kernel_genericIN3c108BFloat16EiEEvNS_27GenericPackedTensorAccessorIKT_Lm4ENS_16DefaultPtrTraitsEiEENS5_IS6_Lm4ES8_iEES9_NS5_IS7_Lm1ES8_iEEbT0_iiiiiiiiiiiiii --------------------------
	.section	.text._ZN2at6native51_GLOBAL__N__2c613397_18_DepthwiseConv2d_cu_9959487039conv_depthwise2d_forward_kernel_genericIN3c108BFloat16EiEEvNS_27GenericPackedTensorAccessorIKT_Lm4ENS_16DefaultPtrTraitsEiEENS5_IS6_Lm4ES8_iEES9_NS5_IS7_Lm1ES8_iEEbT0_iiiiiiiiiiiiii,"ax",@progbits
	.align	128
.text._ZN2at6native51_GLOBAL__N__2c613397_18_DepthwiseConv2d_cu_9959487039conv_depthwise2d_forward_kernel_genericIN3c108BFloat16EiEEvNS_27GenericPackedTensorAccessorIKT_Lm4ENS_16DefaultPtrTraitsEiEENS5_IS6_Lm4ES8_iEES9_NS5_IS7_Lm1ES8_iEEbT0_iiiiiiiiiiiiii:
        .type           _ZN2at6native51_GLOBAL__N__2c613397_18_DepthwiseConv2d_cu_9959487039conv_depthwise2d_forward_kernel_genericIN3c108BFloat16EiEEvNS_27GenericPackedTensorAccessorIKT_Lm4ENS_16DefaultPtrTraitsEiEENS5_IS6_Lm4ES8_iEES9_NS5_IS7_Lm1ES8_iEEbT0_iiiiiiiiiiiiii,@function
        .size           _ZN2at6native51_GLOBAL__N__2c613397_18_DepthwiseConv2d_cu_9959487039conv_depthwise2d_forward_kernel_genericIN3c108BFloat16EiEEvNS_27GenericPackedTensorAccessorIKT_Lm4ENS_16DefaultPtrTraitsEiEENS5_IS6_Lm4ES8_iEES9_NS5_IS7_Lm1ES8_iEEbT0_iiiiiiiiiiiiii,(.L_x_1157 - _ZN2at6native51_GLOBAL__N__2c613397_18_DepthwiseConv2d_cu_9959487039conv_depthwise2d_forward_kernel_genericIN3c108BFloat16EiEEvNS_27GenericPackedTensorAccessorIKT_Lm4ENS_16DefaultPtrTraitsEiEENS5_IS6_Lm4ES8_iEES9_NS5_IS7_Lm1ES8_iEEbT0_iiiiiiiiiiiiii)
        .other          _ZN2at6native51_GLOBAL__N__2c613397_18_DepthwiseConv2d_cu_9959487039conv_depthwise2d_forward_kernel_genericIN3c108BFloat16EiEEvNS_27GenericPackedTensorAccessorIKT_Lm4ENS_16DefaultPtrTraitsEiEENS5_IS6_Lm4ES8_iEES9_NS5_IS7_Lm1ES8_iEEbT0_iiiiiiiiiiiiii,@"STO_CUDA_ENTRY STV_DEFAULT"
_ZN2at6native51_GLOBAL__N__2c613397_18_DepthwiseConv2d_cu_9959487039conv_depthwise2d_forward_kernel_genericIN3c108BFloat16EiEEvNS_27GenericPackedTensorAccessorIKT_Lm4ENS_16DefaultPtrTraitsEiEENS5_IS6_Lm4ES8_iEES9_NS5_IS7_Lm1ES8_iEEbT0_iiiiiiiiiiiiii:
[----:B------:R-:W-:Y:S01]  /*0000*/  LDC R1, c[0x0][0x28] ;  /* 0x00000a00ff017b82 */ /* 0x000fe20000000800 */
[----:B------:R-:W0:Y:S07]  /*0010*/  S2R R2, SR_TID.X ;  /* 0x0000000000027919 */ /* 0x000e2e0000002100 */
[----:B------:R-:W0:Y:S01]  /*0020*/  S2UR UR4, SR_CTAID.X ;  /* 0x00000000000479c3 */ /* 0x000e220000002500 */
[----:B------:R-:W-:-:S07]  /*0030*/  HFMA2.MMA R3, -RZ, RZ, 0, 0 ;  /* 0x00000000ff037435 */ /* 0x000fce00000001ff */
[----:B------:R-:W0:Y:S02]  /*0040*/  LDC R0, c[0x0][RZ] ;  /* 0x00000000ff007b82 */ /* 0x000e240000000800 */
[----:B0-----:R-:W-:Y:S01]  /*0050*/  IMAD.WIDE.U32 R2, R0, UR4, R2 ;  /* 0x0000000400027c25 */ /* 0x001fe2000f8e0002 */
[----:B------:R-:W-:Y:S02]  /*0060*/  ULDC UR4, c[0x0][0x29c] ;  /* 0x0000a70000047ab9 */ /* 0x000fe40000000800 */
[----:B------:R-:W-:Y:S02]  /*0070*/  USHF.R.S32.HI UR5, URZ, 0x1f, UR4 ;  /* 0x0000001f3f057899 */ /* 0x000fe40008011404 */
[----:B------:R-:W-:-:S04]  /*0080*/  ISETP.GE.U32.AND P0, PT, R2, UR4, PT ;  /* 0x0000000402007c0c */ /* 0x000fc8000bf06070 */
[----:B------:R-:W-:-:S13]  /*0090*/  ISETP.GE.AND.EX P0, PT, R3, UR5, PT, P0 ;  /* 0x0000000503007c0c */ /* 0x000fda000bf06300 */
[----:B------:R-:W-:Y:S05]  /*00a0*/  @P0 EXIT ;  /* 0x000000000000094d */ /* 0x000fea0003800000 */
[----:B------:R-:W0:Y:S01]  /*00b0*/  LDC R7, c[0x0][0x2a4] ;  /* 0x0000a900ff077b82 */ /* 0x000e220000000800 */
[----:B------:R-:W-:Y:S01]  /*00c0*/  ULDC.64 UR6, c[0x0][0x208] ;  /* 0x0000820000067ab9 */ /* 0x000fe20000000a00 */
[----:B0-----:R-:W-:-:S13]  /*00d0*/  ISETP.NE.AND P0, PT, R7, 0x1, PT ;  /* 0x000000010700780c */ /* 0x001fda0003f05270 */
[----:B------:R-:W-:Y:S05]  /*00e0*/  @!P0 BRA `(.L_x_815) ;  /* 0x0000002400648947 */ /* 0x000fea0003800000 */
[----:B------:R-:W-:Y:S01]  /*00f0*/  IABS R8, R7 ;  /* 0x0000000700087213 */ /* 0x000fe20000000000 */
[----:B------:R-:W0:Y:S03]  /*0100*/  LDC R10, c[0x0][0x2a0] ;  /* 0x0000a800ff0a7b82 */ /* 0x000e260000000800 */
[----:B------:R-:W1:Y:S08]  /*0110*/  I2F.RP R6, R8 ;  /* 0x0000000800067306 */ /* 0x000e700000209400 */
[----:B-1----:R-:W1:Y:S01]  /*0120*/  MUFU.RCP R6, R6 ;  /* 0x0000000600067308 */ /* 0x002e620000001000 */
[----:B0-----:R-:W-:Y:S01]  /*0130*/  IABS R11, R10 ;  /* 0x0000000a000b7213 */ /* 0x001fe20000000000 */
[----:B-1----:R-:W-:-:S06]  /*0140*/  VIADD R4, R6, 0xffffffe ;  /* 0x0ffffffe06047836 */ /* 0x002fcc0000000000 */
[----:B------:R0:W1:Y:S02]  /*0150*/  F2I.FTZ.U32.TRUNC.NTZ R5, R4 ;  /* 0x0000000400057305 */ /* 0x000064000021f000 */
[----:B0-----:R-:W-:Y:S01]  /*0160*/  IMAD.MOV.U32 R4, RZ, RZ, RZ ;  /* 0x000000ffff047224 */ /* 0x001fe200078e00ff */
[----:B-1----:R-:W-:-:S05]  /*0170*/  IADD3 R9, RZ, -R5, RZ ;  /* 0x80000005ff097210 */ /* 0x002fca0007ffe0ff */
[----:B------:R-:W-:-:S04]  /*0180*/  IMAD R9, R9, R8, RZ ;  /* 0x0000000809097224 */ /* 0x000fc800078e02ff */
[----:B------:R-:W-:Y:S01]  /*0190*/  IMAD.HI.U32 R5, R5, R9, R4 ;  /* 0x0000000905057227 */ /* 0x000fe200078e0004 */
[----:B------:R-:W-:-:S05]  /*01a0*/  MOV R9, R11 ;  /* 0x0000000b00097202 */ /* 0x000fca0000000f00 */
        /* <DEDUP_REMOVED lines=8> */
[----:B------:R-:W-:-:S04]  /*0230*/  LOP3.LUT R5, R10, R7, RZ, 0x3c, !PT ;  /* 0x000000070a057212 */ /* 0x000fc800078e3cff */
[----:B------:R-:W-:-:S07]  /*0240*/  ISETP.GE.AND P2, PT, R5, RZ, PT ;  /* 0x000000ff0500720c */ /* 0x000fce0003f46270 */
[----:B------:R-:W-:-:S06]  /*0250*/  @P0 IADD3 R4, R4, 0x1, RZ ;  /* 0x0000000104040810 */ /* 0x000fcc0007ffe0ff */
[----:B------:R-:W-:Y:S01]  /*0260*/  @!P2 IMAD.MOV R4, RZ, RZ, -R4 ;  /* 0x000000ffff04a224 */ /* 0x000fe200078e0a04 */
[----:B------:R-:W-:-:S07]  /*0270*/  @!P1 LOP3.LUT R4, RZ, R7, RZ, 0x33, !PT ;  /* 0x00000007ff049212 */ /* 0x000fce00078e33ff */
.L_x_836:
[----:B------:R-:W0:Y:S01]  /*0280*/  LDC R5, c[0x0][0x2b0] ;  /* 0x0000ac00ff057b82 */ /* 0x000e220000000800 */
[----:B------:R-:W-:Y:S01]  /*0290*/  IABS R12, R2 ;  /* 0x00000002000c7213 */ /* 0x000fe20000000000 */
[----:B------:R-:W-:Y:S01]  /*02a0*/  ULDC UR4, c[0x0][0x2c4] ;  /* 0x0000b10000047ab9 */ /* 0x000fe20000000800 */
[----:B------:R-:W-:Y:S05]  /*02b0*/  BSSY B0, `(.L_x_816) ;  /* 0x0000067000007945 */ /* 0x000fea0003800000 */
[----:B------:R-:W1:Y:S08]  /*02c0*/  LDC R6, c[0x0][0x2b4] ;  /* 0x0000ad00ff067b82 */ /* 0x000e700000000800 */
[----:B------:R-:W2:Y:S01]  /*02d0*/  LDC R14, c[0x0][0x2a0] ;  /* 0x0000a800ff0e7b82 */ /* 0x000ea20000000800 */
[----:B0-----:R-:W-:-:S07]  /*02e0*/  IABS R13, R5 ;  /* 0x00000005000d7213 */ /* 0x001fce0000000000 */
[----:B------:R-:W0:Y:S01]  /*02f0*/  LDC R15, c[0x0][0x2cc] ;  /* 0x0000b300ff0f7b82 */ /* 0x000e220000000800 */
[----:B------:R-:W3:Y:S07]  /*0300*/  I2F.RP R7, R13 ;  /* 0x0000000d00077306 */ /* 0x000eee0000209400 */
[----:B------:R-:W4:Y:S08]  /*0310*/  LDC R20, c[0x0][0x2ac] ;  /* 0x0000ab00ff147b82 */ /* 0x000f300000000800 */
[----:B------:R-:W0:Y:S01]  /*0320*/  LDC R16, c[0x0][0x2d0] ;  /* 0x0000b400ff107b82 */ /* 0x000e220000000800 */
[----:B---3--:R-:W3:Y:S02]  /*0330*/  MUFU.RCP R7, R7 ;  /* 0x0000000700077308 */ /* 0x008ee40000001000 */
[----:B---3--:R-:W-:-:S06]  /*0340*/  IADD3 R8, R7, 0xffffffe, RZ ;  /* 0x0ffffffe07087810 */ /* 0x008fcc0007ffe0ff */
[----:B------:R3:W5:Y:S02]  /*0350*/  F2I.FTZ.U32.TRUNC.NTZ R9, R8 ;  /* 0x0000000800097305 */ /* 0x000764000021f000 */
[----:B---3--:R-:W-:Y:S01]  /*0360*/  HFMA2.MMA R8, -RZ, RZ, 0, 0 ;  /* 0x00000000ff087435 */ /* 0x008fe200000001ff */
[----:B-----5:R-:W-:-:S04]  /*0370*/  IMAD.MOV R10, RZ, RZ, -R9 ;  /* 0x000000ffff0a7224 */ /* 0x020fc800078e0a09 */
[----:B------:R-:W-:Y:S01]  /*0380*/  IMAD R11, R10, R13, RZ ;  /* 0x0000000d0a0b7224 */ /* 0x000fe200078e02ff */
[----:B-1----:R-:W-:-:S04]  /*0390*/  IABS R10, R6 ;  /* 0x00000006000a7213 */ /* 0x002fc80000000000 */
[----:B------:R-:W-:Y:S02]  /*03a0*/  IMAD.HI.U32 R9, R9, R11, R8 ;  /* 0x0000000b09097227 */ /* 0x000fe400078e0008 */
[----:B------:R-:W1:Y:S04]  /*03b0*/  I2F.RP R11, R10 ;  /* 0x0000000a000b7306 */ /* 0x000e680000209400 */
[----:B------:R-:W-:-:S04]  /*03c0*/  IMAD.HI.U32 R7, R9, R12, RZ ;  /* 0x0000000c09077227 */ /* 0x000fc800078e00ff */
[----:B------:R-:W-:-:S04]  /*03d0*/  IMAD.MOV R8, RZ, RZ, -R7 ;  /* 0x000000ffff087224 */ /* 0x000fc800078e0a07 */
[C---:B------:R-:W-:Y:S01]  /*03e0*/  IMAD R8, R13.reuse, R8, R12 ;  /* 0x000000080d087224 */ /* 0x040fe200078e020c */
[----:B-1----:R-:W1:Y:S04]  /*03f0*/  MUFU.RCP R11, R11 ;  /* 0x0000000b000b7308 */ /* 0x002e680000001000 */
[----:B------:R-:W-:-:S13]  /*0400*/  ISETP.GT.U32.AND P1, PT, R13, R8, PT ;  /* 0x000000080d00720c */ /* 0x000fda0003f24070 */
[-C--:B------:R-:W-:Y:S01]  /*0410*/  @!P1 IADD3 R8, R8, -R13.reuse, RZ ;  /* 0x8000000d08089210 */ /* 0x080fe20007ffe0ff */
[----:B-1----:R-:W-:Y:S01]  /*0420*/  VIADD R9, R11, 0xffffffe ;  /* 0x0ffffffe0b097836 */ /* 0x002fe20000000000 */
[----:B------:R-:W-:Y:S02]  /*0430*/  @!P1 IADD3 R7, R7, 0x1, RZ ;  /* 0x0000000107079810 */ /* 0x000fe40007ffe0ff */
[----:B------:R-:W-:Y:S02]  /*0440*/  ISETP.GE.U32.AND P0, PT, R8, R13, PT ;  /* 0x0000000d0800720c */ /* 0x000fe40003f06070 */
[----:B------:R-:W-:Y:S01]  /*0450*/  LOP3.LUT R8, R2, R5, RZ, 0x3c, !PT ;  /* 0x0000000502087212 */ /* 0x000fe200078e3cff */
[----:B------:R-:W1:Y:S01]  /*0460*/  F2I.FTZ.U32.TRUNC.NTZ R9, R9 ;  /* 0x0000000900097305 */ /* 0x000e62000021f000 */
[----:B------:R-:W-:Y:S01]  /*0470*/  ISETP.NE.AND P1, PT, R5, RZ, PT ;  /* 0x000000ff0500720c */ /* 0x000fe20003f25270 */
[----:B------:R-:W3:Y:S01]  /*0480*/  LDC R13, c[0x0][0x2b8] ;  /* 0x0000ae00ff0d7b82 */ /* 0x000ee20000000800 */
[----:B------:R-:W-:-:S02]  /*0490*/  ISETP.GE.AND P2, PT, R8, RZ, PT ;  /* 0x000000ff0800720c */ /* 0x000fc40003f46270 */
[----:B------:R-:W-:-:S05]  /*04a0*/  MOV R8, RZ ;  /* 0x000000ff00087202 */ /* 0x000fca0000000f00 */
[----:B------:R-:W-:Y:S01]  /*04b0*/  @P0 VIADD R7, R7, 0x1 ;  /* 0x0000000107070836 */ /* 0x000fe20000000000 */
[----:B-1----:R-:W-:-:S05]  /*04c0*/  IADD3 R11, RZ, -R9, RZ ;  /* 0x80000009ff0b7210 */ /* 0x002fca0007ffe0ff */
[----:B------:R-:W-:Y:S01]  /*04d0*/  @!P2 IMAD.MOV R7, RZ, RZ, -R7 ;  /* 0x000000ffff07a224 */ /* 0x000fe200078e0a07 */
[----:B------:R-:W-:Y:S01]  /*04e0*/  @!P1 LOP3.LUT R7, RZ, R5, RZ, 0x33, !PT ;  /* 0x00000005ff079212 */ /* 0x000fe200078e33ff */
[----:B------:R-:W-:-:S03]  /*04f0*/  IMAD R11, R11, R10, RZ ;  /* 0x0000000a0b0b7224 */ /* 0x000fc600078e02ff */
[----:B------:R-:W-:Y:S01]  /*0500*/  IABS R12, R7 ;  /* 0x00000007000c7213 */ /* 0x000fe20000000000 */
[----:B------:R-:W-:Y:S02]  /*0510*/  IMAD.MOV R19, RZ, RZ, -R7 ;  /* 0x000000ffff137224 */ /* 0x000fe400078e0a07 */
[----:B------:R-:W-:Y:S02]  /*0520*/  IMAD.HI.U32 R8, R9, R11, R8 ;  /* 0x0000000b09087227 */ /* 0x000fe400078e0008 */
[----:B------:R-:W4:Y:S02]  /*0530*/  LDC R11, c[0x0][0x2d4] ;  /* 0x0000b500ff0b7b82 */ /* 0x000f240000000800 */
[----:B------:R-:W-:Y:S01]  /*0540*/  IMAD.MOV.U32 R9, RZ, RZ, R12 ;  /* 0x000000ffff097224 */ /* 0x000fe200078e000c */
[----:B--2---:R-:W-:Y:S01]  /*0550*/  IABS R12, R14 ;  /* 0x0000000e000c7213 */ /* 0x004fe20000000000 */
[----:B------:R-:W-:Y:S01]  /*0560*/  IMAD R19, R5, R19, R2 ;  /* 0x0000001305137224 */ /* 0x000fe200078e0202 */
[----:B------:R-:W-:Y:S01]  /*0570*/  HFMA2.MMA R5, -RZ, RZ, 0, 0 ;  /* 0x00000000ff057435 */ /* 0x000fe200000001ff */
[----:B------:R-:W-:-:S05]  /*0580*/  IMAD.HI.U32 R17, R8, R9, RZ ;  /* 0x0000000908117227 */ /* 0x000fca00078e00ff */
[----:B------:R-:W-:-:S05]  /*0590*/  IADD3 R8, -R17, RZ, RZ ;  /* 0x000000ff11087210 */ /* 0x000fca0007ffe1ff */
[----:B------:R-:W-:Y:S01]  /*05a0*/  IMAD R9, R10, R8, R9 ;  /* 0x000000080a097224 */ /* 0x000fe200078e0209 */
[----:B------:R-:W-:-:S04]  /*05b0*/  LOP3.LUT R8, R7, R6, RZ, 0x3c, !PT ;  /* 0x0000000607087212 */ /* 0x000fc800078e3cff */
[----:B------:R-:W-:Y:S02]  /*05c0*/  ISETP.GT.U32.AND P1, PT, R10, R9, PT ;  /* 0x000000090a00720c */ /* 0x000fe40003f24070 */
[----:B------:R-:W-:Y:S02]  /*05d0*/  ISETP.GE.AND P2, PT, R8, RZ, PT ;  /* 0x000000ff0800720c */ /* 0x000fe40003f46270 */
[----:B------:R-:W1:Y:S09]  /*05e0*/  LDC R8, c[0x0][0x2bc] ;  /* 0x0000af00ff087b82 */ /* 0x000e720000000800 */
[----:B------:R-:W-:Y:S01]  /*05f0*/  @!P1 IMAD.IADD R9, R9, 0x1, -R10 ;  /* 0x0000000109099824 */ /* 0x000fe200078e0a0a */
[----:B------:R-:W-:-:S02]  /*0600*/  @!P1 IADD3 R17, R17, 0x1, RZ ;  /* 0x0000000111119810 */ /* 0x000fc40007ffe0ff */
[----:B------:R-:W-:Y:S02]  /*0610*/  ISETP.NE.AND P1, PT, R6, RZ, PT ;  /* 0x000000ff0600720c */ /* 0x000fe40003f25270 */
[----:B------:R-:W-:Y:S02]  /*0620*/  ISETP.GE.U32.AND P0, PT, R9, R10, PT ;  /* 0x0000000a0900720c */ /* 0x000fe40003f06070 */
[----:B------:R-:W2:Y:S11]  /*0630*/  I2F.RP R9, R12 ;  /* 0x0000000c00097306 */ /* 0x000eb60000209400 */
[----:B------:R-:W-:Y:S01]  /*0640*/  @P0 VIADD R17, R17, 0x1 ;  /* 0x0000000111110836 */ /* 0x000fe20000000000 */
[----:B--2---:R-:W2:Y:S04]  /*0650*/  MUFU.RCP R9, R9 ;  /* 0x0000000900097308 */ /* 0x004ea80000001000 */
[----:B------:R-:W-:-:S02]  /*0660*/  @!P2 IADD3 R17, -R17, RZ, RZ ;  /* 0x000000ff1111a210 */ /* 0x000fc40007ffe1ff */
[----:B------:R-:W-:-:S05]  /*0670*/  @!P1 LOP3.LUT R17, RZ, R6, RZ, 0x33, !PT ;  /* 0x00000006ff119212 */ /* 0x000fca00078e33ff */
[----:B------:R-:W-:-:S04]  /*0680*/  IMAD.MOV R10, RZ, RZ, -R17 ;  /* 0x000000ffff0a7224 */ /* 0x000fc800078e0a11 */
[----:B------:R-:W-:Y:S01]  /*0690*/  IMAD R18, R6, R10, R7 ;  /* 0x0000000a06127224 */ /* 0x000fe200078e0207 */
[----:B-1----:R-:W-:Y:S01]  /*06a0*/  IADD3 R6, R8, -0x1, RZ ;  /* 0xffffffff08067810 */ /* 0x002fe20007ffe0ff */
[----:B------:R-:W1:Y:S02]  /*06b0*/  LDC R10, c[0x0][0x2c8] ;  /* 0x0000b200ff0a7b82 */ /* 0x000e640000000800 */
[----:B0-----:R-:W-:Y:S02]  /*06c0*/  IMAD R15, R18, UR4, -R15 ;  /* 0x00000004120f7c24 */ /* 0x001fe4000f8e0a0f */
[----:B----4-:R-:W-:Y:S02]  /*06d0*/  IMAD R18, R6, R11, -R20 ;  /* 0x0000000b06127224 */ /* 0x010fe400078e0a14 */
[----:B--2---:R-:W-:Y:S01]  /*06e0*/  VIADD R6, R9, 0xffffffe ;  /* 0x0ffffffe09067836 */ /* 0x004fe20000000000 */
[C---:B------:R-:W-:Y:S02]  /*06f0*/  ISETP.GT.AND P1, PT, R15.reuse, -0x1, PT ;  /* 0xffffffff0f00780c */ /* 0x040fe40003f24270 */
[----:B------:R-:W-:Y:S01]  /*0700*/  IADD3 R18, R15, R18, RZ ;  /* 0x000000120f127210 */ /* 0x000fe20007ffe0ff */
[----:B------:R0:W2:Y:S03]  /*0710*/  F2I.FTZ.U32.TRUNC.NTZ R9, R6 ;  /* 0x0000000600097305 */ /* 0x0000a6000021f000 */
[----:B------:R-:W-:-:S07]  /*0720*/  ISETP.GE.AND P0, PT, R18, -0x1, PT ;  /* 0xffffffff1200780c */ /* 0x000fce0003f06270 */
[----:B0--3--:R-:W-:Y:S06]  /*0730*/  @P1 BRA `(.L_x_817) ;  /* 0x0000000000781947 */ /* 0x009fec0003800000 */
[----:B------:R-:W0:Y:S02]  /*0740*/  LDC R22, c[0x0][0x2d4] ;  /* 0x0000b500ff167b82 */ /* 0x000e240000000800 */
[----:B0-----:R-:W-:-:S04]  /*0750*/  IABS R5, R22 ;  /* 0x0000001600057213 */ /* 0x001fc80000000000 */
[----:B------:R-:W0:Y:S08]  /*0760*/  I2F.RP R21, R5 ;  /* 0x0000000500157306 */ /* 0x000e300000209400 */
[----:B0-----:R-:W0:Y:S02]  /*0770*/  MUFU.RCP R21, R21 ;  /* 0x0000001500157308 */ /* 0x001e240000001000 */
[----:B0-----:R-:W-:-:S06]  /*0780*/  VIADD R6, R21, 0xffffffe ;  /* 0x0ffffffe15067836 */ /* 0x001fcc0000000000 */
[----:B------:R0:W3:Y:S02]  /*0790*/  F2I.FTZ.U32.TRUNC.NTZ R7, R6 ;  /* 0x0000000600077305 */ /* 0x0000e4000021f000 */
[----:B0-----:R-:W-:Y:S01]  /*07a0*/  IMAD.MOV.U32 R6, RZ, RZ, RZ ;  /* 0x000000ffff067224 */ /* 0x001fe200078e00ff */
[----:B---3--:R-:W-:-:S05]  /*07b0*/  IADD3 R24, RZ, -R7, RZ ;  /* 0x80000007ff187210 */ /* 0x008fca0007ffe0ff */
[----:B------:R-:W-:Y:S01]  /*07c0*/  IMAD R23, R24, R5, RZ ;  /* 0x0000000518177224 */ /* 0x000fe200078e02ff */
[----:B------:R-:W-:-:S03]  /*07d0*/  IABS R24, R15 ;  /* 0x0000000f00187213 */ /* 0x000fc60000000000 */
[----:B------:R-:W-:-:S06]  /*07e0*/  IMAD.HI.U32 R7, R7, R23, R6 ;  /* 0x0000001707077227 */ /* 0x000fcc00078e0006 */
[----:B------:R-:W-:-:S05]  /*07f0*/  IMAD.HI.U32 R7, R7, R24, RZ ;  /* 0x0000001807077227 */ /* 0x000fca00078e00ff */
[----:B------:R-:W-:-:S05]  /*0800*/  IADD3 R21, -R7, RZ, RZ ;  /* 0x000000ff07157210 */ /* 0x000fca0007ffe1ff */
[----:B------:R-:W-:Y:S01]  /*0810*/  IMAD R24, R5, R21, R24 ;  /* 0x0000001505187224 */ /* 0x000fe200078e0218 */
[----:B------:R-:W-:-:S04]  /*0820*/  IADD3 R21, -R15, RZ, RZ ;  /* 0x000000ff0f157210 */ /* 0x000fc80007ffe1ff */
[----:B------:R-:W-:-:S13]  /*0830*/  ISETP.GT.U32.AND P3, PT, R5, R24, PT ;  /* 0x000000180500720c */ /* 0x000fda0003f64070 */
[----:B------:R-:W-:Y:S02]  /*0840*/  @!P3 IMAD.IADD R24, R24, 0x1, -R5 ;  /* 0x000000011818b824 */ /* 0x000fe400078e0a05 */
[----:B------:R-:W-:Y:S01]  /*0850*/  @!P3 VIADD R7, R7, 0x1 ;  /* 0x000000010707b836 */ /* 0x000fe20000000000 */
[----:B------:R-:W-:Y:S02]  /*0860*/  ISETP.NE.AND P3, PT, R22, RZ, PT ;  /* 0x000000ff1600720c */ /* 0x000fe40003f65270 */
[----:B------:R-:W-:Y:S02]  /*0870*/  ISETP.GE.U32.AND P1, PT, R24, R5, PT ;  /* 0x000000051800720c */ /* 0x000fe40003f26070 */
[----:B------:R-:W-:-:S04]  /*0880*/  LOP3.LUT R5, R21, R22, RZ, 0x3c, !PT ;  /* 0x0000001615057212 */ /* 0x000fc800078e3cff */
[----:B------:R-:W-:-:S07]  /*0890*/  ISETP.GE.AND P2, PT, R5, RZ, PT ;  /* 0x000000ff0500720c */ /* 0x000fce0003f46270 */
[----:B------:R-:W-:-:S06]  /*08a0*/  @P1 IADD3 R7, R7, 0x1, RZ ;  /* 0x0000000107071810 */ /* 0x000fcc0007ffe0ff */
[----:B------:R-:W-:Y:S01]  /*08b0*/  @!P2 IMAD.MOV R7, RZ, RZ, -R7 ;  /* 0x000000ffff07a224 */ /* 0x000fe200078e0a07 */
[----:B------:R-:W-:-:S04]  /*08c0*/  @!P3 LOP3.LUT R7, RZ, R22, RZ, 0x33, !PT ;  /* 0x00000016ff07b212 */ /* 0x000fc800078e33ff */
[----:B------:R-:W-:-:S05]  /*08d0*/  IADD3 R5, -R7, RZ, RZ ;  /* 0x000000ff07057210 */ /* 0x000fca0007ffe1ff */
[----:B------:R-:W-:Y:S02]  /*08e0*/  IMAD R22, R22, R5, -R15 ;  /* 0x0000000516167224 */ /* 0x000fe400078e0a0f */
[----:B------:R-:W-:-:S03]  /*08f0*/  VIADD R5, R7, 0x1 ;  /* 0x0000000107057836 */ /* 0x000fc60000000000 */
[----:B------:R-:W-:-:S13]  /*0900*/  ISETP.GT.AND P1, PT, R22, RZ, PT ;  /* 0x000000ff1600720c */ /* 0x000fda0003f24270 */
[----:B------:R-:W-:-:S07]  /*0910*/  @!P1 IADD3 R5, R7, RZ, RZ ;  /* 0x000000ff07059210 */ /* 0x000fce0007ffe0ff */
.L_x_817:
[----:B------:R-:W-:Y:S05]  /*0920*/  BSYNC B0 ;  /* 0x0000000000007941 */ /* 0x000fea0003800000 */
.L_x_816:
[----:B------:R-:W-:Y:S01]  /*0930*/  ULDC UR4, c[0x0][0x2bc] ;  /* 0x0000af0000047ab9 */ /* 0x000fe20000000800 */
[----:B------:R-:W-:Y:S01]  /*0940*/  BSSY B0, `(.L_x_818) ;  /* 0x0000023000007945 */ /* 0x000fe20003800000 */
[----:B------:R-:W-:Y:S01]  /*0950*/  MOV R6, UR4 ;  /* 0x0000000400067c02 */ /* 0x000fe20008000f00 */
[----:B--2---:R-:W-:Y:S02]  /*0960*/  IMAD.MOV R21, RZ, RZ, -R9 ;  /* 0x000000ffff157224 */ /* 0x004fe400078e0a09 */
[----:B------:R-:W-:Y:S05]  /*0970*/  @!P0 BRA `(.L_x_819) ;  /* 0x00000000007c8947 */ /* 0x000fea0003800000 */
[----:B------:R-:W-:Y:S01]  /*0980*/  IABS R22, R11 ;  /* 0x0000000b00167213 */ /* 0x000fe20000000000 */
[----:B------:R-:W-:Y:S01]  /*0990*/  HFMA2.MMA R6, -RZ, RZ, 0, 0 ;  /* 0x00000000ff067435 */ /* 0x000fe200000001ff */
[----:B------:R-:W-:Y:S02]  /*09a0*/  VIADD R18, R18, 0x1 ;  /* 0x0000000112127836 */ /* 0x000fe40000000000 */
[----:B------:R-:W0:Y:S03]  /*09b0*/  I2F.RP R23, R22 ;  /* 0x0000001600177306 */ /* 0x000e260000209400 */
[----:B------:R-:W-:-:S05]  /*09c0*/  IABS R26, R18 ;  /* 0x00000012001a7213 */ /* 0x000fca0000000000 */
[----:B0-----:R-:W0:Y:S02]  /*09d0*/  MUFU.RCP R23, R23 ;  /* 0x0000001700177308 */ /* 0x001e240000001000 */
[----:B0-----:R-:W-:-:S06]  /*09e0*/  VIADD R24, R23, 0xffffffe ;  /* 0x0ffffffe17187836 */ /* 0x001fcc0000000000 */
[----:B------:R-:W0:Y:S02]  /*09f0*/  F2I.FTZ.U32.TRUNC.NTZ R7, R24 ;  /* 0x0000001800077305 */ /* 0x000e24000021f000 */
[----:B0-----:R-:W-:-:S05]  /*0a00*/  IADD3 R25, RZ, -R7, RZ ;  /* 0x80000007ff197210 */ /* 0x001fca0007ffe0ff */
        /* <DEDUP_REMOVED lines=12> */
[----:B------:R-:W-:-:S07]  /*0ad0*/  ISETP.GE.AND P2, PT, R7, RZ, PT ;  /* 0x000000ff0700720c */ /* 0x000fce0003f46270 */
[----:B------:R-:W-:-:S06]  /*0ae0*/  @P0 VIADD R6, R6, 0x1 ;  /* 0x0000000106060836 */ /* 0x000fcc0000000000 */
[----:B------:R-:W-:Y:S02]  /*0af0*/  @!P2 IADD3 R6, -R6, RZ, RZ ;  /* 0x000000ff0606a210 */ /* 0x000fe40007ffe1ff */
[----:B------:R-:W-:-:S04]  /*0b00*/  @!P1 LOP3.LUT R6, RZ, R11, RZ, 0x33, !PT ;  /* 0x0000000bff069212 */ /* 0x000fc800078e33ff */
[----:B------:R-:W-:Y:S01]  /*0b10*/  IADD3 R8, -R6, R8, RZ ;  /* 0x0000000806087210 */ /* 0x000fe20007ffe1ff */
[----:B------:R-:W-:-:S04]  /*0b20*/  IMAD.MOV R7, RZ, RZ, -R6 ;  /* 0x000000ffff077224 */ /* 0x000fc800078e0a06 */
[----:B------:R-:W-:Y:S02]  /*0b30*/  IMAD R11, R11, R7, R18 ;  /* 0x000000070b0b7224 */ /* 0x000fe400078e0212 */
[----:B------:R-:W-:-:S03]  /*0b40*/  VIADD R6, R8, 0xffffffff ;  /* 0xffffffff08067836 */ /* 0x000fc60000000000 */
[----:B------:R-:W-:-:S13]  /*0b50*/  ISETP.GT.AND P0, PT, R11, RZ, PT ;  /* 0x000000ff0b00720c */ /* 0x000fda0003f04270 */
[----:B------:R-:W-:-:S07]  /*0b60*/  @!P0 IADD3 R6, R8, RZ, RZ ;  /* 0x000000ff08068210 */ /* 0x000fce0007ffe0ff */
.L_x_819:
[----:B------:R-:W-:Y:S05]  /*0b70*/  BSYNC B0 ;  /* 0x0000000000007941 */ /* 0x000fea0003800000 */
.L_x_818:
[----:B------:R-:W-:Y:S01]  /*0b80*/  ULDC UR4, c[0x0][0x2c0] ;  /* 0x0000b00000047ab9 */ /* 0x000fe20000000800 */
[----:B------:R-:W-:Y:S01]  /*0b90*/  IMAD R18, R21, R12, RZ ;  /* 0x0000000c15127224 */ /* 0x000fe200078e02ff */
[----:B------:R-:W-:Y:S01]  /*0ba0*/  IABS R11, R17 ;  /* 0x00000011000b7213 */ /* 0x000fe20000000000 */
[----:B-1----:R-:W-:Y:S01]  /*0bb0*/  IMAD R7, R19, UR4, -R10 ;  /* 0x0000000413077c24 */ /* 0x002fe2000f8e0a0a */
[----:B------:R-:W-:Y:S01]  /*0bc0*/  BSSY B0, `(.L_x_820) ;  /* 0x0000025000007945 */ /* 0x000fe20003800000 */
[----:B------:R-:W-:Y:S01]  /*0bd0*/  IMAD.MOV.U32 R8, RZ, RZ, RZ ;  /* 0x000000ffff087224 */ /* 0x000fe200078e00ff */
[----:B------:R-:W-:Y:S02]  /*0be0*/  IADD3 R19, R13, -0x1, RZ ;  /* 0xffffffff0d137810 */ /* 0x000fe40007ffe0ff */
[----:B------:R-:W-:Y:S01]  /*0bf0*/  ISETP.GT.AND P0, PT, R7, -0x1, PT ;  /* 0xffffffff0700780c */ /* 0x000fe20003f04270 */
[----:B------:R-:W-:-:S06]  /*0c00*/  IMAD.HI.U32 R18, R9, R18, R8 ;  /* 0x0000001209127227 */ /* 0x000fcc00078e0008 */
[----:B------:R-:W-:-:S06]  /*0c10*/  IMAD.HI.U32 R18, R18, R11, RZ ;  /* 0x0000000b12127227 */ /* 0x000fcc00078e00ff */
[----:B------:R-:W-:Y:S05]  /*0c20*/  @P0 BRA `(.L_x_821) ;  /* 0x0000000000780947 */ /* 0x000fea0003800000 */
[----:B------:R-:W0:Y:S02]  /*0c30*/  LDC R10, c[0x0][0x2d0] ;  /* 0x0000b400ff0a7b82 */ /* 0x000e240000000800 */
        /* <DEDUP_REMOVED lines=9> */
[----:B------:R-:W-:Y:S01]  /*0cd0*/  IMAD.HI.U32 R9, R9, R23, R8 ;  /* 0x0000001709097227 */ /* 0x000fe200078e0008 */
[----:B------:R-:W-:-:S04]  /*0ce0*/  IADD3 R23, -R7, RZ, RZ ;  /* 0x000000ff07177210 */ /* 0x000fc80007ffe1ff */
[----:B------:R-:W-:Y:S01]  /*0cf0*/  LOP3.LUT R8, R23, R10, RZ, 0x3c, !PT ;  /* 0x0000000a17087212 */ /* 0x000fe200078e3cff */
[----:B------:R-:W-:-:S03]  /*0d00*/  IMAD.HI.U32 R9, R9, R24, RZ ;  /* 0x0000001809097227 */ /* 0x000fc600078e00ff */
[----:B------:R-:W-:Y:S02]  /*0d10*/  ISETP.GE.AND P2, PT, R8, RZ, PT ;  /* 0x000000ff0800720c */ /* 0x000fe40003f46270 */
[----:B------:R-:W-:-:S05]  /*0d20*/  IADD3 R22, -R9, RZ, RZ ;  /* 0x000000ff09167210 */ /* 0x000fca0007ffe1ff */
[----:B------:R-:W-:-:S05]  /*0d30*/  IMAD R22, R21, R22, R24 ;  /* 0x0000001615167224 */ /* 0x000fca00078e0218 */
        /* <DEDUP_REMOVED lines=8> */
[----:B------:R-:W-:-:S05]  /*0dc0*/  IADD3 R8, -R9, RZ, RZ ;  /* 0x000000ff09087210 */ /* 0x000fca0007ffe1ff */
[----:B------:R-:W-:Y:S02]  /*0dd0*/  IMAD R10, R10, R8, -R7 ;  /* 0x000000080a0a7224 */ /* 0x000fe400078e0a07 */
[----:B------:R-:W-:-:S03]  /*0de0*/  VIADD R8, R9, 0x1 ;  /* 0x0000000109087836 */ /* 0x000fc60000000000 */
[----:B------:R-:W-:-:S13]  /*0df0*/  ISETP.GT.AND P0, PT, R10, RZ, PT ;  /* 0x000000ff0a00720c */ /* 0x000fda0003f04270 */
[----:B------:R-:W-:-:S07]  /*0e00*/  @!P0 IADD3 R8, R9, RZ, RZ ;  /* 0x000000ff09088210 */ /* 0x000fce0007ffe0ff */
.L_x_821:
[----:B------:R-:W-:Y:S05]  /*0e10*/  BSYNC B0 ;  /* 0x0000000000007941 */ /* 0x000fea0003800000 */
.L_x_820:
[----:B------:R-:W-:Y:S01]  /*0e20*/  ULDC UR4, c[0x0][0x2a8] ;  /* 0x0000aa0000047ab9 */ /* 0x000fe20000000800 */
[----:B------:R-:W-:Y:S01]  /*0e30*/  IMAD.MOV R9, RZ, RZ, -R18 ;  /* 0x000000ffff097224 */ /* 0x000fe200078e0a12 */
[----:B------:R-:W-:Y:S01]  /*0e40*/  BSSY B0, `(.L_x_822) ;  /* 0x0000027000007945 */ /* 0x000fe20003800000 */
[----:B------:R-:W-:Y:S01]  /*0e50*/  IMAD R10, R19, R16, -UR4 ;  /* 0x80000004130a7e24 */ /* 0x000fe2000f8e0210 */
[----:B------:R-:W-:Y:S01]  /*0e60*/  ULDC UR4, c[0x0][0x2b8] ;  /* 0x0000ae0000047ab9 */ /* 0x000fe20000000800 */
[C---:B------:R-:W-:Y:S02]  /*0e70*/  IMAD R19, R12.reuse, R9, R11 ;  /* 0x000000090c137224 */ /* 0x040fe400078e020b */
[----:B------:R-:W-:Y:S01]  /*0e80*/  IMAD.U32 R9, RZ, RZ, UR4 ;  /* 0x00000004ff097e24 */ /* 0x000fe2000f8e00ff */
[----:B------:R-:W-:Y:S02]  /*0e90*/  IADD3 R10, R7, R10, RZ ;  /* 0x0000000a070a7210 */ /* 0x000fe40007ffe0ff */
[----:B------:R-:W-:-:S02]  /*0ea0*/  ISETP.GT.U32.AND P0, PT, R12, R19, PT ;  /* 0x000000130c00720c */ /* 0x000fc40003f04070 */
[----:B------:R-:W-:-:S13]  /*0eb0*/  ISETP.GE.AND P1, PT, R10, -0x1, PT ;  /* 0xffffffff0a00780c */ /* 0x000fda0003f26270 */
[----:B------:R-:W-:Y:S05]  /*0ec0*/  @!P1 BRA `(.L_x_823) ;  /* 0x0000000000789947 */ /* 0x000fea0003800000 */
[----:B------:R-:W-:Y:S02]  /*0ed0*/  IABS R9, R16 ;  /* 0x0000001000097213 */ /* 0x000fe40000000000 */
[----:B------:R-:W-:Y:S01]  /*0ee0*/  IADD3 R21, R10, 0x1, RZ ;  /* 0x000000010a157810 */ /* 0x000fe20007ffe0ff */
[----:B------:R-:W-:Y:S01]  /*0ef0*/  IMAD.MOV.U32 R10, RZ, RZ, RZ ;  /* 0x000000ffff0a7224 */ /* 0x000fe200078e00ff */
[----:B------:R-:W0:Y:S08]  /*0f00*/  I2F.RP R23, R9 ;  /* 0x0000000900177306 */ /* 0x000e300000209400 */
[----:B0-----:R-:W0:Y:S02]  /*0f10*/  MUFU.RCP R23, R23 ;  /* 0x0000001700177308 */ /* 0x001e240000001000 */
[----:B0-----:R-:W-:-:S06]  /*0f20*/  IADD3 R24, R23, 0xffffffe, RZ ;  /* 0x0ffffffe17187810 */ /* 0x001fcc0007ffe0ff */
[----:B------:R-:W0:Y:S02]  /*0f30*/  F2I.FTZ.U32.TRUNC.NTZ R11, R24 ;  /* 0x00000018000b7305 */ /* 0x000e24000021f000 */
[----:B0-----:R-:W-:-:S04]  /*0f40*/  IMAD.MOV R22, RZ, RZ, -R11 ;  /* 0x000000ffff167224 */ /* 0x001fc800078e0a0b */
[----:B------:R-:W-:Y:S01]  /*0f50*/  IMAD R25, R22, R9, RZ ;  /* 0x0000000916197224 */ /* 0x000fe200078e02ff */
[----:B------:R-:W-:-:S03]  /*0f60*/  IABS R22, R21 ;  /* 0x0000001500167213 */ /* 0x000fc60000000000 */
[----:B------:R-:W-:-:S06]  /*0f70*/  IMAD.HI.U32 R25, R11, R25, R10 ;  /* 0x000000190b197227 */ /* 0x000fcc00078e000a */
        /* <DEDUP_REMOVED lines=12> */
[----:B------:R-:W-:-:S05]  /*1040*/  @!P3 LOP3.LUT R10, RZ, R16, RZ, 0x33, !PT ;  /* 0x00000010ff0ab212 */ /* 0x000fca00078e33ff */
[----:B------:R-:W-:Y:S01]  /*1050*/  IMAD.MOV R9, RZ, RZ, -R10 ;  /* 0x000000ffff097224 */ /* 0x000fe200078e0a0a */
[----:B------:R-:W-:-:S03]  /*1060*/  IADD3 R10, -R10, R13, RZ ;  /* 0x0000000d0a0a7210 */ /* 0x000fc60007ffe1ff */
[----:B------:R-:W-:Y:S02]  /*1070*/  IMAD R16, R16, R9, R21 ;  /* 0x0000000910107224 */ /* 0x000fe400078e0215 */
[----:B------:R-:W-:-:S03]  /*1080*/  VIADD R9, R10, 0xffffffff ;  /* 0xffffffff0a097836 */ /* 0x000fc60000000000 */
[----:B------:R-:W-:-:S13]  /*1090*/  ISETP.GT.AND P1, PT, R16, RZ, PT ;  /* 0x000000ff1000720c */ /* 0x000fda0003f24270 */
[----:B------:R-:W-:-:S07]  /*10a0*/  @!P1 IADD3 R9, R10, RZ, RZ ;  /* 0x000000ff0a099210 */ /* 0x000fce0007ffe0ff */
.L_x_823:
[----:B------:R-:W-:Y:S05]  /*10b0*/  BSYNC B0 ;  /* 0x0000000000007941 */ /* 0x000fea0003800000 */
.L_x_822:
[----:B------:R-:W-:Y:S01]  /*10c0*/  ULDC.U8 UR4, c[0x0][0x298] ;  /* 0x0000a60000047ab9 */ /* 0x000fe20000000000 */
[----:B------:R-:W-:Y:S01]  /*10d0*/  @!P0 IMAD.IADD R19, R19, 0x1, -R12 ;  /* 0x0000000113138824 */ /* 0x000fe200078e0a0c */
[----:B------:R-:W-:Y:S01]  /*10e0*/  UPRMT UR4, UR4, 0x8880, URZ ;  /* 0x0000888004047896 */ /* 0x000fe2000800003f */
[----:B------:R-:W-:Y:S02]  /*10f0*/  LOP3.LUT R10, R17, R14, RZ, 0x3c, !PT ;  /* 0x0000000e110a7212 */ /* 0x000fe400078e3cff */
[----:B------:R-:W-:Y:S02]  /*1100*/  @!P0 IADD3 R18, R18, 0x1, RZ ;  /* 0x0000000112128810 */ /* 0x000fe40007ffe0ff */
[----:B------:R-:W-:Y:S02]  /*1110*/  ISETP.GE.U32.AND P3, PT, R19, R12, PT ;  /* 0x0000000c1300720c */ /* 0x000fe40003f66070 */
[----:B------:R-:W-:Y:S02]  /*1120*/  ISETP.NE.AND P1, PT, RZ, UR4, PT ;  /* 0x00000004ff007c0c */ /* 0x000fe4000bf25270 */
[----:B------:R-:W-:-:S02]  /*1130*/  ISETP.GE.AND P2, PT, R10, RZ, PT ;  /* 0x000000ff0a00720c */ /* 0x000fc40003f46270 */
[----:B------:R-:W-:-:S07]  /*1140*/  ISETP.NE.AND P0, PT, R14, RZ, PT ;  /* 0x000000ff0e00720c */ /* 0x000fce0003f05270 */
[----:B------:R-:W-:Y:S02]  /*1150*/  @P3 VIADD R18, R18, 0x1 ;  /* 0x0000000112123836 */ /* 0x000fe40000000000 */
[----:B------:R-:W0:Y:S03]  /*1160*/  @P1 LDC.64 R12, c[0x0][0x288] ;  /* 0x0000a200ff0c1b82 */ /* 0x000e260000000a00 */
[----:B------:R-:W-:Y:S02]  /*1170*/  @!P2 IADD3 R18, -R18, RZ, RZ ;  /* 0x000000ff1212a210 */ /* 0x000fe40007ffe1ff */
[----:B------:R-:W-:-:S05]  /*1180*/  @!P0 LOP3.LUT R18, RZ, R14, RZ, 0x33, !PT ;  /* 0x0000000eff128212 */ /* 0x000fca00078e33ff */
[----:B------:R-:W-:-:S04]  /*1190*/  IMAD.MOV R10, RZ, RZ, -R18 ;  /* 0x000000ffff0a7224 */ /* 0x000fc800078e0a12 */
[----:B------:R-:W-:Y:S02]  /*11a0*/  IMAD R10, R14, R10, R17 ;  /* 0x0000000a0e0a7224 */ /* 0x000fe400078e0211 */
[----:B------:R-:W1:Y:S02]  /*11b0*/  LDC R17, c[0x0][0x2a4] ;  /* 0x0000a900ff117b82 */ /* 0x000e640000000800 */
[----:B0-----:R-:W-:-:S05]  /*11c0*/  @P1 IMAD.WIDE R22, R10, 0x2, R12 ;  /* 0x000000020a161825 */ /* 0x001fca00078e020c */
[----:B------:R0:W2:Y:S01]  /*11d0*/  @P1 LDG.E.U16 R11, desc[UR6][R22.64] ;  /* 0x00000006160b1981 */ /* 0x0000a2000c1e1500 */
[----:B------:R-:W-:Y:S01]  /*11e0*/  HFMA2.MMA R12, -RZ, RZ, 0, 0 ;  /* 0x00000000ff0c7435 */ /* 0x000fe200000001ff */
[----:B------:R-:W-:Y:S01]  /*11f0*/  BSSY B1, `(.L_x_824) ;  /* 0x0000139000017945 */ /* 0x000fe20003800000 */
[----:B0-----:R-:W-:Y:S02]  /*1200*/  IABS R22, R10 ;  /* 0x0000000a00167213 */ /* 0x001fe40000000000 */
[----:B-1----:R-:W-:-:S04]  /*1210*/  IABS R14, R17 ;  /* 0x00000011000e7213 */ /* 0x002fc80000000000 */
        /* <DEDUP_REMOVED lines=8> */
[----:B------:R-:W-:-:S05]  /*12a0*/  IMAD.HI.U32 R12, R12, R13, RZ ;  /* 0x0000000d0c0c7227 */ /* 0x000fca00078e00ff */
[----:B------:R-:W-:-:S05]  /*12b0*/  IADD3 R16, -R12, RZ, RZ ;  /* 0x000000ff0c107210 */ /* 0x000fca0007ffe1ff */
[----:B------:R-:W-:Y:S02]  /*12c0*/  IMAD R13, R14, R16, R13 ;  /* 0x000000100e0d7224 */ /* 0x000fe400078e020d */
[----:B------:R-:W-:-:S03]  /*12d0*/  IMAD.MOV.U32 R16, RZ, RZ, RZ ;  /* 0x000000ffff107224 */ /* 0x000fc600078e00ff */
        /* <DEDUP_REMOVED lines=9> */
[----:B------:R-:W-:Y:S02]  /*1370*/  ISETP.GE.AND P0, PT, R5, R6, PT ;  /* 0x000000060500720c */ /* 0x000fe40003f06270 */
[----:B------:R-:W-:-:S05]  /*1380*/  @!P3 LOP3.LUT R12, RZ, R17, RZ, 0x33, !PT ;  /* 0x00000011ff0cb212 */ /* 0x000fca00078e33ff */
[----:B------:R-:W-:Y:S01]  /*1390*/  IMAD R12, R4, R18, R12 ;  /* 0x00000012040c7224 */ /* 0x000fe200078e020c */
[----:B--2---:R-:W-:-:S05]  /*13a0*/  @P1 SHF.L.U32 R16, R11, 0x10, RZ ;  /* 0x000000100b101819 */ /* 0x004fca00000006ff */
[----:B------:R-:W-:Y:S05]  /*13b0*/  @P0 BRA `(.L_x_825) ;  /* 0x0000001000700947 */ /* 0x000fea0003800000 */
[----:B------:R-:W-:Y:S02]  /*13c0*/  IMAD R20, R12, R20, R15 ;  /* 0x000000140c147224 */ /* 0x000fe400078e020f */
[----:B------:R-:W-:-:S07]  /*13d0*/  VIADD R21, R8, 0x3 ;  /* 0x0000000308157836 */ /* 0x000fce0000000000 */
.L_x_835:
[----:B------:R-:W-:Y:S01]  /*13e0*/  ISETP.GT.AND P0, PT, R9, R8, PT ;  /* 0x000000080900720c */ /* 0x000fe20003f04270 */
[----:B------:R-:W-:-:S12]  /*13f0*/  BSSY B0, `(.L_x_826) ;  /* 0x0000115000007945 */ /* 0x000fd80003800000 */
[----:B------:R-:W-:Y:S05]  /*1400*/  @!P0 BRA `(.L_x_827) ;  /* 0x00000010004c8947 */ /* 0x000fea0003800000 */
[-C--:B------:R-:W-:Y:S01]  /*1410*/  IADD3 R11, R9, -R8.reuse, RZ ;  /* 0x80000008090b7210 */ /* 0x080fe20007ffe0ff */
[----:B------:R-:W-:Y:S01]  /*1420*/  ULDC UR4, c[0x0][0x2d4] ;  /* 0x0000b50000047ab9 */ /* 0x000fe20000000800 */
[-C--:B------:R-:W-:Y:S01]  /*1430*/  LOP3.LUT R12, RZ, R8.reuse, RZ, 0x33, !PT ;  /* 0x00000008ff0c7212 */ /* 0x080fe200078e33ff */
[----:B------:R-:W-:Y:S01]  /*1440*/  BSSY B2, `(.L_x_828) ;  /* 0x000002b000027945 */ /* 0x000fe20003800000 */
[----:B------:R-:W-:Y:S02]  /*1450*/  LOP3.LUT P0, R11, R11, 0x3, RZ, 0xc0, !PT ;  /* 0x000000030b0b7812 */ /* 0x000fe4000780c0ff */
[----:B------:R-:W-:Y:S01]  /*1460*/  MOV R26, R8 ;  /* 0x00000008001a7202 */ /* 0x000fe20000000f00 */
[----:B------:R-:W-:-:S05]  /*1470*/  IMAD.IADD R12, R12, 0x1, R9 ;  /* 0x000000010c0c7824 */ /* 0x000fca00078e0209 */
[----:B------:R-:W-:Y:S01]  /*1480*/  ISETP.GE.U32.AND P1, PT, R12, 0x3, PT ;  /* 0x000000030c00780c */ /* 0x000fe20003f26070 */
[----:B------:R-:W-:Y:S01]  /*1490*/  IMAD R12, R5, UR4, R20 ;  /* 0x00000004050c7c24 */ /* 0x000fe2000f8e0214 */
[----:B------:R-:W-:-:S03]  /*14a0*/  ULDC UR4, c[0x0][0x2a8] ;  /* 0x0000aa0000047ab9 */ /* 0x000fc60000000800 */
[----:B------:R-:W-:Y:S01]  /*14b0*/  IMAD R23, R12, UR4, R7 ;  /* 0x000000040c177c24 */ /* 0x000fe2000f8e0207 */
[----:B------:R-:W-:Y:S07]  /*14c0*/  @!P0 BRA `(.L_x_829) ;  /* 0x0000000000888947 */ /* 0x000fee0003800000 */
[----:B------:R-:W0:Y:S01]  /*14d0*/  LDC R17, c[0x0][0x2d0] ;  /* 0x0000b400ff117b82 */ /* 0x000e220000000800 */
[----:B------:R-:W-:Y:S02]  /*14e0*/  ULDC.64 UR8, c[0x0][0x2b8] ;  /* 0x0000ae0000087ab9 */ /* 0x000fe40000000a00 */
[----:B------:R-:W-:-:S04]  /*14f0*/  IMAD R19, R10, UR9, R5 ;  /* 0x000000090a137c24 */ /* 0x000fc8000f8e0205 */
[----:B------:R-:W-:Y:S01]  /*1500*/  IMAD R25, R19, UR8, R8 ;  /* 0x0000000813197c24 */ /* 0x000fe2000f8e0208 */
[----:B------:R-:W1:Y:S08]  /*1510*/  LDC.64 R14, c[0x0][0x210] ;  /* 0x00008400ff0e7b82 */ /* 0x000e700000000a00 */
[----:B------:R-:W2:Y:S01]  /*1520*/  LDC.64 R12, c[0x0][0x260] ;  /* 0x00009800ff0c7b82 */ /* 0x000ea20000000a00 */
[----:B0-----:R-:W-:-:S04]  /*1530*/  IMAD R22, R8, R17, R23 ;  /* 0x0000001108167224 */ /* 0x001fc800078e0217 */
[----:B-1----:R-:W-:-:S06]  /*1540*/  IMAD.WIDE R18, R22, 0x2, R14 ;  /* 0x0000000216127825 */ /* 0x002fcc00078e020e */
[----:B------:R-:W3:Y:S01]  /*1550*/  LDG.E.U16 R18, desc[UR6][R18.64] ;  /* 0x0000000612127981 */ /* 0x000ee2000c1e1500 */
[----:B--2---:R-:W-:-:S05]  /*1560*/  IMAD.WIDE R12, R25, 0x2, R12 ;  /* 0x00000002190c7825 */ /* 0x004fca00078e020c */
[----:B------:R-:W2:Y:S01]  /*1570*/  LDG.E.U16 R24, desc[UR6][R12.64] ;  /* 0x000000060c187981 */ /* 0x000ea2000c1e1500 */
[----:B------:R-:W-:Y:S01]  /*1580*/  ISETP.NE.AND P0, PT, R11, 0x1, PT ;  /* 0x000000010b00780c */ /* 0x000fe20003f05270 */
[----:B------:R-:W-:Y:S02]  /*1590*/  VIADD R26, R8, 0x1 ;  /* 0x00000001081a7836 */ /* 0x000fe40000000000 */
[----:B---3--:R-:W-:Y:S01]  /*15a0*/  IMAD.U32 R27, R18, 0x10000, RZ ;  /* 0x00010000121b7824 */ /* 0x008fe200078e00ff */
[----:B--2---:R-:W-:-:S05]  /*15b0*/  SHF.L.U32 R25, R24, 0x10, RZ ;  /* 0x0000001018197819 */ /* 0x004fca00000006ff */
[----:B------:R-:W-:-:S04]  /*15c0*/  FFMA.FTZ R16, R25, R27, R16 ;  /* 0x0000001b19107223 */ /* 0x000fc80000010010 */
[----:B------:R-:W-:Y:S05]  /*15d0*/  @!P0 BRA `(.L_x_829) ;  /* 0x0000000000448947 */ /* 0x000fea0003800000 */
[----:B------:R-:W-:Y:S02]  /*15e0*/  ISETP.NE.AND P0, PT, R11, 0x2, PT ;  /* 0x000000020b00780c */ /* 0x000fe40003f05270 */
[----:B------:R-:W-:Y:S01]  /*15f0*/  IADD3 R18, R22, R17, RZ ;  /* 0x0000001116127210 */ /* 0x000fe20007ffe0ff */
[----:B------:R-:W2:Y:S10]  /*1600*/  LDG.E.U16 R11, desc[UR6][R12.64+0x2] ;  /* 0x000002060c0b7981 */ /* 0x000eb4000c1e1500 */
[C---:B------:R-:W-:Y:S01]  /*1610*/  @P0 IMAD.IADD R17, R18.reuse, 0x1, R17 ;  /* 0x0000000112110824 */ /* 0x040fe200078e0211 */
[----:B------:R-:W3:Y:S01]  /*1620*/  @P0 LDG.E.U16 R22, desc[UR6][R12.64+0x4] ;  /* 0x000004060c160981 */ /* 0x000ee2000c1e1500 */
[----:B------:R-:W-:-:S04]  /*1630*/  IMAD.WIDE R18, R18, 0x2, R14 ;  /* 0x0000000212127825 */ /* 0x000fc800078e020e */
[----:B------:R-:W-:Y:S02]  /*1640*/  @P0 IMAD.WIDE R14, R17, 0x2, R14 ;  /* 0x00000002110e0825 */ /* 0x000fe400078e020e */
[----:B------:R-:W4:Y:S04]  /*1650*/  LDG.E.U16 R18, desc[UR6][R18.64] ;  /* 0x0000000612127981 */ /* 0x000f28000c1e1500 */
[----:B------:R-:W5:Y:S01]  /*1660*/  @P0 LDG.E.U16 R14, desc[UR6][R14.64] ;  /* 0x000000060e0e0981 */ /* 0x000f62000c1e1500 */
[----:B------:R-:W-:Y:S01]  /*1670*/  IADD3 R26, R8, 0x2, RZ ;  /* 0x00000002081a7810 */ /* 0x000fe20007ffe0ff */
[----:B------:R-:W-:Y:S01]  /*1680*/  @P0 IMAD.MOV.U32 R26, RZ, RZ, R21 ;  /* 0x000000ffff1a0224 */ /* 0x000fe200078e0015 */
[----:B--2---:R-:W-:Y:S01]  /*1690*/  SHF.L.U32 R11, R11, 0x10, RZ ;  /* 0x000000100b0b7819 */ /* 0x004fe200000006ff */
[----:B---3--:R-:W-:-:S02]  /*16a0*/  @P0 IMAD.U32 R25, R22, 0x10000, RZ ;  /* 0x0001000016190824 */ /* 0x008fc400078e00ff */
[----:B----4-:R-:W-:Y:S01]  /*16b0*/  IMAD.U32 R17, R18, 0x10000, RZ ;  /* 0x0001000012117824 */ /* 0x010fe200078e00ff */
[----:B-----5:R-:W-:-:S03]  /*16c0*/  @P0 SHF.L.U32 R22, R14, 0x10, RZ ;  /* 0x000000100e160819 */ /* 0x020fc600000006ff */
[----:B------:R-:W-:-:S04]  /*16d0*/  FFMA.FTZ R16, R11, R17, R16 ;  /* 0x000000110b107223 */ /* 0x000fc80000010010 */
[----:B------:R-:W-:-:S07]  /*16e0*/  @P0 FFMA.FTZ R16, R25, R22, R16 ;  /* 0x0000001619100223 */ /* 0x000fce0000010010 */
.L_x_829:
[----:B------:R-:W-:Y:S05]  /*16f0*/  BSYNC B2 ;  /* 0x0000000000027941 */ /* 0x000fea0003800000 */
.L_x_828:
[----:B------:R-:W-:Y:S05]  /*1700*/  @!P1 BRA `(.L_x_827) ;  /* 0x0000000c008c9947 */ /* 0x000fea0003800000 */
[----:B------:R-:W-:Y:S01]  /*1710*/  IADD3 R11, -R26, R9, RZ ;  /* 0x000000091a0b7210 */ /* 0x000fe20007ffe1ff */
[----:B------:R-:W-:Y:S01]  /*1720*/  ULDC UR4, c[0x0][0x2bc] ;  /* 0x0000af0000047ab9 */ /* 0x000fe20000000800 */
[----:B------:R-:W-:Y:S01]  /*1730*/  BSSY B2, `(.L_x_830) ;  /* 0x000007d000027945 */ /* 0x000fe20003800000 */
[----:B------:R-:W-:Y:S01]  /*1740*/  IMAD R22, R10, UR4, R5 ;  /* 0x000000040a167c24 */ /* 0x000fe2000f8e0205 */
[----:B------:R-:W-:Y:S02]  /*1750*/  ISETP.GT.AND P1, PT, R11, 0xc, PT ;  /* 0x0000000c0b00780c */ /* 0x000fe40003f24270 */
[----:B------:R-:W-:-:S11]  /*1760*/  PLOP3.LUT P0, PT, PT, PT, PT, 0x80, 0x0 ;  /* 0x000000000000781c */ /* 0x000fd60003f0f070 */
[----:B------:R-:W-:Y:S05]  /*1770*/  @!P1 BRA `(.L_x_831) ;  /* 0x0000000400e09947 */ /* 0x000fea0003800000 */
[----:B------:R-:W-:Y:S01]  /*1780*/  PLOP3.LUT P0, PT, PT, PT, PT, 0x8, 0x0 ;  /* 0x000000000000781c */ /* 0x000fe20003f0e170 */
[----:B------:R-:W-:-:S12]  /*1790*/  VIADD R11, R9, 0xfffffff4 ;  /* 0xfffffff4090b7836 */ /* 0x000fd80000000000 */
.L_x_832:
[----:B------:R-:W0:Y:S01]  /*17a0*/  LDC R24, c[0x0][0x2d0] ;  /* 0x0000b400ff187b82 */ /* 0x000e220000000800 */
[----:B------:R-:W-:Y:S02]  /*17b0*/  ULDC UR4, c[0x0][0x2b8] ;  /* 0x0000ae0000047ab9 */ /* 0x000fe40000000800 */
[----:B------:R-:W-:-:S05]  /*17c0*/  IMAD R19, R22, UR4, R26 ;  /* 0x0000000416137c24 */ /* 0x000fca000f8e021a */
[----:B------:R-:W1:Y:S08]  /*17d0*/  LDC.64 R14, c[0x0][0x260] ;  /* 0x00009800ff0e7b82 */ /* 0x000e700000000a00 */
[----:B------:R-:W2:Y:S01]  /*17e0*/  LDC.64 R12, c[0x0][0x210] ;  /* 0x00008400ff0c7b82 */ /* 0x000ea20000000a00 */
[----:B0-----:R-:W-:Y:S02]  /*17f0*/  IMAD R29, R26, R24, R23 ;  /* 0x000000181a1d7224 */ /* 0x001fe400078e0217 */
[----:B-1----:R-:W-:-:S05]  /*1800*/  IMAD.WIDE R18, R19, 0x2, R14 ;  /* 0x0000000213127825 */ /* 0x002fca00078e020e */
[----:B------:R-:W3:Y:S01]  /*1810*/  LDG.E.U16 R17, desc[UR6][R18.64] ;  /* 0x0000000612117981 */ /* 0x000ee2000c1e1500 */
[----:B--2---:R-:W-:-:S03]  /*1820*/  IMAD.WIDE R28, R29, 0x2, R12 ;  /* 0x000000021d1c7825 */ /* 0x004fc600078e020c */
[----:B------:R-:W2:Y:S04]  /*1830*/  LDG.E.U16 R27, desc[UR6][R18.64+0x6] ;  /* 0x00000606121b7981 */ /* 0x000ea8000c1e1500 */
[----:B------:R0:W4:Y:S02]  /*1840*/  LDG.E.U16 R25, desc[UR6][R28.64] ;  /* 0x000000061c197981 */ /* 0x000124000c1e1500 */
[----:B0-----:R-:W-:Y:S01]  /*1850*/  IMAD.WIDE R28, R24, 0x2, R28 ;  /* 0x00000002181c7825 */ /* 0x001fe200078e021c */
[----:B---3--:R-:W-:-:S03]  /*1860*/  SHF.L.U32 R17, R17, 0x10, RZ ;  /* 0x0000001011117819 */ /* 0x008fc600000006ff */
[----:B----4-:R-:W-:-:S04]  /*1870*/  IMAD.U32 R25, R25, 0x10000, RZ ;  /* 0x0001000019197824 */ /* 0x010fc800078e00ff */
[----:B------:R-:W-:Y:S02]  /*1880*/  FFMA.FTZ R16, R17, R25, R16 ;  /* 0x0000001911107223 */ /* 0x000fe40000010010 */
[----:B------:R-:W3:Y:S04]  /*1890*/  LDG.E.U16 R17, desc[UR6][R18.64+0x2] ;  /* 0x0000020612117981 */ /* 0x000ee8000c1e1500 */
[----:B------:R-:W4:Y:S01]  /*18a0*/  LDG.E.U16 R25, desc[UR6][R28.64] ;  /* 0x000000061c197981 */ /* 0x000f22000c1e1500 */
[----:B---3--:R-:W-:Y:S01]  /*18b0*/  SHF.L.U32 R17, R17, 0x10, RZ ;  /* 0x0000001011117819 */ /* 0x008fe200000006ff */
[----:B----4-:R-:W-:-:S04]  /*18c0*/  IMAD.U32 R25, R25, 0x10000, RZ ;  /* 0x0001000019197824 */ /* 0x010fc800078e00ff */
[----:B------:R-:W-:Y:S01]  /*18d0*/  FFMA.FTZ R25, R17, R25, R16 ;  /* 0x0000001911197223 */ /* 0x000fe20000010010 */
[C---:B------:R-:W-:Y:S02]  /*18e0*/  IMAD.WIDE R16, R24.reuse, 0x2, R28 ;  /* 0x0000000218107825 */ /* 0x040fe400078e021c */
[----:B------:R-:W3:Y:S04]  /*18f0*/  LDG.E.U16 R28, desc[UR6][R18.64+0x4] ;  /* 0x00000406121c7981 */ /* 0x000ee8000c1e1500 */
[----:B------:R0:W4:Y:S02]  /*1900*/  LDG.E.U16 R29, desc[UR6][R16.64] ;  /* 0x00000006101d7981 */ /* 0x000124000c1e1500 */
[----:B0-----:R-:W-:Y:S01]  /*1910*/  IMAD.WIDE R16, R24, 0x2, R16 ;  /* 0x0000000218107825 */ /* 0x001fe200078e0210 */
[----:B---3--:R-:W-:-:S03]  /*1920*/  SHF.L.U32 R28, R28, 0x10, RZ ;  /* 0x000000101c1c7819 */ /* 0x008fc600000006ff */
[----:B----4-:R-:W-:-:S04]  /*1930*/  IMAD.U32 R29, R29, 0x10000, RZ ;  /* 0x000100001d1d7824 */ /* 0x010fc800078e00ff */
[----:B------:R-:W-:Y:S02]  /*1940*/  FFMA.FTZ R25, R28, R29, R25 ;  /* 0x0000001d1c197223 */ /* 0x000fe40000010019 */
[----:B------:R-:W3:Y:S01]  /*1950*/  LDG.E.U16 R29, desc[UR6][R16.64] ;  /* 0x00000006101d7981 */ /* 0x000ee2000c1e1500 */
[----:B--2---:R-:W-:Y:S02]  /*1960*/  SHF.L.U32 R28, R27, 0x10, RZ ;  /* 0x000000101b1c7819 */ /* 0x004fe400000006ff */
[----:B------:R-:W-:-:S05]  /*1970*/  IADD3 R27, R26, 0x4, RZ ;  /* 0x000000041a1b7810 */ /* 0x000fca0007ffe0ff */
[----:B------:R-:W-:-:S04]  /*1980*/  IMAD R19, R22, UR4, R27 ;  /* 0x0000000416137c24 */ /* 0x000fc8000f8e021b */
[----:B------:R-:W-:-:S04]  /*1990*/  IMAD.WIDE R18, R19, 0x2, R14 ;  /* 0x0000000213127825 */ /* 0x000fc800078e020e */
[----:B---3--:R-:W-:-:S04]  /*19a0*/  IMAD.U32 R29, R29, 0x10000, RZ ;  /* 0x000100001d1d7824 */ /* 0x008fc800078e00ff */
[----:B------:R-:W-:Y:S01]  /*19b0*/  FFMA.FTZ R25, R28, R29, R25 ;  /* 0x0000001d1c197223 */ /* 0x000fe20000010019 */
[----:B------:R-:W-:Y:S02]  /*19c0*/  IMAD R29, R27, R24, R23 ;  /* 0x000000181b1d7224 */ /* 0x000fe400078e0217 */
[----:B------:R-:W2:Y:S02]  /*19d0*/  LDG.E.U16 R27, desc[UR6][R18.64] ;  /* 0x00000006121b7981 */ /* 0x000ea4000c1e1500 */
[----:B------:R-:W-:-:S05]  /*19e0*/  IMAD.WIDE R28, R29, 0x2, R12 ;  /* 0x000000021d1c7825 */ /* 0x000fca00078e020c */
[----:B------:R0:W3:Y:S02]  /*19f0*/  LDG.E.U16 R17, desc[UR6][R28.64] ;  /* 0x000000061c117981 */ /* 0x0000e4000c1e1500 */
[----:B0-----:R-:W-:-:S04]  /*1a00*/  IMAD.WIDE R28, R24, 0x2, R28 ;  /* 0x00000002181c7825 */ /* 0x001fc800078e021c */
[----:B--2---:R-:W-:Y:S02]  /*1a10*/  IMAD.U32 R16, R27, 0x10000, RZ ;  /* 0x000100001b107824 */ /* 0x004fe400078e00ff */
[----:B------:R-:W2:Y:S01]  /*1a20*/  LDG.E.U16 R27, desc[UR6][R18.64+0x6] ;  /* 0x00000606121b7981 */ /* 0x000ea2000c1e1500 */
[----:B---3--:R-:W-:-:S05]  /*1a30*/  SHF.L.U32 R17, R17, 0x10, RZ ;  /* 0x0000001011117819 */ /* 0x008fca00000006ff */
        /* <DEDUP_REMOVED lines=9> */
[----:B0-----:R-:W-:-:S04]  /*1ad0*/  IMAD.WIDE R16, R24, 0x2, R16 ;  /* 0x0000000218107825 */ /* 0x001fc800078e0210 */
[----:B---3--:R-:W-:Y:S01]  /*1ae0*/  IMAD.U32 R28, R28, 0x10000, RZ ;  /* 0x000100001c1c7824 */ /* 0x008fe200078e00ff */
[----:B----4-:R-:W-:-:S05]  /*1af0*/  SHF.L.U32 R29, R29, 0x10, RZ ;  /* 0x000000101d1d7819 */ /* 0x010fca00000006ff */
[----:B------:R-:W-:Y:S02]  /*1b00*/  FFMA.FTZ R25, R28, R29, R25 ;  /* 0x0000001d1c197223 */ /* 0x000fe40000010019 */
[----:B------:R-:W3:Y:S01]  /*1b10*/  LDG.E.U16 R29, desc[UR6][R16.64] ;  /* 0x00000006101d7981 */ /* 0x000ee2000c1e1500 */
[----:B--2---:R-:W-:Y:S02]  /*1b20*/  IMAD.U32 R28, R27, 0x10000, RZ ;  /* 0x000100001b1c7824 */ /* 0x004fe400078e00ff */
[----:B------:R-:W-:-:S04]  /*1b30*/  VIADD R27, R26, 0x8 ;  /* 0x000000081a1b7836 */ /* 0x000fc80000000000 */
[----:B------:R-:W-:-:S04]  /*1b40*/  IMAD R19, R27, R24, R23 ;  /* 0x000000181b137224 */ /* 0x000fc800078e0217 */
[----:B------:R-:W-:-:S05]  /*1b50*/  IMAD.WIDE R18, R19, 0x2, R12 ;  /* 0x0000000213127825 */ /* 0x000fca00078e020c */
[----:B------:R-:W2:Y:S01]  /*1b60*/  LDG.E.U16 R17, desc[UR6][R18.64] ;  /* 0x0000000612117981 */ /* 0x000ea2000c1e1500 */
[----:B---3--:R-:W-:-:S05]  /*1b70*/  SHF.L.U32 R29, R29, 0x10, RZ ;  /* 0x000000101d1d7819 */ /* 0x008fca00000006ff */
[----:B------:R-:W-:Y:S01]  /*1b80*/  FFMA.FTZ R25, R28, R29, R25 ;  /* 0x0000001d1c197223 */ /* 0x000fe20000010019 */
[----:B------:R-:W-:-:S04]  /*1b90*/  IMAD R29, R22, UR4, R27 ;  /* 0x00000004161d7c24 */ /* 0x000fc8000f8e021b */
[----:B------:R-:W-:-:S05]  /*1ba0*/  IMAD.WIDE R28, R29, 0x2, R14 ;  /* 0x000000021d1c7825 */ /* 0x000fca00078e020e */
[----:B------:R-:W3:Y:S01]  /*1bb0*/  LDG.E.U16 R27, desc[UR6][R28.64] ;  /* 0x000000061c1b7981 */ /* 0x000ee2000c1e1500 */
[----:B--2---:R-:W-:Y:S02]  /*1bc0*/  IMAD.U32 R17, R17, 0x10000, RZ ;  /* 0x0001000011117824 */ /* 0x004fe400078e00ff */
[----:B------:R-:W-:Y:S01]  /*1bd0*/  IMAD.WIDE R18, R24, 0x2, R18 ;  /* 0x0000000218127825 */ /* 0x000fe200078e0212 */
[----:B---3--:R-:W-:Y:S02]  /*1be0*/  SHF.L.U32 R16, R27, 0x10, RZ ;  /* 0x000000101b107819 */ /* 0x008fe400000006ff */
[----:B------:R-:W2:Y:S03]  /*1bf0*/  LDG.E.U16 R27, desc[UR6][R28.64+0x6] ;  /* 0x000006061c1b7981 */ /* 0x000ea6000c1e1500 */
[----:B------:R-:W-:Y:S02]  /*1c00*/  FFMA.FTZ R25, R16, R17, R25 ;  /* 0x0000001110197223 */ /* 0x000fe40000010019 */
[----:B------:R-:W3:Y:S04]  /*1c10*/  LDG.E.U16 R16, desc[UR6][R28.64+0x2] ;  /* 0x000002061c107981 */ /* 0x000ee8000c1e1500 */
[----:B------:R-:W4:Y:S01]  /*1c20*/  LDG.E.U16 R17, desc[UR6][R18.64] ;  /* 0x0000000612117981 */ /* 0x000f22000c1e1500 */
[----:B---3--:R-:W-:Y:S01]  /*1c30*/  SHF.L.U32 R16, R16, 0x10, RZ ;  /* 0x0000001010107819 */ /* 0x008fe200000006ff */
[----:B----4-:R-:W-:-:S04]  /*1c40*/  IMAD.U32 R17, R17, 0x10000, RZ ;  /* 0x0001000011117824 */ /* 0x010fc800078e00ff */
[----:B------:R-:W-:Y:S01]  /*1c50*/  FFMA.FTZ R25, R16, R17, R25 ;  /* 0x0000001110197223 */ /* 0x000fe20000010019 */
[----:B------:R-:W-:Y:S02]  /*1c60*/  IMAD.WIDE R16, R24, 0x2, R18 ;  /* 0x0000000218107825 */ /* 0x000fe400078e0212 */
[----:B------:R-:W3:Y:S04]  /*1c70*/  LDG.E.U16 R18, desc[UR6][R28.64+0x4] ;  /* 0x000004061c127981 */ /* 0x000ee8000c1e1500 */
[----:B------:R-:W4:Y:S01]  /*1c80*/  LDG.E.U16 R19, desc[UR6][R16.64] ;  /* 0x0000000610137981 */ /* 0x000f22000c1e1500 */
[----:B---3--:R-:W-:Y:S01]  /*1c90*/  SHF.L.U32 R18, R18, 0x10, RZ ;  /* 0x0000001012127819 */ /* 0x008fe200000006ff */
[----:B----4-:R-:W-:-:S04]  /*1ca0*/  IMAD.U32 R19, R19, 0x10000, RZ ;  /* 0x0001000013137824 */ /* 0x010fc800078e00ff */
[----:B------:R-:W-:Y:S01]  /*1cb0*/  FFMA.FTZ R25, R18, R19, R25 ;  /* 0x0000001312197223 */ /* 0x000fe20000010019 */
[----:B------:R-:W-:Y:S01]  /*1cc0*/  IMAD.WIDE R18, R24, 0x2, R16 ;  /* 0x0000000218127825 */ /* 0x000fe200078e0210 */
[----:B------:R-:W-:-:S05]  /*1cd0*/  IADD3 R17, R26, 0xc, RZ ;  /* 0x0000000c1a117810 */ /* 0x000fca0007ffe0ff */
[----:B------:R0:W3:Y:S02]  /*1ce0*/  LDG.E.U16 R18, desc[UR6][R18.64] ;  /* 0x0000000612127981 */ /* 0x0000e4000c1e1500 */
[----:B0-----:R-:W-:Y:S02]  /*1cf0*/  IMAD R19, R22, UR4, R17 ;  /* 0x0000000416137c24 */ /* 0x001fe4000f8e0211 */
[----:B------:R-:W-:Y:S02]  /*1d00*/  IMAD R17, R17, R24, R23 ;  /* 0x0000001811117224 */ /* 0x000fe400078e0217 */
[----:B------:R-:W-:-:S04]  /*1d10*/  IMAD.WIDE R14, R19, 0x2, R14 ;  /* 0x00000002130e7825 */ /* 0x000fc800078e020e */
[----:B------:R-:W-:Y:S01]  /*1d20*/  IMAD.WIDE R12, R17, 0x2, R12 ;  /* 0x00000002110c7825 */ /* 0x000fe200078e020c */
[----:B------:R-:W4:Y:S04]  /*1d30*/  LDG.E.U16 R16, desc[UR6][R14.64] ;  /* 0x000000060e107981 */ /* 0x000f28000c1e1500 */
[----:B------:R-:W5:Y:S01]  /*1d40*/  LDG.E.U16 R17, desc[UR6][R12.64] ;  /* 0x000000060c117981 */ /* 0x000f62000c1e1500 */
[----:B--2---:R-:W-:-:S03]  /*1d50*/  IMAD.U32 R28, R27, 0x10000, RZ ;  /* 0x000100001b1c7824 */ /* 0x004fc600078e00ff */
[----:B------:R-:W2:Y:S01]  /*1d60*/  LDG.E.U16 R19, desc[UR6][R14.64+0x2] ;  /* 0x000002060e137981 */ /* 0x000ea2000c1e1500 */
[----:B---3--:R-:W-:-:S05]  /*1d70*/  SHF.L.U32 R27, R18, 0x10, RZ ;  /* 0x00000010121b7819 */ /* 0x008fca00000006ff */
[----:B------:R-:W-:Y:S01]  /*1d80*/  FFMA.FTZ R25, R28, R27, R25 ;  /* 0x0000001b1c197223 */ /* 0x000fe20000010019 */
[----:B------:R-:W-:Y:S02]  /*1d90*/  IMAD.WIDE R28, R24, 0x2, R12 ;  /* 0x00000002181c7825 */ /* 0x000fe400078e020c */
[----:B------:R-:W3:Y:S02]  /*1da0*/  LDG.E.U16 R13, desc[UR6][R14.64+0x6] ;  /* 0x000006060e0d7981 */ /* 0x000ee4000c1e1500 */
[----:B----4-:R-:W-:Y:S01]  /*1db0*/  IMAD.U32 R16, R16, 0x10000, RZ ;  /* 0x0001000010107824 */ /* 0x010fe200078e00ff */
[----:B-----5:R-:W-:-:S05]  /*1dc0*/  SHF.L.U32 R17, R17, 0x10, RZ ;  /* 0x0000001011117819 */ /* 0x020fca00000006ff */
[----:B------:R-:W-:Y:S01]  /*1dd0*/  FFMA.FTZ R18, R16, R17, R25 ;  /* 0x0000001110127223 */ /* 0x000fe20000010019 */
[C---:B------:R-:W-:Y:S02]  /*1de0*/  IMAD.WIDE R16, R24.reuse, 0x2, R28 ;  /* 0x0000000218107825 */ /* 0x040fe400078e021c */
[----:B------:R-:W4:Y:S04]  /*1df0*/  LDG.E.U16 R28, desc[UR6][R28.64] ;  /* 0x000000061c1c7981 */ /* 0x000f28000c1e1500 */
[----:B------:R-:W5:Y:S01]  /*1e00*/  LDG.E.U16 R12, desc[UR6][R16.64] ;  /* 0x00000006100c7981 */ /* 0x000f62000c1e1500 */
[----:B------:R-:W-:-:S06]  /*1e10*/  IMAD.WIDE R24, R24, 0x2, R16 ;  /* 0x0000000218187825 */ /* 0x000fcc00078e0210 */
[----:B------:R-:W5:Y:S04]  /*1e20*/  LDG.E.U16 R24, desc[UR6][R24.64] ;  /* 0x0000000618187981 */ /* 0x000f68000c1e1500 */
[----:B------:R-:W5:Y:S01]  /*1e30*/  LDG.E.U16 R16, desc[UR6][R14.64+0x4] ;  /* 0x000004060e107981 */ /* 0x000f62000c1e1500 */
[----:B------:R-:W-:Y:S02]  /*1e40*/  VIADD R26, R26, 0x10 ;  /* 0x000000101a1a7836 */ /* 0x000fe40000000000 */
[----:B--2---:R-:W-:-:S03]  /*1e50*/  IMAD.U32 R19, R19, 0x10000, RZ ;  /* 0x0001000013137824 */ /* 0x004fc600078e00ff */
[----:B------:R-:W-:Y:S02]  /*1e60*/  ISETP.GE.AND P1, PT, R26, R11, PT ;  /* 0x0000000b1a00720c */ /* 0x000fe40003f26270 */
[----:B---3--:R-:W-:Y:S02]  /*1e70*/  SHF.L.U32 R13, R13, 0x10, RZ ;  /* 0x000000100d0d7819 */ /* 0x008fe400000006ff */
[----:B----4-:R-:W-:Y:S01]  /*1e80*/  SHF.L.U32 R27, R28, 0x10, RZ ;  /* 0x000000101c1b7819 */ /* 0x010fe200000006ff */
[----:B-----5:R-:W-:-:S04]  /*1e90*/  IMAD.U32 R12, R12, 0x10000, RZ ;  /* 0x000100000c0c7824 */ /* 0x020fc800078e00ff */
[----:B------:R-:W-:Y:S01]  /*1ea0*/  FFMA.FTZ R18, R19, R27, R18 ;  /* 0x0000001b13127223 */ /* 0x000fe20000010012 */
[----:B------:R-:W-:Y:S01]  /*1eb0*/  SHF.L.U32 R17, R16, 0x10, RZ ;  /* 0x0000001010117819 */ /* 0x000fe200000006ff */
[----:B------:R-:W-:-:S04]  /*1ec0*/  IMAD.U32 R16, R24, 0x10000, RZ ;  /* 0x0001000018107824 */ /* 0x000fc800078e00ff */
[----:B------:R-:W-:-:S04]  /*1ed0*/  FFMA.FTZ R12, R17, R12, R18 ;  /* 0x0000000c110c7223 */ /* 0x000fc80000010012 */
[----:B------:R-:W-:Y:S01]  /*1ee0*/  FFMA.FTZ R16, R13, R16, R12 ;  /* 0x000000100d107223 */ /* 0x000fe2000001000c */
[----:B------:R-:W-:Y:S06]  /*1ef0*/  @!P1 BRA `(.L_x_832) ;  /* 0xfffffff800289947 */ /* 0x000fec000383ffff */
.L_x_831:
[----:B------:R-:W-:Y:S05]  /*1f00*/  BSYNC B2 ;  /* 0x0000000000027941 */ /* 0x000fea0003800000 */
.L_x_830:
[----:B------:R-:W-:Y:S01]  /*1f10*/  IADD3 R11, -R26, R9, RZ ;  /* 0x000000091a0b7210 */ /* 0x000fe20007ffe1ff */
[----:B------:R-:W-:Y:S03]  /*1f20*/  BSSY B2, `(.L_x_833) ;  /* 0x0000040000027945 */ /* 0x000fe60003800000 */
[----:B------:R-:W-:-:S13]  /*1f30*/  ISETP.GT.AND P1, PT, R11, 0x4, PT ;  /* 0x000000040b00780c */ /* 0x000fda0003f24270 */
[----:B------:R-:W-:Y:S05]  /*1f40*/  @!P1 BRA `(.L_x_834) ;  /* 0x0000000000f49947 */ /* 0x000fea0003800000 */
        /* <DEDUP_REMOVED lines=8> */
[----:B--2---:R-:W-:-:S05]  /*1fd0*/  IMAD.WIDE R18, R19, 0x2, R12 ;  /* 0x0000000213127825 */ /* 0x004fca00078e020c */
[----:B------:R-:W2:Y:S01]  /*1fe0*/  LDG.E.U16 R27, desc[UR6][R18.64] ;  /* 0x00000006121b7981 */ /* 0x000ea2000c1e1500 */
[----:B------:R-:W-:-:S04]  /*1ff0*/  IMAD.WIDE R28, R11, 0x2, R18 ;  /* 0x000000020b1c7825 */ /* 0x000fc800078e0212 */
[----:B---3--:R-:W-:Y:S01]  /*2000*/  IMAD.U32 R17, R17, 0x10000, RZ ;  /* 0x0001000011117824 */ /* 0x008fe200078e00ff */
[----:B--2---:R-:W-:-:S05]  /*2010*/  SHF.L.U32 R27, R27, 0x10, RZ ;  /* 0x000000101b1b7819 */ /* 0x004fca00000006ff */
[----:B------:R-:W-:Y:S02]  /*2020*/  FFMA.FTZ R27, R17, R27, R16 ;  /* 0x0000001b111b7223 */ /* 0x000fe40000010010 */
[----:B------:R-:W2:Y:S04]  /*2030*/  LDG.E.U16 R17, desc[UR6][R28.64] ;  /* 0x000000061c117981 */ /* 0x000ea8000c1e1500 */
[----:B------:R-:W3:Y:S01]  /*2040*/  LDG.E.U16 R16, desc[UR6][R24.64+0x2] ;  /* 0x0000020618107981 */ /* 0x000ee2000c1e1500 */
[----:B--2---:R-:W-:Y:S01]  /*2050*/  SHF.L.U32 R17, R17, 0x10, RZ ;  /* 0x0000001011117819 */ /* 0x004fe200000006ff */
[----:B---3--:R-:W-:-:S04]  /*2060*/  IMAD.U32 R16, R16, 0x10000, RZ ;  /* 0x0001000010107824 */ /* 0x008fc800078e00ff */
[----:B------:R-:W-:Y:S01]  /*2070*/  FFMA.FTZ R27, R16, R17, R27 ;  /* 0x00000011101b7223 */ /* 0x000fe2000001001b */
[C---:B------:R-:W-:Y:S02]  /*2080*/  IMAD.WIDE R16, R11.reuse, 0x2, R28 ;  /* 0x000000020b107825 */ /* 0x040fe400078e021c */
[----:B------:R-:W2:Y:S04]  /*2090*/  LDG.E.U16 R29, desc[UR6][R24.64+0x4] ;  /* 0x00000406181d7981 */ /* 0x000ea8000c1e1500 */
[----:B------:R-:W3:Y:S04]  /*20a0*/  LDG.E.U16 R28, desc[UR6][R24.64+0x6] ;  /* 0x00000606181c7981 */ /* 0x000ee8000c1e1500 */
[----:B------:R2:W4:Y:S01]  /*20b0*/  LDG.E.U16 R24, desc[UR6][R16.64] ;  /* 0x0000000610187981 */ /* 0x000522000c1e1500 */
[----:B------:R-:W-:-:S06]  /*20c0*/  IMAD.WIDE R18, R11, 0x2, R16 ;  /* 0x000000020b127825 */ /* 0x000fcc00078e0210 */
[----:B------:R-:W5:Y:S01]  /*20d0*/  LDG.E.U16 R18, desc[UR6][R18.64] ;  /* 0x0000000612127981 */ /* 0x000f62000c1e1500 */
[----:B--2---:R-:W-:Y:S02]  /*20e0*/  IMAD.U32 R16, R29, 0x10000, RZ ;  /* 0x000100001d107824 */ /* 0x004fe400078e00ff */
[----:B------:R-:W-:Y:S01]  /*20f0*/  VIADD R29, R26, 0x4 ;  /* 0x000000041a1d7836 */ /* 0x000fe20000000000 */
[----:B----4-:R-:W-:-:S05]  /*2100*/  SHF.L.U32 R17, R24, 0x10, RZ ;  /* 0x0000001018117819 */ /* 0x010fca00000006ff */
[----:B------:R-:W-:Y:S01]  /*2110*/  FFMA.FTZ R27, R16, R17, R27 ;  /* 0x00000011101b7223 */ /* 0x000fe2000001001b */
[----:B------:R-:W-:-:S04]  /*2120*/  IMAD R17, R29, R11, R23 ;  /* 0x0000000b1d117224 */ /* 0x000fc800078e0217 */
[----:B------:R-:W-:-:S04]  /*2130*/  IMAD.WIDE R12, R17, 0x2, R12 ;  /* 0x00000002110c7825 */ /* 0x000fc800078e020c */
[----:B------:R-:W-:Y:S01]  /*2140*/  IMAD R17, R22, UR4, R29 ;  /* 0x0000000416117c24 */ /* 0x000fe2000f8e021d */
[----:B---3--:R-:W-:Y:S01]  /*2150*/  SHF.L.U32 R28, R28, 0x10, RZ ;  /* 0x000000101c1c7819 */ /* 0x008fe200000006ff */
[----:B-----5:R-:W-:Y:S02]  /*2160*/  IMAD.U32 R29, R18, 0x10000, RZ ;  /* 0x00010000121d7824 */ /* 0x020fe400078e00ff */
[----:B------:R-:W-:-:S04]  /*2170*/  IMAD.WIDE R16, R17, 0x2, R14 ;  /* 0x0000000211107825 */ /* 0x000fc800078e020e */
[----:B------:R-:W-:-:S04]  /*2180*/  IMAD.WIDE R14, R11, 0x2, R12 ;  /* 0x000000020b0e7825 */ /* 0x000fc800078e020c */
[----:B------:R-:W-:Y:S01]  /*2190*/  FFMA.FTZ R29, R28, R29, R27 ;  /* 0x0000001d1c1d7223 */ /* 0x000fe2000001001b */
[----:B------:R-:W2:Y:S04]  /*21a0*/  LDG.E.U16 R12, desc[UR6][R12.64] ;  /* 0x000000060c0c7981 */ /* 0x000ea8000c1e1500 */
[----:B------:R-:W3:Y:S01]  /*21b0*/  LDG.E.U16 R27, desc[UR6][R16.64] ;  /* 0x00000006101b7981 */ /* 0x000ee2000c1e1500 */
[----:B------:R-:W-:-:S03]  /*21c0*/  IMAD.WIDE R18, R11, 0x2, R14 ;  /* 0x000000020b127825 */ /* 0x000fc600078e020e */
[----:B------:R-:W4:Y:S01]  /*21d0*/  LDG.E.U16 R28, desc[UR6][R14.64] ;  /* 0x000000060e1c7981 */ /* 0x000f22000c1e1500 */
[----:B------:R-:W-:-:S03]  /*21e0*/  IMAD.WIDE R24, R11, 0x2, R18 ;  /* 0x000000020b187825 */ /* 0x000fc600078e0212 */
[----:B------:R-:W5:Y:S04]  /*21f0*/  LDG.E.U16 R13, desc[UR6][R16.64+0x4] ;  /* 0x00000406100d7981 */ /* 0x000f68000c1e1500 */
[----:B------:R-:W5:Y:S04]  /*2200*/  LDG.E.U16 R18, desc[UR6][R18.64] ;  /* 0x0000000612127981 */ /* 0x000f68000c1e1500 */
[----:B------:R-:W5:Y:S04]  /*2210*/  LDG.E.U16 R14, desc[UR6][R16.64+0x2] ;  /* 0x00000206100e7981 */ /* 0x000f68000c1e1500 */
[----:B------:R-:W5:Y:S04]  /*2220*/  LDG.E.U16 R15, desc[UR6][R16.64+0x6] ;  /* 0x00000606100f7981 */ /* 0x000f68000c1e1500 */
[----:B------:R-:W5:Y:S01]  /*2230*/  LDG.E.U16 R24, desc[UR6][R24.64] ;  /* 0x0000000618187981 */ /* 0x000f62000c1e1500 */
[----:B------:R-:W-:-:S02]  /*2240*/  PLOP3.LUT P0, PT, PT, PT, PT, 0x8, 0x0 ;  /* 0x000000000000781c */ /* 0x000fc40003f0e170 */
[----:B------:R-:W-:Y:S01]  /*2250*/  IADD3 R26, R26, 0x8, RZ ;  /* 0x000000081a1a7810 */ /* 0x000fe20007ffe0ff */
[----:B--2---:R-:W-:Y:S01]  /*2260*/  IMAD.U32 R12, R12, 0x10000, RZ ;  /* 0x000100000c0c7824 */ /* 0x004fe200078e00ff */
[----:B---3--:R-:W-:Y:S01]  /*2270*/  SHF.L.U32 R27, R27, 0x10, RZ ;  /* 0x000000101b1b7819 */ /* 0x008fe200000006ff */
[----:B----4-:R-:W-:-:S04]  /*2280*/  IMAD.U32 R28, R28, 0x10000, RZ ;  /* 0x000100001c1c7824 */ /* 0x010fc800078e00ff */
[----:B------:R-:W-:Y:S01]  /*2290*/  FFMA.FTZ R12, R27, R12, R29 ;  /* 0x0000000c1b0c7223 */ /* 0x000fe2000001001d */
[----:B-----5:R-:W-:Y:S02]  /*22a0*/  SHF.L.U32 R11, R14, 0x10, RZ ;  /* 0x000000100e0b7819 */ /* 0x020fe400000006ff */
[----:B------:R-:W-:Y:S01]  /*22b0*/  SHF.L.U32 R14, R13, 0x10, RZ ;  /* 0x000000100d0e7819 */ /* 0x000fe200000006ff */
[----:B------:R-:W-:Y:S02]  /*22c0*/  IMAD.U32 R13, R18, 0x10000, RZ ;  /* 0x00010000120d7824 */ /* 0x000fe400078e00ff */
[----:B------:R-:W-:Y:S01]  /*22d0*/  FFMA.FTZ R11, R11, R28, R12 ;  /* 0x0000001c0b0b7223 */ /* 0x000fe2000001000c */
[----:B------:R-:W-:Y:S01]  /*22e0*/  SHF.L.U32 R16, R15, 0x10, RZ ;  /* 0x000000100f107819 */ /* 0x000fe200000006ff */
[----:B------:R-:W-:Y:S02]  /*22f0*/  IMAD.U32 R24, R24, 0x10000, RZ ;  /* 0x0001000018187824 */ /* 0x000fe400078e00ff */
[----:B------:R-:W-:-:S04]  /*2300*/  FFMA.FTZ R11, R14, R13, R11 ;  /* 0x0000000d0e0b7223 */ /* 0x000fc8000001000b */
[----:B------:R-:W-:-:S07]  /*2310*/  FFMA.FTZ R16, R16, R24, R11 ;  /* 0x0000001810107223 */ /* 0x000fce000001000b */
.L_x_834:
[----:B------:R-:W-:Y:S05]  /*2320*/  BSYNC B2 ;  /* 0x0000000000027941 */ /* 0x000fea0003800000 */
.L_x_833:
[----:B------:R-:W-:-:S13]  /*2330*/  ISETP.LT.OR P0, PT, R26, R9, P0 ;  /* 0x000000091a00720c */ /* 0x000fda0000701670 */
[----:B------:R-:W-:Y:S05]  /*2340*/  @!P0 BRA `(.L_x_827) ;  /* 0x00000000007c8947 */ /* 0x000fea0003800000 */
[----:B------:R-:W0:Y:S01]  /*2350*/  LDC R25, c[0x0][0x2d0] ;  /* 0x0000b400ff197b82 */ /* 0x000e220000000800 */
[----:B------:R-:W-:Y:S02]  /*2360*/  ULDC UR4, c[0x0][0x2b8] ;  /* 0x0000ae0000047ab9 */ /* 0x000fe40000000800 */
[----:B------:R-:W-:-:S05]  /*2370*/  IMAD R19, R22, UR4, R26 ;  /* 0x0000000416137c24 */ /* 0x000fca000f8e021a */
[----:B------:R-:W1:Y:S08]  /*2380*/  LDC.64 R12, c[0x0][0x210] ;  /* 0x00008400ff0c7b82 */ /* 0x000e700000000a00 */
[----:B------:R-:W2:Y:S01]  /*2390*/  LDC.64 R14, c[0x0][0x260] ;  /* 0x00009800ff0e7b82 */ /* 0x000ea20000000a00 */
[----:B0-----:R-:W-:-:S04]  /*23a0*/  IMAD R23, R26, R25, R23 ;  /* 0x000000191a177224 */ /* 0x001fc800078e0217 */
[----:B-1----:R-:W-:-:S04]  /*23b0*/  IMAD.WIDE R12, R23, 0x2, R12 ;  /* 0x00000002170c7825 */ /* 0x002fc800078e020c */
[----:B--2---:R-:W-:-:S04]  /*23c0*/  IMAD.WIDE R18, R19, 0x2, R14 ;  /* 0x0000000213127825 */ /* 0x004fc800078e020e */
[C---:B------:R-:W-:Y:S01]  /*23d0*/  IMAD.WIDE R14, R25.reuse, 0x2, R12 ;  /* 0x00000002190e7825 */ /* 0x040fe200078e020c */
        /* <DEDUP_REMOVED lines=10> */
[----:B--2---:R-:W-:Y:S01]  /*2480*/  IMAD.U32 R11, R11, 0x10000, RZ ;  /* 0x000100000b0b7824 */ /* 0x004fe200078e00ff */
[----:B---3--:R-:W-:-:S02]  /*2490*/  SHF.L.U32 R28, R12, 0x10, RZ ;  /* 0x000000100c1c7819 */ /* 0x008fc400000006ff */
[----:B----4-:R-:W-:-:S03]  /*24a0*/  SHF.L.U32 R13, R14, 0x10, RZ ;  /* 0x000000100e0d7819 */ /* 0x010fc600000006ff */
[----:B------:R-:W-:Y:S01]  /*24b0*/  FFMA.FTZ R11, R11, R28, R16 ;  /* 0x0000001c0b0b7223 */ /* 0x000fe20000010010 */
[----:B-----5:R-:W-:Y:S01]  /*24c0*/  IMAD.U32 R12, R17, 0x10000, RZ ;  /* 0x00010000110c7824 */ /* 0x020fe200078e00ff */
[----:B------:R-:W-:-:S03]  /*24d0*/  SHF.L.U32 R26, R26, 0x10, RZ ;  /* 0x000000101a1a7819 */ /* 0x000fc600000006ff */
[----:B------:R-:W-:Y:S01]  /*24e0*/  FFMA.FTZ R11, R12, R13, R11 ;  /* 0x0000000d0c0b7223 */ /* 0x000fe2000001000b */
[----:B------:R-:W-:Y:S01]  /*24f0*/  IMAD.U32 R14, R22, 0x10000, RZ ;  /* 0x00010000160e7824 */ /* 0x000fe200078e00ff */
[----:B------:R-:W-:-:S03]  /*2500*/  SHF.L.U32 R16, R27, 0x10, RZ ;  /* 0x000000101b107819 */ /* 0x000fc600000006ff */
[----:B------:R-:W-:Y:S01]  /*2510*/  FFMA.FTZ R11, R26, R14, R11 ;  /* 0x0000000e1a0b7223 */ /* 0x000fe2000001000b */
[----:B------:R-:W-:-:S05]  /*2520*/  SHF.L.U32 R12, R24, 0x10, RZ ;  /* 0x00000010180c7819 */ /* 0x000fca00000006ff */
[----:B------:R-:W-:-:S07]  /*2530*/  FFMA.FTZ R16, R16, R12, R11 ;  /* 0x0000000c10107223 */ /* 0x000fce000001000b */
.L_x_827:
[----:B------:R-:W-:Y:S05]  /*2540*/  BSYNC B0 ;  /* 0x0000000000007941 */ /* 0x000fea0003800000 */
.L_x_826:
[----:B------:R-:W-:-:S05]  /*2550*/  VIADD R5, R5, 0x1 ;  /* 0x0000000105057836 */ /* 0x000fca0000000000 */
[----:B------:R-:W-:-:S13]  /*2560*/  ISETP.GE.AND P0, PT, R5, R6, PT ;  /* 0x000000060500720c */ /* 0x000fda0003f06270 */
[----:B------:R-:W-:Y:S05]  /*2570*/  @!P0 BRA `(.L_x_835) ;  /* 0xffffffec00988947 */ /* 0x000fea000383ffff */
.L_x_825:
[----:B------:R-:W-:Y:S05]  /*2580*/  BSYNC B1 ;  /* 0x0000000000017941 */ /* 0x000fea0003800000 */
.L_x_824:
        /* <DEDUP_REMOVED lines=9> */
[----:B------:R0:W-:Y:S01]  /*2620*/  STG.E.U16 desc[UR6][R6.64], R16 ;  /* 0x0000001006007986 */ /* 0x0001e2000c101506 */
[----:B------:R-:W-:Y:S02]  /*2630*/  IADD3.X R3, RZ, R3, RZ, P0, !PT ;  /* 0x00000003ff037210 */ /* 0x000fe400007fe4ff */
[----:B------:R-:W-:-:S04]  /*2640*/  ISETP.GE.U32.AND P0, PT, R2, UR4, PT ;  /* 0x0000000402007c0c */ /* 0x000fc8000bf06070 */
[----:B------:R-:W-:-:S13]  /*2650*/  ISETP.GE.AND.EX P0, PT, R3, UR5, PT, P0 ;  /* 0x0000000503007c0c */ /* 0x000fda000bf06300 */
[----:B0-----:R-:W-:Y:S05]  /*2660*/  @!P0 BRA `(.L_x_836) ;  /* 0xffffffdc00048947 */ /* 0x001fea000383ffff */
[----:B------:R-:W-:Y:S05]  /*2670*/  EXIT ;  /* 0x000000000000794d */ /* 0x000fea0003800000 */
.L_x_815:
        /* <DEDUP_REMOVED lines=9> */
[----:B------:R-:W4:Y:S01]  /*2710*/  LDC R14, c[0x0][0x2d0] ;  /* 0x0000b400ff0e7b82 */ /* 0x000f220000000800 */
[----:B---3--:R-:W3:Y:S02]  /*2720*/  MUFU.RCP R5, R5 ;  /* 0x0000000500057308 */ /* 0x008ee40000001000 */
[----:B---3--:R-:W-:-:S02]  /*2730*/  IADD3 R8, R5, 0xffffffe, RZ ;  /* 0x0ffffffe05087810 */ /* 0x008fc40007ffe0ff */
[----:B-1----:R-:W-:-:S04]  /*2740*/  IABS R5, R4 ;  /* 0x0000000400057213 */ /* 0x002fc80000000000 */
[----:B------:R1:W3:Y:S02]  /*2750*/  F2I.FTZ.U32.TRUNC.NTZ R9, R8 ;  /* 0x0000000800097305 */ /* 0x0002e4000021f000 */
[----:B-1----:R-:W-:Y:S01]  /*2760*/  HFMA2.MMA R8, -RZ, RZ, 0, 0 ;  /* 0x00000000ff087435 */ /* 0x002fe200000001ff */
[----:B---3--:R-:W-:-:S04]  /*2770*/  IMAD.MOV R6, RZ, RZ, -R9 ;  /* 0x000000ffff067224 */ /* 0x008fc800078e0a09 */
[----:B------:R-:W-:Y:S01]  /*2780*/  IMAD R13, R6, R11, RZ ;  /* 0x0000000b060d7224 */ /* 0x000fe200078e02ff */
[----:B------:R-:W-:Y:S02]  /*2790*/  MOV R6, R10 ;  /* 0x0000000a00067202 */ /* 0x000fe40000000f00 */
[----:B------:R-:W1:Y:S02]  /*27a0*/  I2F.RP R10, R5 ;  /* 0x00000005000a7306 */ /* 0x000e640000209400 */
[----:B------:R-:W-:-:S06]  /*27b0*/  IMAD.HI.U32 R13, R9, R13, R8 ;  /* 0x0000000d090d7227 */ /* 0x000fcc00078e0008 */
[----:B------:R-:W-:Y:S02]  /*27c0*/  IMAD.HI.U32 R19, R13, R6, RZ ;  /* 0x000000060d137227 */ /* 0x000fe400078e00ff */
[----:B------:R-:W3:Y:S02]  /*27d0*/  LDC R13, c[0x0][0x2a0] ;  /* 0x0000a800ff0d7b82 */ /* 0x000ee40000000800 */
[----:B------:R-:W-:Y:S01]  /*27e0*/  IMAD.MOV R9, RZ, RZ, -R19 ;  /* 0x000000ffff097224 */ /* 0x000fe200078e0a13 */
[----:B-1----:R-:W1:Y:S03]  /*27f0*/  MUFU.RCP R10, R10 ;  /* 0x0000000a000a7308 */ /* 0x002e660000001000 */
[----:B------:R-:W-:-:S05]  /*2800*/  IMAD R6, R11, R9, R6 ;  /* 0x000000090b067224 */ /* 0x000fca00078e0206 */
[----:B------:R-:W-:Y:S02]  /*2810*/  ISETP.GT.U32.AND P1, PT, R11, R6, PT ;  /* 0x000000060b00720c */ /* 0x000fe40003f24070 */
[----:B-1----:R-:W-:-:S11]  /*2820*/  IADD3 R8, R10, 0xffffffe, RZ ;  /* 0x0ffffffe0a087810 */ /* 0x002fd60007ffe0ff */
[-C--:B------:R-:W-:Y:S01]  /*2830*/  @!P1 IADD3 R6, R6, -R11.reuse, RZ ;  /* 0x8000000b06069210 */ /* 0x080fe20007ffe0ff */
[----:B------:R-:W-:Y:S01]  /*2840*/  @!P1 VIADD R19, R19, 0x1 ;  /* 0x0000000113139836 */ /* 0x000fe20000000000 */
[----:B------:R1:W5:Y:S01]  /*2850*/  F2I.FTZ.U32.TRUNC.NTZ R9, R8 ;  /* 0x0000000800097305 */ /* 0x000362000021f000 */
[----:B------:R-:W-:Y:S01]  /*2860*/  ISETP.NE.AND P1, PT, R7, RZ, PT ;  /* 0x000000ff0700720c */ /* 0x000fe20003f25270 */
[----:B------:R-:W2:Y:S01]  /*2870*/  LDC R10, c[0x0][0x2ac] ;  /* 0x0000ab00ff0a7b82 */ /* 0x000ea20000000800 */
[----:B------:R-:W-:Y:S02]  /*2880*/  ISETP.GE.U32.AND P0, PT, R6, R11, PT ;  /* 0x0000000b0600720c */ /* 0x000fe40003f06070 */
[----:B------:R-:W-:Y:S02]  /*2890*/  LOP3.LUT R6, R2, R7, RZ, 0x3c, !PT ;  /* 0x0000000702067212 */ /* 0x000fe400078e3cff */
[----:B---3--:R-:W-:Y:S02]  /*28a0*/  IABS R16, R13 ;  /* 0x0000000d00107213 */ /* 0x008fe40000000000 */
[----:B------:R-:W-:-:S02]  /*28b0*/  ISETP.GE.AND P2, PT, R6, RZ, PT ;  /* 0x000000ff0600720c */ /* 0x000fc40003f46270 */
[----:B-1----:R-:W-:Y:S02]  /*28c0*/  MOV R8, RZ ;  /* 0x000000ff00087202 */ /* 0x002fe40000000f00 */
[----:B-----5:R-:W-:-:S03]  /*28d0*/  IADD3 R6, RZ, -R9, RZ ;  /* 0x80000009ff067210 */ /* 0x020fc60007ffe0ff */
[----:B------:R-:W-:Y:S02]  /*28e0*/  @P0 IADD3 R19, R19, 0x1, RZ ;  /* 0x0000000113130810 */ /* 0x000fe40007ffe0ff */
[----:B------:R-:W-:-:S04]  /*28f0*/  IMAD R11, R6, R5, RZ ;  /* 0x00000005060b7224 */ /* 0x000fc800078e02ff */
[----:B------:R-:W-:Y:S01]  /*2900*/  @!P2 IMAD.MOV R19, RZ, RZ, -R19 ;  /* 0x000000ffff13a224 */ /* 0x000fe200078e0a13 */
[----:B------:R-:W-:Y:S01]  /*2910*/  @!P1 LOP3.LUT R19, RZ, R7, RZ, 0x33, !PT ;  /* 0x00000007ff139212 */ /* 0x000fe200078e33ff */
[----:B------:R-:W-:Y:S02]  /*2920*/  IMAD.HI.U32 R11, R9, R11, R8 ;  /* 0x0000000b090b7227 */ /* 0x000fe400078e0008 */
[----:B------:R-:W1:Y:S01]  /*2930*/  I2F.RP R9, R16 ;  /* 0x0000001000097306 */ /* 0x000e620000209400 */
[----:B------:R-:W-:Y:S02]  /*2940*/  IABS R6, R19 ;  /* 0x0000001300067213 */ /* 0x000fe40000000000 */
[----:B------:R-:W-:-:S03]  /*2950*/  IADD3 R18, -R19, RZ, RZ ;  /* 0x000000ff13127210 */ /* 0x000fc60007ffe1ff */
[----:B------:R-:W-:Y:S02]  /*2960*/  IMAD.HI.U32 R12, R11, R6, RZ ;  /* 0x000000060b0c7227 */ /* 0x000fe400078e00ff */
[----:B------:R-:W3:Y:S02]  /*2970*/  LDC R11, c[0x0][0x2cc] ;  /* 0x0000b300ff0b7b82 */ /* 0x000ee40000000800 */
[----:B------:R-:W-:Y:S01]  /*2980*/  IMAD R18, R7, R18, R2 ;  /* 0x0000001207127224 */ /* 0x000fe200078e0202 */
[----:B------:R-:W-:Y:S01]  /*2990*/  IADD3 R8, -R12, RZ, RZ ;  /* 0x000000ff0c087210 */ /* 0x000fe20007ffe1ff */
[----:B-1----:R-:W1:Y:S04]  /*29a0*/  MUFU.RCP R9, R9 ;  /* 0x0000000900097308 */ /* 0x002e680000001000 */
[----:B------:R-:W-:-:S02]  /*29b0*/  IMAD R6, R5, R8, R6 ;  /* 0x0000000805067224 */ /* 0x000fc400078e0206 */
[----:B------:R-:W5:Y:S03]  /*29c0*/  LDC R8, c[0x0][0x2bc] ;  /* 0x0000af00ff087b82 */ /* 0x000f660000000800 */
[----:B------:R-:W-:-:S13]  /*29d0*/  ISETP.GT.U32.AND P1, PT, R5, R6, PT ;  /* 0x000000060500720c */ /* 0x000fda0003f24070 */
[----:B------:R-:W-:Y:S01]  /*29e0*/  @!P1 IMAD.IADD R6, R6, 0x1, -R5 ;  /* 0x0000000106069824 */ /* 0x000fe200078e0a05 */
[----:B------:R-:W-:Y:S02]  /*29f0*/  @!P1 IADD3 R12, R12, 0x1, RZ ;  /* 0x000000010c0c9810 */ /* 0x000fe40007ffe0ff */
[----:B------:R-:W-:Y:S02]  /*2a00*/  ISETP.NE.AND P1, PT, R4, RZ, PT ;  /* 0x000000ff0400720c */ /* 0x000fe40003f25270 */
[----:B------:R-:W-:Y:S02]  /*2a10*/  ISETP.GE.U32.AND P0, PT, R6, R5, PT ;  /* 0x000000050600720c */ /* 0x000fe40003f06070 */
[----:B------:R-:W-:-:S04]  /*2a20*/  LOP3.LUT R5, R19, R4, RZ, 0x3c, !PT ;  /* 0x0000000413057212 */ /* 0x000fc800078e3cff */
[----:B------:R-:W-:Y:S01]  /*2a30*/  ISETP.GE.AND P2, PT, R5, RZ, PT ;  /* 0x000000ff0500720c */ /* 0x000fe20003f46270 */
[----:B-1----:R-:W-:Y:S02]  /*2a40*/  VIADD R5, R9, 0xffffffe ;  /* 0x0ffffffe09057836 */ /* 0x002fe40000000000 */
[----:B------:R-:W2:Y:S04]  /*2a50*/  LDC R9, c[0x0][0x2d4] ;  /* 0x0000b500ff097b82 */ /* 0x000ea80000000800 */
[----:B------:R-:W-:Y:S01]  /*2a60*/  @P0 IADD3 R12, R12, 0x1, RZ ;  /* 0x000000010c0c0810 */ /* 0x000fe20007ffe0ff */
[----:B------:R-:W1:Y:S05]  /*2a70*/  F2I.FTZ.U32.TRUNC.NTZ R5, R5 ;  /* 0x0000000500057305 */ /* 0x000e6a000021f000 */
[----:B------:R-:W-:-:S02]  /*2a80*/  @!P2 IADD3 R12, -R12, RZ, RZ ;  /* 0x000000ff0c0ca210 */ /* 0x000fc40007ffe1ff */
[----:B------:R-:W-:-:S04]  /*2a90*/  @!P1 LOP3.LUT R12, RZ, R4, RZ, 0x33, !PT ;  /* 0x00000004ff0c9212 */ /* 0x000fc800078e33ff */
[----:B------:R-:W-:Y:S01]  /*2aa0*/  IADD3 R6, -R12, RZ, RZ ;  /* 0x000000ff0c067210 */ /* 0x000fe20007ffe1ff */
[----:B-1----:R-:W-:-:S04]  /*2ab0*/  IMAD.MOV R21, RZ, RZ, -R5 ;  /* 0x000000ffff157224 */ /* 0x002fc800078e0a05 */
[----:B------:R-:W-:Y:S01]  /*2ac0*/  IMAD R6, R4, R6, R19 ;  /* 0x0000000604067224 */ /* 0x000fe200078e0213 */
[----:B-----5:R-:W-:Y:S01]  /*2ad0*/  IADD3 R4, R8, -0x1, RZ ;  /* 0xffffffff08047810 */ /* 0x020fe20007ffe0ff */
[----:B------:R-:W-:Y:S02]  /*2ae0*/  IMAD R21, R21, R16, RZ ;  /* 0x0000001015157224 */ /* 0x000fe400078e02ff */
[----:B---3--:R-:W-:Y:S02]  /*2af0*/  IMAD R11, R6, UR4, -R11 ;  /* 0x00000004060b7c24 */ /* 0x008fe4000f8e0a0b */
[----:B--2---:R-:W-:Y:S01]  /*2b00*/  IMAD R6, R4, R9, -R10 ;  /* 0x0000000904067224 */ /* 0x004fe200078e0a0a */
[----:B------:R-:W-:Y:S02]  /*2b10*/  HFMA2.MMA R4, -RZ, RZ, 0, 0 ;  /* 0x00000000ff047435 */ /* 0x000fe400000001ff */
[C---:B------:R-:W-:Y:S01]  /*2b20*/  ISETP.GT.AND P1, PT, R11.reuse, -0x1, PT ;  /* 0xffffffff0b00780c */ /* 0x040fe20003f24270 */
[----:B------:R-:W-:-:S05]  /*2b30*/  IMAD.IADD R6, R11, 0x1, R6 ;  /* 0x000000010b067824 */ /* 0x000fca00078e0206 */
[----:B------:R-:W-:Y:S02]  /*2b40*/  ISETP.GE.AND P0, PT, R6, -0x1, PT ;  /* 0xffffffff0600780c */ /* 0x000fe40003f06270 */
[----:B------:R-:W-:Y:S01]  /*2b50*/  IMAD.HI.U32 R4, R5, R21, R4 ;  /* 0x0000001505047227 */ /* 0x000fe200078e0004 */
[----:B------:R-:W-:-:S04]  /*2b60*/  IABS R5, R12 ;  /* 0x0000000c00057213 */ /* 0x000fc80000000000 */
[----:B------:R-:W-:-:S05]  /*2b70*/  MOV R19, R5 ;  /* 0x0000000500137202 */ /* 0x000fca0000000f00 */
[----:B------:R-:W-:-:S04]  /*2b80*/  IMAD.HI.U32 R7, R4, R19, RZ ;  /* 0x0000001304077227 */ /* 0x000fc800078e00ff */
[----:B------:R-:W-:Y:S01]  /*2b90*/  IMAD.MOV.U32 R4, RZ, RZ, RZ ;  /* 0x000000ffff047224 */ /* 0x000fe200078e00ff */
[----:B0---4-:R-:W-:Y:S06]  /*2ba0*/  @P1 BRA `(.L_x_838) ;  /* 0x00000000007c1947 */ /* 0x011fec0003800000 */
[----:B------:R-:W0:Y:S01]  /*2bb0*/  LDC R20, c[0x0][0x2d4] ;  /* 0x0000b500ff147b82 */ /* 0x000e220000000800 */
[----:B------:R-:W-:Y:S02]  /*2bc0*/  IABS R22, R11 ;  /* 0x0000000b00167213 */ /* 0x000fe40000000000 */
[----:B0-----:R-:W-:-:S04]  /*2bd0*/  IABS R21, R20 ;  /* 0x0000001400157213 */ /* 0x001fc80000000000 */
[----:B------:R-:W0:Y:S08]  /*2be0*/  I2F.RP R23, R21 ;  /* 0x0000001500177306 */ /* 0x000e300000209400 */
[----:B0-----:R-:W0:Y:S02]  /*2bf0*/  MUFU.RCP R23, R23 ;  /* 0x0000001700177308 */ /* 0x001e240000001000 */
[----:B0-----:R-:W-:-:S06]  /*2c00*/  IADD3 R24, R23, 0xffffffe, RZ ;  /* 0x0ffffffe17187810 */ /* 0x001fcc0007ffe0ff */
[----:B------:R-:W0:Y:S02]  /*2c10*/  F2I.FTZ.U32.TRUNC.NTZ R5, R24 ;  /* 0x0000001800057305 */ /* 0x000e24000021f000 */
[----:B0-----:R-:W-:-:S05]  /*2c20*/  IADD3 R4, RZ, -R5, RZ ;  /* 0x80000005ff047210 */ /* 0x001fca0007ffe0ff */
[----:B------:R-:W-:Y:S02]  /*2c30*/  IMAD R25, R4, R21, RZ ;  /* 0x0000001504197224 */ /* 0x000fe400078e02ff */
[----:B------:R-:W-:-:S04]  /*2c40*/  IMAD.MOV.U32 R4, RZ, RZ, RZ ;  /* 0x000000ffff047224 */ /* 0x000fc800078e00ff */
[----:B------:R-:W-:-:S06]  /*2c50*/  IMAD.HI.U32 R25, R5, R25, R4 ;  /* 0x0000001905197227 */ /* 0x000fcc00078e0004 */
[----:B------:R-:W-:-:S05]  /*2c60*/  IMAD.HI.U32 R4, R25, R22, RZ ;  /* 0x0000001619047227 */ /* 0x000fca00078e00ff */
[----:B------:R-:W-:-:S05]  /*2c70*/  IADD3 R5, -R4, RZ, RZ ;  /* 0x000000ff04057210 */ /* 0x000fca0007ffe1ff */
[----:B------:R-:W-:Y:S02]  /*2c80*/  IMAD R22, R21, R5, R22 ;  /* 0x0000000515167224 */ /* 0x000fe400078e0216 */
[----:B------:R-:W-:-:S03]  /*2c90*/  IMAD.MOV R5, RZ, RZ, -R11 ;  /* 0x000000ffff057224 */ /* 0x000fc600078e0a0b */
[----:B------:R-:W-:Y:S02]  /*2ca0*/  ISETP.GT.U32.AND P3, PT, R21, R22, PT ;  /* 0x000000161500720c */ /* 0x000fe40003f64070 */
[----:B------:R-:W-:-:S04]  /*2cb0*/  LOP3.LUT R5, R5, R20, RZ, 0x3c, !PT ;  /* 0x0000001405057212 */ /* 0x000fc800078e3cff */
[----:B------:R-:W-:-:S07]  /*2cc0*/  ISETP.GE.AND P1, PT, R5, RZ, PT ;  /* 0x000000ff0500720c */ /* 0x000fce0003f26270 */
[-C--:B------:R-:W-:Y:S02]  /*2cd0*/  @!P3 IADD3 R22, R22, -R21.reuse, RZ ;  /* 0x800000151616b210 */ /* 0x080fe40007ffe0ff */
[----:B------:R-:W-:Y:S02]  /*2ce0*/  @!P3 IADD3 R4, R4, 0x1, RZ ;  /* 0x000000010404b810 */ /* 0x000fe40007ffe0ff */
[----:B------:R-:W-:Y:S02]  /*2cf0*/  ISETP.GE.U32.AND P2, PT, R22, R21, PT ;  /* 0x000000151600720c */ /* 0x000fe40003f46070 */
[----:B------:R-:W-:-:S11]  /*2d00*/  ISETP.NE.AND P3, PT, R20, RZ, PT ;  /* 0x000000ff1400720c */ /* 0x000fd60003f65270 */
[----:B------:R-:W-:-:S05]  /*2d10*/  @P2 IADD3 R4, R4, 0x1, RZ ;  /* 0x0000000104042810 */ /* 0x000fca0007ffe0ff */
[----:B------:R-:W-:-:S05]  /*2d20*/  IMAD.MOV.U32 R5, RZ, RZ, R4 ;  /* 0x000000ffff057224 */ /* 0x000fca00078e0004 */
[----:B------:R-:W-:Y:S02]  /*2d30*/  @!P1 IADD3 R5, -R5, RZ, RZ ;  /* 0x000000ff05059210 */ /* 0x000fe40007ffe1ff */
[----:B------:R-:W-:-:S04]  /*2d40*/  @!P3 LOP3.LUT R5, RZ, R20, RZ, 0x33, !PT ;  /* 0x00000014ff05b212 */ /* 0x000fc800078e33ff */
[----:B------:R-:W-:-:S05]  /*2d50*/  IADD3 R4, -R5, RZ, RZ ;  /* 0x000000ff05047210 */ /* 0x000fca0007ffe1ff */
[----:B------:R-:W-:Y:S02]  /*2d60*/  IMAD R20, R20, R4, -R11 ;  /* 0x0000000414147224 */ /* 0x000fe400078e0a0b */
[----:B------:R-:W-:-:S03]  /*2d70*/  VIADD R4, R5, 0x1 ;  /* 0x0000000105047836 */ /* 0x000fc60000000000 */
[----:B------:R-:W-:-:S13]  /*2d80*/  ISETP.GT.AND P1, PT, R20, RZ, PT ;  /* 0x000000ff1400720c */ /* 0x000fda0003f24270 */
[----:B------:R-:W-:-:S07]  /*2d90*/  @!P1 IADD3 R4, R5, RZ, RZ ;  /* 0x000000ff05049210 */ /* 0x000fce0007ffe0ff */
.L_x_838:
[----:B------:R-:W-:Y:S05]  /*2da0*/  BSYNC B0 ;  /* 0x0000000000007941 */ /* 0x000fea0003800000 */
.L_x_837:
[----:B------:R-:W-:Y:S01]  /*2db0*/  ULDC UR4, c[0x0][0x2bc] ;  /* 0x0000af0000047ab9 */ /* 0x000fe20000000800 */
[----:B------:R-:W-:Y:S01]  /*2dc0*/  BSSY B0, `(.L_x_839) ;  /* 0x0000022000007945 */ /* 0x000fe20003800000 */
[----:B------:R-:W-:Y:S01]  /*2dd0*/  IMAD.U32 R5, RZ, RZ, UR4 ;  /* 0x00000004ff057e24 */ /* 0x000fe2000f8e00ff */
[----:B------:R-:W-:Y:S02]  /*2de0*/  IADD3 R20, -R7, RZ, RZ ;  /* 0x000000ff07147210 */ /* 0x000fe40007ffe1ff */
[----:B------:R-:W-:Y:S05]  /*2df0*/  @!P0 BRA `(.L_x_840) ;  /* 0x0000000000788947 */ /* 0x000fea0003800000 */
[----:B------:R-:W-:Y:S01]  /*2e00*/  IABS R5, R9 ;  /* 0x0000000900057213 */ /* 0x000fe20000000000 */
[----:B------:R-:W-:Y:S01]  /*2e10*/  VIADD R22, R6, 0x1 ;  /* 0x0000000106167836 */ /* 0x000fe20000000000 */
[----:B------:R-:W-:Y:S02]  /*2e20*/  HFMA2.MMA R6, -RZ, RZ, 0, 0 ;  /* 0x00000000ff067435 */ /* 0x000fe400000001ff */
[----:B------:R-:W0:Y:S08]  /*2e30*/  I2F.RP R21, R5 ;  /* 0x0000000500157306 */ /* 0x000e300000209400 */
[----:B0-----:R-:W0:Y:S02]  /*2e40*/  MUFU.RCP R21, R21 ;  /* 0x0000001500157308 */ /* 0x001e240000001000 */
[----:B0-----:R-:W-:-:S06]  /*2e50*/  IADD3 R23, R21, 0xffffffe, RZ ;  /* 0x0ffffffe15177810 */ /* 0x001fcc0007ffe0ff */
[----:B------:R-:W0:Y:S02]  /*2e60*/  F2I.FTZ.U32.TRUNC.NTZ R7, R23 ;  /* 0x0000001700077305 */ /* 0x000e24000021f000 */
[----:B0-----:R-:W-:-:S05]  /*2e70*/  IADD3 R24, RZ, -R7, RZ ;  /* 0x80000007ff187210 */ /* 0x001fca0007ffe0ff */
        /* <DEDUP_REMOVED lines=13> */
[----:B------:R-:W-:-:S06]  /*2f50*/  @P0 IADD3 R6, R6, 0x1, RZ ;  /* 0x0000000106060810 */ /* 0x000fcc0007ffe0ff */
[----:B------:R-:W-:Y:S01]  /*2f60*/  @!P2 IMAD.MOV R6, RZ, RZ, -R6 ;  /* 0x000000ffff06a224 */ /* 0x000fe200078e0a06 */
[----:B------:R-:W-:-:S04]  /*2f70*/  @!P1 LOP3.LUT R6, RZ, R9, RZ, 0x33, !PT ;  /* 0x00000009ff069212 */ /* 0x000fc800078e33ff */
[C---:B------:R-:W-:Y:S02]  /*2f80*/  IADD3 R5, -R6.reuse, RZ, RZ ;  /* 0x000000ff06057210 */ /* 0x040fe40007ffe1ff */
[----:B------:R-:W-:-:S03]  /*2f90*/  IADD3 R6, -R6, R8, RZ ;  /* 0x0000000806067210 */ /* 0x000fc60007ffe1ff */
[----:B------:R-:W-:Y:S02]  /*2fa0*/  IMAD R9, R9, R5, R22 ;  /* 0x0000000509097224 */ /* 0x000fe400078e0216 */
[----:B------:R-:W-:-:S03]  /*2fb0*/  VIADD R5, R6, 0xffffffff ;  /* 0xffffffff06057836 */ /* 0x000fc60000000000 */
[----:B------:R-:W-:-:S13]  /*2fc0*/  ISETP.GT.AND P0, PT, R9, RZ, PT ;  /* 0x000000ff0900720c */ /* 0x000fda0003f04270 */
[----:B------:R-:W-:-:S07]  /*2fd0*/  @!P0 IADD3 R5, R6, RZ, RZ ;  /* 0x000000ff06058210 */ /* 0x000fce0007ffe0ff */
.L_x_840:
[----:B------:R-:W-:Y:S05]  /*2fe0*/  BSYNC B0 ;  /* 0x0000000000007941 */ /* 0x000fea0003800000 */
.L_x_839:
[----:B------:R-:W-:Y:S01]  /*2ff0*/  ULDC UR4, c[0x0][0x2c0] ;  /* 0x0000b00000047ab9 */ /* 0x000fe20000000800 */
[----:B------:R-:W-:Y:S01]  /*3000*/  IMAD R19, R16, R20, R19 ;  /* 0x0000001410137224 */ /* 0x000fe200078e0213 */
[----:B------:R-:W-:Y:S01]  /*3010*/  BSSY B0, `(.L_x_841) ;  /* 0x0000026000007945 */ /* 0x000fe20003800000 */
[----:B------:R-:W-:Y:S01]  /*3020*/  IMAD R6, R18, UR4, -R17 ;  /* 0x0000000412067c24 */ /* 0x000fe2000f8e0a11 */
[----:B------:R-:W-:Y:S01]  /*3030*/  IADD3 R17, R15, -0x1, RZ ;  /* 0xffffffff0f117810 */ /* 0x000fe20007ffe0ff */
[----:B------:R-:W-:Y:S01]  /*3040*/  IMAD.MOV.U32 R7, RZ, RZ, RZ ;  /* 0x000000ffff077224 */ /* 0x000fe200078e00ff */
[----:B------:R-:W-:Y:S02]  /*3050*/  ISETP.GT.U32.AND P0, PT, R16, R19, PT ;  /* 0x000000131000720c */ /* 0x000fe40003f04070 */
[----:B------:R-:W-:-:S13]  /*3060*/  ISETP.GT.AND P1, PT, R6, -0x1, PT ;  /* 0xffffffff0600780c */ /* 0x000fda0003f24270 */
[----:B------:R-:W-:Y:S05]  /*3070*/  @P1 BRA `(.L_x_842) ;  /* 0x00000000007c1947 */ /* 0x000fea0003800000 */
[----:B------:R-:W0:Y:S01]  /*3080*/  LDC R7, c[0x0][0x2d0] ;  /* 0x0000b400ff077b82 */ /* 0x000e220000000800 */
[----:B------:R-:W-:Y:S01]  /*3090*/  IMAD.MOV.U32 R8, RZ, RZ, RZ ;  /* 0x000000ffff087224 */ /* 0x000fe200078e00ff */
[----:B------:R-:W-:Y:S02]  /*30a0*/  IABS R22, R6 ;  /* 0x0000000600167213 */ /* 0x000fe40000000000 */
[----:B0-----:R-:W-:-:S04]  /*30b0*/  IABS R18, R7 ;  /* 0x0000000700127213 */ /* 0x001fc80000000000 */
[----:B------:R-:W0:Y:S08]  /*30c0*/  I2F.RP R20, R18 ;  /* 0x0000001200147306 */ /* 0x000e300000209400 */
[----:B0-----:R-:W0:Y:S02]  /*30d0*/  MUFU.RCP R20, R20 ;  /* 0x0000001400147308 */ /* 0x001e240000001000 */
[----:B0-----:R-:W-:-:S06]  /*30e0*/  IADD3 R21, R20, 0xffffffe, RZ ;  /* 0x0ffffffe14157810 */ /* 0x001fcc0007ffe0ff */
[----:B------:R-:W0:Y:S02]  /*30f0*/  F2I.FTZ.U32.TRUNC.NTZ R9, R21 ;  /* 0x0000001500097305 */ /* 0x000e24000021f000 */
[----:B0-----:R-:W-:-:S05]  /*3100*/  IADD3 R23, RZ, -R9, RZ ;  /* 0x80000009ff177210 */ /* 0x001fca0007ffe0ff */
[----:B------:R-:W-:-:S04]  /*3110*/  IMAD R23, R23, R18, RZ ;  /* 0x0000001217177224 */ /* 0x000fc800078e02ff */
[----:B------:R-:W-:Y:S01]  /*3120*/  IMAD.HI.U32 R8, R9, R23, R8 ;  /* 0x0000001709087227 */ /* 0x000fe200078e0008 */
[----:B------:R-:W-:-:S05]  /*3130*/  MOV R9, R22 ;  /* 0x0000001600097202 */ /* 0x000fca0000000f00 */
[----:B------:R-:W-:-:S05]  /*3140*/  IMAD.HI.U32 R8, R8, R9, RZ ;  /* 0x0000000908087227 */ /* 0x000fca00078e00ff */
[----:B------:R-:W-:-:S05]  /*3150*/  IADD3 R20, -R8, RZ, RZ ;  /* 0x000000ff08147210 */ /* 0x000fca0007ffe1ff */
[----:B------:R-:W-:Y:S01]  /*3160*/  IMAD R9, R18, R20, R9 ;  /* 0x0000001412097224 */ /* 0x000fe200078e0209 */
[----:B------:R-:W-:-:S04]  /*3170*/  IADD3 R20, -R6, RZ, RZ ;  /* 0x000000ff06147210 */ /* 0x000fc80007ffe1ff */
        /* <DEDUP_REMOVED lines=10> */
[----:B------:R-:W-:-:S05]  /*3220*/  IADD3 R9, -R8, RZ, RZ ;  /* 0x000000ff08097210 */ /* 0x000fca0007ffe1ff */
[----:B------:R-:W-:-:S05]  /*3230*/  IMAD R7, R7, R9, -R6 ;  /* 0x0000000907077224 */ /* 0x000fca00078e0a06 */
[----:B------:R-:W-:Y:S01]  /*3240*/  ISETP.GT.AND P1, PT, R7, RZ, PT ;  /* 0x000000ff0700720c */ /* 0x000fe20003f24270 */
[----:B------:R-:W-:-:S12]  /*3250*/  VIADD R7, R8, 0x1 ;  /* 0x0000000108077836 */ /* 0x000fd80000000000 */
[----:B------:R-:W-:-:S07]  /*3260*/  @!P1 IADD3 R7, R8, RZ, RZ ;  /* 0x000000ff08079210 */ /* 0x000fce0007ffe0ff */
.L_x_842:
[----:B------:R-:W-:Y:S05]  /*3270*/  BSYNC B0 ;  /* 0x0000000000007941 */ /* 0x000fea0003800000 */
.L_x_841:
[----:B------:R-:W-:Y:S01]  /*3280*/  ULDC UR4, c[0x0][0x2a8] ;  /* 0x0000aa0000047ab9 */ /* 0x000fe20000000800 */
[----:B------:R-:W-:Y:S01]  /*3290*/  @!P0 IMAD.IADD R19, R19, 0x1, -R16 ;  /* 0x0000000113138824 */ /* 0x000fe200078e0a10 */
[----:B------:R-:W-:Y:S01]  /*32a0*/  BSSY B0, `(.L_x_843) ;  /* 0x0000026000007945 */ /* 0x000fe20003800000 */
[----:B------:R-:W-:Y:S01]  /*32b0*/  IMAD R17, R17, R14, -UR4 ;  /* 0x8000000411117e24 */ /* 0x000fe2000f8e020e */
[----:B------:R-:W-:Y:S02]  /*32c0*/  ULDC UR4, c[0x0][0x2b8] ;  /* 0x0000ae0000047ab9 */ /* 0x000fe40000000800 */
[----:B------:R-:W-:Y:S02]  /*32d0*/  MOV R8, UR4 ;  /* 0x0000000400087c02 */ /* 0x000fe40008000f00 */
[----:B------:R-:W-:Y:S02]  /*32e0*/  IADD3 R21, R6, R17, RZ ;  /* 0x0000001106157210 */ /* 0x000fe40007ffe0ff */
[----:B------:R-:W-:-:S02]  /*32f0*/  ISETP.GT.U32.AND P0, PT, R16, R19, PT ;  /* 0x000000131000720c */ /* 0x000fc40003f04070 */
[----:B------:R-:W-:-:S13]  /*3300*/  ISETP.GE.AND P1, PT, R21, -0x1, PT ;  /* 0xffffffff1500780c */ /* 0x000fda0003f26270 */
[----:B------:R-:W-:Y:S05]  /*3310*/  @!P1 BRA `(.L_x_844) ;  /* 0x0000000000789947 */ /* 0x000fea0003800000 */
[----:B------:R-:W-:Y:S02]  /*3320*/  IABS R17, R14 ;  /* 0x0000000e00117213 */ /* 0x000fe40000000000 */
[----:B------:R-:W-:Y:S02]  /*3330*/  IADD3 R21, R21, 0x1, RZ ;  /* 0x0000000115157810 */ /* 0x000fe40007ffe0ff */
[----:B------:R-:W0:Y:S02]  /*3340*/  I2F.RP R20, R17 ;  /* 0x0000001100147306 */ /* 0x000e240000209400 */
[----:B------:R-:W-:-:S06]  /*3350*/  IABS R18, R21 ;  /* 0x0000001500127213 */ /* 0x000fcc0000000000 */
[----:B0-----:R-:W0:Y:S02]  /*3360*/  MUFU.RCP R20, R20 ;  /* 0x0000001400147308 */ /* 0x001e240000001000 */
[----:B0-----:R-:W-:-:S06]  /*3370*/  IADD3 R22, R20, 0xffffffe, RZ ;  /* 0x0ffffffe14167810 */ /* 0x001fcc0007ffe0ff */
        /* <DEDUP_REMOVED lines=8> */
[----:B------:R-:W-:-:S04]  /*3400*/  LOP3.LUT R9, R21, R14, RZ, 0x3c, !PT ;  /* 0x0000000e15097212 */ /* 0x000fc800078e3cff */
[----:B------:R-:W-:Y:S02]  /*3410*/  ISETP.GT.U32.AND P3, PT, R17, R18, PT ;  /* 0x000000121100720c */ /* 0x000fe40003f64070 */
[----:B------:R-:W-:-:S11]  /*3420*/  ISETP.GE.AND P1, PT, R9, RZ, PT ;  /* 0x000000ff0900720c */ /* 0x000fd60003f26270 */
[-C--:B------:R-:W-:Y:S02]  /*3430*/  @!P3 IADD3 R18, R18, -R17.reuse, RZ ;  /* 0x800000111212b210 */ /* 0x080fe40007ffe0ff */
[----:B------:R-:W-:Y:S02]  /*3440*/  @!P3 IADD3 R8, R8, 0x1, RZ ;  /* 0x000000010808b810 */ /* 0x000fe40007ffe0ff */
[----:B------:R-:W-:Y:S02]  /*3450*/  ISETP.GE.U32.AND P2, PT, R18, R17, PT ;  /* 0x000000111200720c */ /* 0x000fe40003f46070 */
[----:B------:R-:W-:-:S11]  /*3460*/  ISETP.NE.AND P3, PT, R14, RZ, PT ;  /* 0x000000ff0e00720c */ /* 0x000fd60003f65270 */
[----:B------:R-:W-:-:S05]  /*3470*/  @P2 VIADD R8, R8, 0x1 ;  /* 0x0000000108082836 */ /* 0x000fca0000000000 */
[----:B------:R-:W-:Y:S02]  /*3480*/  @!P1 IADD3 R8, -R8, RZ, RZ ;  /* 0x000000ff08089210 */ /* 0x000fe40007ffe1ff */
[----:B------:R-:W-:-:S04]  /*3490*/  @!P3 LOP3.LUT R8, RZ, R14, RZ, 0x33, !PT ;  /* 0x0000000eff08b212 */ /* 0x000fc800078e33ff */
[----:B------:R-:W-:Y:S01]  /*34a0*/  IADD3 R9, -R8, RZ, RZ ;  /* 0x000000ff08097210 */ /* 0x000fe20007ffe1ff */
[----:B------:R-:W-:-:S04]  /*34b0*/  IMAD.IADD R15, R15, 0x1, -R8 ;  /* 0x000000010f0f7824 */ /* 0x000fc800078e0a08 */
[----:B------:R-:W-:Y:S01]  /*34c0*/  IMAD R14, R14, R9, R21 ;  /* 0x000000090e0e7224 */ /* 0x000fe200078e0215 */
[----:B------:R-:W-:-:S04]  /*34d0*/  IADD3 R8, R15, -0x1, RZ ;  /* 0xffffffff0f087810 */ /* 0x000fc80007ffe0ff */
[----:B------:R-:W-:-:S13]  /*34e0*/  ISETP.GT.AND P1, PT, R14, RZ, PT ;  /* 0x000000ff0e00720c */ /* 0x000fda0003f24270 */
[----:B------:R-:W-:-:S07]  /*34f0*/  @!P1 IADD3 R8, R15, RZ, RZ ;  /* 0x000000ff0f089210 */ /* 0x000fce0007ffe0ff */
.L_x_844:
[----:B------:R-:W-:Y:S05]  /*3500*/  BSYNC B0 ;  /* 0x0000000000007941 */ /* 0x000fea0003800000 */
.L_x_843:
[----:B------:R-:W-:Y:S01]  /*3510*/  ULDC.U8 UR4, c[0x0][0x298] ;  /* 0x0000a60000047ab9 */ /* 0x000fe20000000000 */
[----:B------:R-:W-:Y:S01]  /*3520*/  ISETP.GE.AND P1, PT, R12, RZ, PT ;  /* 0x000000ff0c00720c */ /* 0x000fe20003f26270 */
[----:B------:R-:W-:Y:S01]  /*3530*/  UPRMT UR4, UR4, 0x8880, URZ ;  /* 0x0000888004047896 */ /* 0x000fe2000800003f */
[----:B------:R-:W-:Y:S01]  /*3540*/  @!P0 IMAD.IADD R19, R19, 0x1, -R16 ;  /* 0x0000000113138824 */ /* 0x000fe200078e0a10 */
[----:B------:R-:W-:Y:S01]  /*3550*/  ISETP.NE.AND P0, PT, R13, RZ, PT ;  /* 0x000000ff0d00720c */ /* 0x000fe20003f05270 */
[----:B------:R-:W-:-:S03]  /*3560*/  IMAD.MOV.U32 R24, RZ, RZ, RZ ;  /* 0x000000ffff187224 */ /* 0x000fc600078e00ff */
[----:B------:R-:W-:Y:S02]  /*3570*/  ISETP.NE.AND P2, PT, RZ, UR4, PT ;  /* 0x00000004ff007c0c */ /* 0x000fe4000bf45270 */
[----:B------:R-:W-:-:S04]  /*3580*/  MOV R9, R19 ;  /* 0x0000001300097202 */ /* 0x000fc80000000f00 */
[----:B------:R-:W-:-:S03]  /*3590*/  @!P1 IADD3 R9, -R9, RZ, RZ ;  /* 0x000000ff09099210 */ /* 0x000fc60007ffe1ff */
[----:B------:R-:W-:-:S04]  /*35a0*/  @!P0 LOP3.LUT R9, RZ, R13, RZ, 0x33, !PT ;  /* 0x0000000dff098212 */ /* 0x000fc800078e33ff */
[----:B------:R-:W-:Y:S05]  /*35b0*/  @!P2 BRA `(.L_x_845) ;  /* 0x000000000010a947 */ /* 0x000fea0003800000 */
[----:B------:R-:W0:Y:S02]  /*35c0*/  LDC.64 R14, c[0x0][0x288] ;  /* 0x0000a200ff0e7b82 */ /* 0x000e240000000a00 */
[----:B0-----:R-:W-:-:S06]  /*35d0*/  IMAD.WIDE R14, R9, 0x2, R14 ;  /* 0x00000002090e7825 */ /* 0x001fcc00078e020e */
[----:B------:R-:W2:Y:S02]  /*35e0*/  LDG.E.U16 R14, desc[UR6][R14.64] ;  /* 0x000000060e0e7981 */ /* 0x000ea4000c1e1500 */
[----:B--2---:R-:W-:-:S07]  /*35f0*/  SHF.L.U32 R24, R14, 0x10, RZ ;  /* 0x000000100e187819 */ /* 0x004fce00000006ff */
.L_x_845:
[----:B------:R-:W-:Y:S01]  /*3600*/  ISETP.GE.AND P0, PT, R4, R5, PT ;  /* 0x000000050400720c */ /* 0x000fe20003f06270 */
[----:B------:R-:W-:-:S12]  /*3610*/  BSSY B1, `(.L_x_846) ;  /* 0x000010f000017945 */ /* 0x000fd80003800000 */
[----:B------:R-:W-:Y:S05]  /*3620*/  @P0 BRA `(.L_x_847) ;  /* 0x0000001000340947 */ /* 0x000fea0003800000 */
[----:B------:R-:W-:Y:S01]  /*3630*/  IMAD R11, R12, R10, R11 ;  /* 0x0000000a0c0b7224 */ /* 0x000fe200078e020b */
[C---:B------:R-:W-:Y:S01]  /*3640*/  IADD3 R10, R7.reuse, 0x1, RZ ;  /* 0x00000001070a7810 */ /* 0x040fe20007ffe0ff */
[C---:B------:R-:W-:Y:S01]  /*3650*/  VIADD R20, R7.reuse, 0x2 ;  /* 0x0000000207147836 */ /* 0x040fe20000000000 */
[----:B------:R-:W-:-:S07]  /*3660*/  IADD3 R21, R7, 0x3, RZ ;  /* 0x0000000307157810 */ /* 0x000fce0007ffe0ff */
.L_x_857:
[----:B------:R-:W-:Y:S01]  /*3670*/  ISETP.GT.AND P0, PT, R8, R7, PT ;  /* 0x000000070800720c */ /* 0x000fe20003f04270 */
[----:B------:R-:W-:-:S12]  /*3680*/  BSSY B0, `(.L_x_848) ;  /* 0x0000104000007945 */ /* 0x000fd80003800000 */
[----:B------:R-:W-:Y:S05]  /*3690*/  @!P0 BRA `(.L_x_849) ;  /* 0x0000001000088947 */ /* 0x000fea0003800000 */
[-C--:B------:R-:W-:Y:S01]  /*36a0*/  IADD3 R18, R8, -R7.reuse, RZ ;  /* 0x8000000708127210 */ /* 0x080fe20007ffe0ff */
[----:B------:R-:W-:Y:S01]  /*36b0*/  ULDC UR4, c[0x0][0x2d4] ;  /* 0x0000b50000047ab9 */ /* 0x000fe20000000800 */
[-C--:B------:R-:W-:Y:S01]  /*36c0*/  LOP3.LUT R13, RZ, R7.reuse, RZ, 0x33, !PT ;  /* 0x00000007ff0d7212 */ /* 0x080fe200078e33ff */
[----:B------:R-:W-:Y:S01]  /*36d0*/  IMAD R19, R4, UR4, R11 ;  /* 0x0000000404137c24 */ /* 0x000fe2000f8e020b */
[----:B------:R-:W-:Y:S01]  /*36e0*/  LOP3.LUT P0, R18, R18, 0x3, RZ, 0xc0, !PT ;  /* 0x0000000312127812 */ /* 0x000fe2000780c0ff */
[----:B------:R-:W-:Y:S01]  /*36f0*/  BSSY B2, `(.L_x_850) ;  /* 0x0000029000027945 */ /* 0x000fe20003800000 */
[----:B------:R-:W-:Y:S01]  /*3700*/  MOV R25, R7 ;  /* 0x0000000700197202 */ /* 0x000fe20000000f00 */
[----:B------:R-:W-:-:S05]  /*3710*/  IMAD.IADD R13, R13, 0x1, R8 ;  /* 0x000000010d0d7824 */ /* 0x000fca00078e0208 */
[----:B------:R-:W-:-:S05]  /*3720*/  ISETP.GE.U32.AND P1, PT, R13, 0x3, PT ;  /* 0x000000030d00780c */ /* 0x000fca0003f26070 */
[----:B------:R-:W-:Y:S08]  /*3730*/  @!P0 BRA `(.L_x_851) ;  /* 0x0000000000908947 */ /* 0x000ff00003800000 */
[----:B------:R-:W0:Y:S01]  /*3740*/  LDC R22, c[0x0][0x2d0] ;  /* 0x0000b400ff167b82 */ /* 0x000e220000000800 */
[----:B------:R-:W-:Y:S01]  /*3750*/  ULDC UR4, c[0x0][0x2a8] ;  /* 0x0000aa0000047ab9 */ /* 0x000fe20000000800 */
[----:B------:R-:W-:Y:S01]  /*3760*/  ULDC.64 UR8, c[0x0][0x2b8] ;  /* 0x0000ae0000087ab9 */ /* 0x000fe20000000a00 */
[----:B------:R-:W-:Y:S02]  /*3770*/  IMAD R23, R19, UR4, R6 ;  /* 0x0000000413177c24 */ /* 0x000fe4000f8e0206 */
[----:B------:R-:W-:-:S03]  /*3780*/  IMAD R16, R9, UR9, R4 ;  /* 0x0000000909107c24 */ /* 0x000fc6000f8e0204 */
[----:B------:R-:W1:Y:S01]  /*3790*/  LDC.64 R12, c[0x0][0x210] ;  /* 0x00008400ff0c7b82 */ /* 0x000e620000000a00 */
[----:B------:R-:W-:-:S07]  /*37a0*/  IMAD R25, R16, UR8, R7 ;  /* 0x0000000810197c24 */ /* 0x000fce000f8e0207 */
[----:B------:R-:W2:Y:S01]  /*37b0*/  LDC.64 R14, c[0x0][0x260] ;  /* 0x00009800ff0e7b82 */ /* 0x000ea20000000a00 */
[----:B0-----:R-:W-:-:S04]  /*37c0*/  IMAD R23, R7, R22, R23 ;  /* 0x0000001607177224 */ /* 0x001fc800078e0217 */
[----:B-1----:R-:W-:-:S06]  /*37d0*/  IMAD.WIDE R16, R23, 0x2, R12 ;  /* 0x0000000217107825 */ /* 0x002fcc00078e020c */
[----:B------:R-:W3:Y:S01]  /*37e0*/  LDG.E.U16 R16, desc[UR6][R16.64] ;  /* 0x0000000610107981 */ /* 0x000ee2000c1e1500 */
[----:B--2---:R-:W-:-:S05]  /*37f0*/  IMAD.WIDE R14, R25, 0x2, R14 ;  /* 0x00000002190e7825 */ /* 0x004fca00078e020e */
[----:B------:R-:W2:Y:S01]  /*3800*/  LDG.E.U16 R25, desc[UR6][R14.64] ;  /* 0x000000060e197981 */ /* 0x000ea2000c1e1500 */
[----:B------:R-:W-:Y:S02]  /*3810*/  ISETP.NE.AND P0, PT, R18, 0x1, PT ;  /* 0x000000011200780c */ /* 0x000fe40003f05270 */
[----:B---3--:R-:W-:Y:S01]  /*3820*/  SHF.L.U32 R26, R16, 0x10, RZ ;  /* 0x00000010101a7819 */ /* 0x008fe200000006ff */
[----:B--2---:R-:W-:-:S04]  /*3830*/  IMAD.U32 R25, R25, 0x10000, RZ ;  /* 0x0001000019197824 */ /* 0x004fc800078e00ff */
[----:B------:R-:W-:Y:S01]  /*3840*/  FFMA.FTZ R24, R25, R26, R24 ;  /* 0x0000001a19187223 */ /* 0x000fe20000010018 */
[----:B------:R-:W-:-:S05]  /*3850*/  MOV R25, R10 ;  /* 0x0000000a00197202 */ /* 0x000fca0000000f00 */
[----:B------:R-:W-:Y:S05]  /*3860*/  @!P0 BRA `(.L_x_851) ;  /* 0x0000000000448947 */ /* 0x000fea0003800000 */
[----:B------:R-:W-:Y:S02]  /*3870*/  ISETP.NE.AND P0, PT, R18, 0x2, PT ;  /* 0x000000021200780c */ /* 0x000fe40003f05270 */
[----:B------:R-:W-:Y:S01]  /*3880*/  IADD3 R17, R23, R22, RZ ;  /* 0x0000001617117210 */ /* 0x000fe20007ffe0ff */
[----:B------:R-:W2:Y:S10]  /*3890*/  LDG.E.U16 R18, desc[UR6][R14.64+0x2] ;  /* 0x000002060e127981 */ /* 0x000eb4000c1e1500 */
[----:B------:R-:W-:-:S02]  /*38a0*/  @P0 IMAD.IADD R23, R17, 0x1, R22 ;  /* 0x0000000111170824 */ /* 0x000fc400078e0216 */
[--C-:B------:R-:W-:Y:S01]  /*38b0*/  IMAD.WIDE R16, R17, 0x2, R12.reuse ;  /* 0x0000000211107825 */ /* 0x100fe200078e020c */
[----:B------:R-:W3:Y:S03]  /*38c0*/  @P0 LDG.E.U16 R22, desc[UR6][R14.64+0x4] ;  /* 0x000004060e160981 */ /* 0x000ee6000c1e1500 */
[----:B------:R-:W-:Y:S02]  /*38d0*/  @P0 IMAD.WIDE R12, R23, 0x2, R12 ;  /* 0x00000002170c0825 */ /* 0x000fe400078e020c */
[----:B------:R-:W4:Y:S04]  /*38e0*/  LDG.E.U16 R16, desc[UR6][R16.64] ;  /* 0x0000000610107981 */ /* 0x000f28000c1e1500 */
[----:B------:R-:W5:Y:S01]  /*38f0*/  @P0 LDG.E.U16 R12, desc[UR6][R12.64] ;  /* 0x000000060c0c0981 */ /* 0x000f62000c1e1500 */
[----:B------:R-:W-:-:S02]  /*3900*/  IMAD.MOV.U32 R25, RZ, RZ, R20 ;  /* 0x000000ffff197224 */ /* 0x000fc400078e0014 */
[----:B------:R-:W-:Y:S01]  /*3910*/  @P0 IMAD.MOV.U32 R25, RZ, RZ, R21 ;  /* 0x000000ffff190224 */ /* 0x000fe200078e0015 */
[----:B--2---:R-:W-:Y:S02]  /*3920*/  SHF.L.U32 R23, R18, 0x10, RZ ;  /* 0x0000001012177819 */ /* 0x004fe400000006ff */
[----:B---3--:R-:W-:Y:S02]  /*3930*/  @P0 SHF.L.U32 R27, R22, 0x10, RZ ;  /* 0x00000010161b0819 */ /* 0x008fe400000006ff */
[----:B----4-:R-:W-:Y:S02]  /*3940*/  SHF.L.U32 R18, R16, 0x10, RZ ;  /* 0x0000001010127819 */ /* 0x010fe400000006ff */
[----:B-----5:R-:W-:-:S03]  /*3950*/  @P0 SHF.L.U32 R22, R12, 0x10, RZ ;  /* 0x000000100c160819 */ /* 0x020fc600000006ff */
[----:B------:R-:W-:-:S04]  /*3960*/  FFMA.FTZ R24, R23, R18, R24 ;  /* 0x0000001217187223 */ /* 0x000fc80000010018 */
[----:B------:R-:W-:-:S07]  /*3970*/  @P0 FFMA.FTZ R24, R27, R22, R24 ;  /* 0x000000161b180223 */ /* 0x000fce0000010018 */
.L_x_851:
[----:B------:R-:W-:Y:S05]  /*3980*/  BSYNC B2 ;  /* 0x0000000000027941 */ /* 0x000fea0003800000 */
.L_x_850:
[----:B------:R-:W-:Y:S05]  /*3990*/  @!P1 BRA `(.L_x_849) ;  /* 0x0000000c00489947 */ /* 0x000fea0003800000 */
[----:B------:R-:W0:Y:S01]  /*39a0*/  LDC R23, c[0x0][0x2d0] ;  /* 0x0000b400ff177b82 */ /* 0x000e220000000800 */
[----:B------:R-:W-:Y:S01]  /*39b0*/  IADD3 R15, -R25, R8, RZ ;  /* 0x00000008190f7210 */ /* 0x000fe20007ffe1ff */
[----:B------:R-:W-:Y:S01]  /*39c0*/  ULDC.64 UR8, c[0x0][0x2b8] ;  /* 0x0000ae0000087ab9 */ /* 0x000fe20000000a00 */
[----:B------:R-:W-:Y:S01]  /*39d0*/  ULDC UR4, c[0x0][0x2a8] ;  /* 0x0000aa0000047ab9 */ /* 0x000fe20000000800 */
[----:B------:R-:W-:Y:S01]  /*39e0*/  IMAD R14, R9, UR9, R4 ;  /* 0x00000009090e7c24 */ /* 0x000fe2000f8e0204 */
[----:B------:R-:W-:Y:S01]  /*39f0*/  ISETP.GT.AND P1, PT, R15, 0xc, PT ;  /* 0x0000000c0f00780c */ /* 0x000fe20003f24270 */
[----:B------:R-:W-:Y:S01]  /*3a00*/  BSSY B2, `(.L_x_852) ;  /* 0x0000074000027945 */ /* 0x000fe20003800000 */
[----:B------:R-:W-:Y:S01]  /*3a10*/  PLOP3.LUT P0, PT, PT, PT, PT, 0x80, 0x0 ;  /* 0x000000000000781c */ /* 0x000fe20003f0f070 */
[----:B------:R-:W1:Y:S01]  /*3a20*/  LDC.64 R12, c[0x0][0x260] ;  /* 0x00009800ff0c7b82 */ /* 0x000e620000000a00 */
[----:B------:R-:W-:Y:S02]  /*3a30*/  IMAD R15, R14, UR8, R25 ;  /* 0x000000080e0f7c24 */ /* 0x000fe4000f8e0219 */
[----:B0-----:R-:W-:-:S04]  /*3a40*/  IMAD R22, R25, R23, R6 ;  /* 0x0000001719167224 */ /* 0x001fc800078e0206 */
[----:B------:R-:W-:Y:S02]  /*3a50*/  IMAD R22, R19, UR4, R22 ;  /* 0x0000000413167c24 */ /* 0x000fe4000f8e0216 */
[----:B-1----:R-:W-:Y:S01]  /*3a60*/  IMAD.WIDE R12, R15, 0x2, R12 ;  /* 0x000000020f0c7825 */ /* 0x002fe200078e020c */
[----:B------:R-:W-:Y:S06]  /*3a70*/  @!P1 BRA `(.L_x_853) ;  /* 0x0000000400b09947 */ /* 0x000fec0003800000 */
[----:B------:R-:W-:Y:S02]  /*3a80*/  PLOP3.LUT P0, PT, PT, PT, PT, 0x8, 0x0 ;  /* 0x000000000000781c */ /* 0x000fe40003f0e170 */
[----:B------:R-:W-:-:S11]  /*3a90*/  IADD3 R26, R8, -0xc, RZ ;  /* 0xfffffff4081a7810 */ /* 0x000fd60007ffe0ff */
.L_x_854:
[----:B------:R-:W0:Y:S01]  /*3aa0*/  LDC.64 R14, c[0x0][0x210] ;  /* 0x00008400ff0e7b82 */ /* 0x000e220000000a00 */
[----:B------:R-:W2:Y:S01]  /*3ab0*/  LDG.E.U16 R18, desc[UR6][R12.64] ;  /* 0x000000060c127981 */ /* 0x000ea2000c1e1500 */
[----:B0-----:R-:W-:-:S05]  /*3ac0*/  IMAD.WIDE R16, R22, 0x2, R14 ;  /* 0x0000000216107825 */ /* 0x001fca00078e020e */
[----:B------:R-:W3:Y:S01]  /*3ad0*/  LDG.E.U16 R27, desc[UR6][R16.64] ;  /* 0x00000006101b7981 */ /* 0x000ee2000c1e1500 */
[----:B------:R-:W-:-:S05]  /*3ae0*/  IMAD.WIDE R28, R23, 0x2, R16 ;  /* 0x00000002171c7825 */ /* 0x000fca00078e0210 */
[----:B------:R-:W4:Y:S01]  /*3af0*/  LDG.E.U16 R16, desc[UR6][R28.64] ;  /* 0x000000061c107981 */ /* 0x000f22000c1e1500 */
[----:B--2---:R-:W-:Y:S01]  /*3b00*/  IMAD.U32 R19, R18, 0x10000, RZ ;  /* 0x0001000012137824 */ /* 0x004fe200078e00ff */
[----:B---3--:R-:W-:-:S05]  /*3b10*/  SHF.L.U32 R27, R27, 0x10, RZ ;  /* 0x000000101b1b7819 */ /* 0x008fca00000006ff */
[----:B------:R-:W-:Y:S01]  /*3b20*/  FFMA.FTZ R24, R19, R27, R24 ;  /* 0x0000001b13187223 */ /* 0x000fe20000010018 */
[----:B------:R-:W-:Y:S01]  /*3b30*/  IMAD.WIDE R18, R23, 0x2, R28 ;  /* 0x0000000217127825 */ /* 0x000fe200078e021c */
[----:B------:R-:W2:Y:S04]  /*3b40*/  LDG.E.U16 R27, desc[UR6][R12.64+0x2] ;  /* 0x000002060c1b7981 */ /* 0x000ea8000c1e1500 */
[----:B------:R-:W3:Y:S04]  /*3b50*/  LDG.E.U16 R28, desc[UR6][R12.64+0x4] ;  /* 0x000004060c1c7981 */ /* 0x000ee8000c1e1500 */
[----:B------:R-:W5:Y:S01]  /*3b60*/  LDG.E.U16 R17, desc[UR6][R18.64] ;  /* 0x0000000612117981 */ /* 0x000f62000c1e1500 */
[----:B----4-:R-:W-:-:S02]  /*3b70*/  IMAD.U32 R16, R16, 0x10000, RZ ;  /* 0x0001000010107824 */ /* 0x010fc400078e00ff */
[----:B------:R-:W-:Y:S01]  /*3b80*/  IMAD R22, R23, 0x4, R22 ;  /* 0x0000000417167824 */ /* 0x000fe200078e0216 */
[----:B--2---:R-:W-:-:S05]  /*3b90*/  SHF.L.U32 R27, R27, 0x10, RZ ;  /* 0x000000101b1b7819 */ /* 0x004fca00000006ff */
[----:B------:R-:W-:Y:S01]  /*3ba0*/  FFMA.FTZ R24, R27, R16, R24 ;  /* 0x000000101b187223 */ /* 0x000fe20000010018 */
[----:B---3--:R-:W-:Y:S02]  /*3bb0*/  SHF.L.U32 R27, R28, 0x10, RZ ;  /* 0x000000101c1b7819 */ /* 0x008fe400000006ff */
[----:B-----5:R-:W-:-:S05]  /*3bc0*/  SHF.L.U32 R17, R17, 0x10, RZ ;  /* 0x0000001011117819 */ /* 0x020fca00000006ff */
[----:B------:R-:W-:Y:S01]  /*3bd0*/  FFMA.FTZ R24, R27, R17, R24 ;  /* 0x000000111b187223 */ /* 0x000fe20000010018 */
[C---:B------:R-:W-:Y:S01]  /*3be0*/  IMAD.WIDE R16, R23.reuse, 0x2, R18 ;  /* 0x0000000217107825 */ /* 0x040fe200078e0212 */
[----:B------:R-:W2:Y:S03]  /*3bf0*/  LDG.E.U16 R27, desc[UR6][R12.64+0x6] ;  /* 0x000006060c1b7981 */ /* 0x000ea6000c1e1500 */
[----:B------:R-:W-:Y:S01]  /*3c00*/  IMAD.WIDE R28, R22, 0x2, R14 ;  /* 0x00000002161c7825 */ /* 0x000fe200078e020e */
[----:B------:R-:W3:Y:S04]  /*3c10*/  LDG.E.U16 R19, desc[UR6][R12.64+0x8] ;  /* 0x000008060c137981 */ /* 0x000ee8000c1e1500 */
[----:B------:R-:W4:Y:S04]  /*3c20*/  LDG.E.U16 R16, desc[UR6][R16.64] ;  /* 0x0000000610107981 */ /* 0x000f28000c1e1500 */
[----:B------:R0:W5:Y:S02]  /*3c30*/  LDG.E.U16 R18, desc[UR6][R28.64] ;  /* 0x000000061c127981 */ /* 0x000164000c1e1500 */
[----:B0-----:R-:W-:-:S05]  /*3c40*/  IMAD.WIDE R28, R23, 0x2, R28 ;  /* 0x00000002171c7825 */ /* 0x001fca00078e021c */
[----:B------:R-:W5:Y:S01]  /*3c50*/  LDG.E.U16 R17, desc[UR6][R28.64] ;  /* 0x000000061c117981 */ /* 0x000f62000c1e1500 */
[----:B--2---:R-:W-:Y:S02]  /*3c60*/  SHF.L.U32 R27, R27, 0x10, RZ ;  /* 0x000000101b1b7819 */ /* 0x004fe400000006ff */
[----:B----4-:R-:W-:Y:S01]  /*3c70*/  SHF.L.U32 R16, R16, 0x10, RZ ;  /* 0x0000001010107819 */ /* 0x010fe200000006ff */
[----:B---3--:R-:W-:Y:S01]  /*3c80*/  IMAD.U32 R19, R19, 0x10000, RZ ;  /* 0x0001000013137824 */ /* 0x008fe200078e00ff */
[----:B-----5:R-:W-:-:S03]  /*3c90*/  SHF.L.U32 R18, R18, 0x10, RZ ;  /* 0x0000001012127819 */ /* 0x020fc600000006ff */
[----:B------:R-:W-:Y:S02]  /*3ca0*/  FFMA.FTZ R24, R27, R16, R24 ;  /* 0x000000101b187223 */ /* 0x000fe40000010018 */
[----:B------:R-:W2:Y:S02]  /*3cb0*/  LDG.E.U16 R16, desc[UR6][R12.64+0xa] ;  /* 0x00000a060c107981 */ /* 0x000ea4000c1e1500 */
[----:B------:R-:W-:Y:S01]  /*3cc0*/  FFMA.FTZ R24, R19, R18, R24 ;  /* 0x0000001213187223 */ /* 0x000fe20000010018 */
[----:B------:R-:W-:Y:S02]  /*3cd0*/  IMAD.WIDE R18, R23, 0x2, R28 ;  /* 0x0000000217127825 */ /* 0x000fe400078e021c */
[----:B------:R-:W3:Y:S04]  /*3ce0*/  LDG.E.U16 R28, desc[UR6][R12.64+0xc] ;  /* 0x00000c060c1c7981 */ /* 0x000ee8000c1e1500 */
[----:B------:R-:W4:Y:S01]  /*3cf0*/  LDG.E.U16 R27, desc[UR6][R18.64] ;  /* 0x00000006121b7981 */ /* 0x000f22000c1e1500 */
[----:B------:R-:W-:-:S03]  /*3d00*/  IMAD.U32 R17, R17, 0x10000, RZ ;  /* 0x0001000011117824 */ /* 0x000fc600078e00ff */
[----:B------:R-:W5:Y:S01]  /*3d10*/  LDG.E.U16 R29, desc[UR6][R12.64+0xe] ;  /* 0x00000e060c1d7981 */ /* 0x000f62000c1e1500 */
[----:B------:R-:W-:Y:S01]  /*3d20*/  IMAD R22, R23, 0x4, R22 ;  /* 0x0000000417167824 */ /* 0x000fe200078e0216 */
[----:B--2---:R-:W-:-:S05]  /*3d30*/  SHF.L.U32 R16, R16, 0x10, RZ ;  /* 0x0000001010107819 */ /* 0x004fca00000006ff */
[----:B------:R-:W-:Y:S01]  /*3d40*/  FFMA.FTZ R24, R16, R17, R24 ;  /* 0x0000001110187223 */ /* 0x000fe20000010018 */
[----:B---3--:R-:W-:Y:S02]  /*3d50*/  SHF.L.U32 R17, R28, 0x10, RZ ;  /* 0x000000101c117819 */ /* 0x008fe400000006ff */
[----:B------:R-:W2:Y:S01]  /*3d60*/  LDG.E.U16 R28, desc[UR6][R12.64+0x10] ;  /* 0x000010060c1c7981 */ /* 0x000ea2000c1e1500 */
[----:B----4-:R-:W-:-:S05]  /*3d70*/  SHF.L.U32 R27, R27, 0x10, RZ ;  /* 0x000000101b1b7819 */ /* 0x010fca00000006ff */
[----:B------:R-:W-:Y:S01]  /*3d80*/  FFMA.FTZ R24, R17, R27, R24 ;  /* 0x0000001b11187223 */ /* 0x000fe20000010018 */
[----:B------:R-:W-:-:S04]  /*3d90*/  IMAD.WIDE R16, R23, 0x2, R18 ;  /* 0x0000000217107825 */ /* 0x000fc800078e0212 */
[----:B------:R-:W-:Y:S02]  /*3da0*/  IMAD.WIDE R18, R22, 0x2, R14 ;  /* 0x0000000216127825 */ /* 0x000fe400078e020e */
[----:B------:R-:W3:Y:S04]  /*3db0*/  LDG.E.U16 R16, desc[UR6][R16.64] ;  /* 0x0000000610107981 */ /* 0x000ee8000c1e1500 */
[----:B------:R-:W4:Y:S01]  /*3dc0*/  LDG.E.U16 R27, desc[UR6][R18.64] ;  /* 0x00000006121b7981 */ /* 0x000f22000c1e1500 */
[----:B-----5:R-:W-:Y:S02]  /*3dd0*/  SHF.L.U32 R29, R29, 0x10, RZ ;  /* 0x000000101d1d7819 */ /* 0x020fe400000006ff */
[----:B---3--:R-:W-:Y:S02]  /*3de0*/  SHF.L.U32 R16, R16, 0x10, RZ ;  /* 0x0000001010107819 */ /* 0x008fe400000006ff */
[----:B----4-:R-:W-:-:S03]  /*3df0*/  SHF.L.U32 R27, R27, 0x10, RZ ;  /* 0x000000101b1b7819 */ /* 0x010fc600000006ff */
[----:B------:R-:W-:Y:S01]  /*3e00*/  FFMA.FTZ R24, R29, R16, R24 ;  /* 0x000000101d187223 */ /* 0x000fe20000010018 */
[----:B--2---:R-:W-:-:S04]  /*3e10*/  IMAD.U32 R29, R28, 0x10000, RZ ;  /* 0x000100001c1d7824 */ /* 0x004fc800078e00ff */
[----:B------:R-:W-:Y:S01]  /*3e20*/  FFMA.FTZ R24, R29, R27, R24 ;  /* 0x0000001b1d187223 */ /* 0x000fe20000010018 */
[C---:B------:R-:W-:Y:S01]  /*3e30*/  IMAD.WIDE R28, R23.reuse, 0x2, R18 ;  /* 0x00000002171c7825 */ /* 0x040fe200078e0212 */
[----:B------:R-:W2:Y:S04]  /*3e40*/  LDG.E.U16 R27, desc[UR6][R12.64+0x12] ;  /* 0x000012060c1b7981 */ /* 0x000ea8000c1e1500 */
[----:B------:R-:W3:Y:S01]  /*3e50*/  LDG.E.U16 R18, desc[UR6][R28.64] ;  /* 0x000000061c127981 */ /* 0x000ee2000c1e1500 */
[----:B------:R-:W-:-:S05]  /*3e60*/  IMAD.WIDE R16, R23, 0x2, R28 ;  /* 0x0000000217107825 */ /* 0x000fca00078e021c */
[----:B------:R-:W4:Y:S04]  /*3e70*/  LDG.E.U16 R19, desc[UR6][R16.64] ;  /* 0x0000000610137981 */ /* 0x000f28000c1e1500 */
[----:B------:R-:W5:Y:S01]  /*3e80*/  LDG.E.U16 R28, desc[UR6][R12.64+0x14] ;  /* 0x000014060c1c7981 */ /* 0x000f62000c1e1500 */
[----:B------:R-:W-:-:S04]  /*3e90*/  IMAD R22, R23, 0x4, R22 ;  /* 0x0000000417167824 */ /* 0x000fc800078e0216 */
[----:B------:R-:W-:Y:S01]  /*3ea0*/  IMAD.WIDE R14, R22, 0x2, R14 ;  /* 0x00000002160e7825 */ /* 0x000fe200078e020e */
[----:B--2---:R-:W-:-:S03]  /*3eb0*/  SHF.L.U32 R27, R27, 0x10, RZ ;  /* 0x000000101b1b7819 */ /* 0x004fc600000006ff */
[----:B---3--:R-:W-:-:S04]  /*3ec0*/  IMAD.U32 R18, R18, 0x10000, RZ ;  /* 0x0001000012127824 */ /* 0x008fc800078e00ff */
[----:B------:R-:W-:Y:S01]  /*3ed0*/  FFMA.FTZ R24, R27, R18, R24 ;  /* 0x000000121b187223 */ /* 0x000fe20000010018 */
[----:B----4-:R-:W-:Y:S02]  /*3ee0*/  SHF.L.U32 R19, R19, 0x10, RZ ;  /* 0x0000001013137819 */ /* 0x010fe400000006ff */
[----:B-----5:R-:W-:Y:S02]  /*3ef0*/  SHF.L.U32 R27, R28, 0x10, RZ ;  /* 0x000000101c1b7819 */ /* 0x020fe400000006ff */
[----:B------:R-:W2:Y:S03]  /*3f00*/  LDG.E.U16 R28, desc[UR6][R12.64+0x18] ;  /* 0x000018060c1c7981 */ /* 0x000ea6000c1e1500 */
[----:B------:R-:W-:Y:S01]  /*3f10*/  FFMA.FTZ R24, R27, R19, R24 ;  /* 0x000000131b187223 */ /* 0x000fe20000010018 */
[----:B------:R-:W-:Y:S01]  /*3f20*/  IMAD.WIDE R18, R23, 0x2, R16 ;  /* 0x0000000217127825 */ /* 0x000fe200078e0210 */
[----:B------:R-:W3:Y:S04]  /*3f30*/  LDG.E.U16 R27, desc[UR6][R12.64+0x16] ;  /* 0x000016060c1b7981 */ /* 0x000ee8000c1e1500 */
[----:B------:R-:W4:Y:S04]  /*3f40*/  LDG.E.U16 R16, desc[UR6][R14.64] ;  /* 0x000000060e107981 */ /* 0x000f28000c1e1500 */
[----:B------:R-:W5:Y:S01]  /*3f50*/  LDG.E.U16 R18, desc[UR6][R18.64] ;  /* 0x0000000612127981 */ /* 0x000f62000c1e1500 */
[----:B---3--:R-:W-:-:S02]  /*3f60*/  SHF.L.U32 R27, R27, 0x10, RZ ;  /* 0x000000101b1b7819 */ /* 0x008fc400000006ff */
[----:B-----5:R-:W-:Y:S02]  /*3f70*/  SHF.L.U32 R17, R18, 0x10, RZ ;  /* 0x0000001012117819 */ /* 0x020fe400000006ff */
[----:B----4-:R-:W-:Y:S01]  /*3f80*/  SHF.L.U32 R16, R16, 0x10, RZ ;  /* 0x0000001010107819 */ /* 0x010fe200000006ff */
[----:B------:R-:W3:Y:S02]  /*3f90*/  LDG.E.U16 R18, desc[UR6][R12.64+0x1a] ;  /* 0x00001a060c127981 */ /* 0x000ee4000c1e1500 */
[----:B------:R-:W-:Y:S01]  /*3fa0*/  FFMA.FTZ R17, R27, R17, R24 ;  /* 0x000000111b117223 */ /* 0x000fe20000010018 */
[----:B--2---:R-:W-:Y:S01]  /*3fb0*/  IMAD.U32 R24, R28, 0x10000, RZ ;  /* 0x000100001c187824 */ /* 0x004fe200078e00ff */
[----:B------:R-:W2:Y:S01]  /*3fc0*/  LDG.E.U16 R27, desc[UR6][R12.64+0x1c] ;  /* 0x00001c060c1b7981 */ /* 0x000ea2000c1e1500 */
[----:B------:R-:W-:-:S04]  /*3fd0*/  IMAD.WIDE R28, R23, 0x2, R14 ;  /* 0x00000002171c7825 */ /* 0x000fc800078e020e */
[----:B------:R-:W-:Y:S02]  /*3fe0*/  FFMA.FTZ R19, R24, R16, R17 ;  /* 0x0000001018137223 */ /* 0x000fe40000010011 */
[----:B------:R-:W4:Y:S01]  /*3ff0*/  LDG.E.U16 R24, desc[UR6][R28.64] ;  /* 0x000000061c187981 */ /* 0x000f22000c1e1500 */
[----:B------:R-:W-:-:S04]  /*4000*/  IMAD.WIDE R16, R23, 0x2, R28 ;  /* 0x0000000217107825 */ /* 0x000fc800078e021c */
[----:B------:R-:W-:Y:S01]  /*4010*/  IMAD.WIDE R14, R23, 0x2, R16 ;  /* 0x00000002170e7825 */ /* 0x000fe200078e0210 */
[----:B------:R-:W5:Y:S05]  /*4020*/  LDG.E.U16 R28, desc[UR6][R16.64] ;  /* 0x00000006101c7981 */ /* 0x000f6a000c1e1500 */
[----:B------:R-:W5:Y:S04]  /*4030*/  LDG.E.U16 R15, desc[UR6][R14.64] ;  /* 0x000000060e0f7981 */ /* 0x000f68000c1e1500 */
[----:B------:R0:W5:Y:S01]  /*4040*/  LDG.E.U16 R14, desc[UR6][R12.64+0x1e] ;  /* 0x00001e060c0e7981 */ /* 0x000162000c1e1500 */
[----:B------:R-:W-:-:S05]  /*4050*/  VIADD R25, R25, 0x10 ;  /* 0x0000001019197836 */ /* 0x000fca0000000000 */
[----:B------:R-:W-:Y:S02]  /*4060*/  ISETP.GE.AND P1, PT, R25, R26, PT ;  /* 0x0000001a1900720c */ /* 0x000fe40003f26270 */
[----:B0-----:R-:W-:Y:S02]  /*4070*/  IADD3 R12, P2, R12, 0x20, RZ ;  /* 0x000000200c0c7810 */ /* 0x001fe40007f5e0ff */
[----:B------:R-:W-:-:S03]  /*4080*/  LEA R22, R23, R22, 0x2 ;  /* 0x0000001617167211 */ /* 0x000fc600078e10ff */
[----:B------:R-:W-:Y:S01]  /*4090*/  IMAD.X R13, RZ, RZ, R13, P2 ;  /* 0x000000ffff0d7224 */ /* 0x000fe200010e060d */
[----:B---3--:R-:W-:Y:S02]  /*40a0*/  SHF.L.U32 R18, R18, 0x10, RZ ;  /* 0x0000001012127819 */ /* 0x008fe400000006ff */
[----:B--2---:R-:W-:Y:S01]  /*40b0*/  SHF.L.U32 R27, R27, 0x10, RZ ;  /* 0x000000101b1b7819 */ /* 0x004fe200000006ff */
[----:B----4-:R-:W-:-:S04]  /*40c0*/  IMAD.U32 R24, R24, 0x10000, RZ ;  /* 0x0001000018187824 */ /* 0x010fc800078e00ff */
[----:B------:R-:W-:Y:S01]  /*40d0*/  FFMA.FTZ R18, R18, R24, R19 ;  /* 0x0000001812127223 */ /* 0x000fe20000010013 */
[----:B-----5:R-:W-:Y:S02]  /*40e0*/  SHF.L.U32 R28, R28, 0x10, RZ ;  /* 0x000000101c1c7819 */ /* 0x020fe400000006ff */
[----:B------:R-:W-:-:S03]  /*40f0*/  SHF.L.U32 R15, R15, 0x10, RZ ;  /* 0x000000100f0f7819 */ /* 0x000fc600000006ff */
[----:B------:R-:W-:Y:S01]  /*4100*/  FFMA.FTZ R18, R27, R28, R18 ;  /* 0x0000001c1b127223 */ /* 0x000fe20000010012 */
[----:B------:R-:W-:-:S05]  /*4110*/  SHF.L.U32 R17, R14, 0x10, RZ ;  /* 0x000000100e117819 */ /* 0x000fca00000006ff */
[----:B------:R-:W-:Y:S01]  /*4120*/  FFMA.FTZ R24, R17, R15, R18 ;  /* 0x0000000f11187223 */ /* 0x000fe20000010012 */
[----:B------:R-:W-:Y:S06]  /*4130*/  @!P1 BRA `(.L_x_854) ;  /* 0xfffffff800589947 */ /* 0x000fec000383ffff */
.L_x_853:
[----:B------:R-:W-:Y:S05]  /*4140*/  BSYNC B2 ;  /* 0x0000000000027941 */ /* 0x000fea0003800000 */
.L_x_852:
[----:B------:R-:W-:Y:S01]  /*4150*/  IADD3 R14, -R25, R8, RZ ;  /* 0x00000008190e7210 */ /* 0x000fe20007ffe1ff */
[----:B------:R-:W-:Y:S03]  /*4160*/  BSSY B2, `(.L_x_855) ;  /* 0x000003a000027945 */ /* 0x000fe60003800000 */
[----:B------:R-:W-:-:S13]  /*4170*/  ISETP.GT.AND P1, PT, R14, 0x4, PT ;  /* 0x000000040e00780c */ /* 0x000fda0003f24270 */
[----:B------:R-:W-:Y:S05]  /*4180*/  @!P1 BRA `(.L_x_856) ;  /* 0x0000000000dc9947 */ /* 0x000fea0003800000 */
[----:B------:R-:W0:Y:S01]  /*4190*/  LDC.64 R14, c[0x0][0x210] ;  /* 0x00008400ff0e7b82 */ /* 0x000e220000000a00 */
[----:B------:R-:W2:Y:S04]  /*41a0*/  LDG.E.U16 R18, desc[UR6][R12.64] ;  /* 0x000000060c127981 */ /* 0x000ea8000c1e1500 */
[----:B------:R-:W3:Y:S01]  /*41b0*/  LDG.E.U16 R28, desc[UR6][R12.64+0x4] ;  /* 0x000004060c1c7981 */ /* 0x000ee2000c1e1500 */
[----:B0-----:R-:W-:-:S05]  /*41c0*/  IMAD.WIDE R16, R22, 0x2, R14 ;  /* 0x0000000216107825 */ /* 0x001fca00078e020e */
[----:B------:R-:W4:Y:S01]  /*41d0*/  LDG.E.U16 R19, desc[UR6][R16.64] ;  /* 0x0000000610137981 */ /* 0x000f22000c1e1500 */
[----:B--2---:R-:W-:Y:S01]  /*41e0*/  IMAD.U32 R27, R18, 0x10000, RZ ;  /* 0x00010000121b7824 */ /* 0x004fe200078e00ff */
[----:B----4-:R-:W-:Y:S01]  /*41f0*/  SHF.L.U32 R26, R19, 0x10, RZ ;  /* 0x00000010131a7819 */ /* 0x010fe200000006ff */
[----:B------:R-:W-:Y:S02]  /*4200*/  IMAD.WIDE R18, R23, 0x2, R16 ;  /* 0x0000000217127825 */ /* 0x000fe400078e0210 */
[----:B------:R-:W2:Y:S04]  /*4210*/  LDG.E.U16 R17, desc[UR6][R12.64+0x2] ;  /* 0x000002060c117981 */ /* 0x000ea8000c1e1500 */
[----:B------:R-:W4:Y:S01]  /*4220*/  LDG.E.U16 R16, desc[UR6][R18.64] ;  /* 0x0000000612107981 */ /* 0x000f22000c1e1500 */
[----:B------:R-:W-:Y:S01]  /*4230*/  FFMA.FTZ R24, R27, R26, R24 ;  /* 0x0000001a1b187223 */ /* 0x000fe20000010018 */
[----:B------:R-:W-:-:S05]  /*4240*/  IMAD.WIDE R26, R23, 0x2, R18 ;  /* 0x00000002171a7825 */ /* 0x000fca00078e0212 */
[----:B------:R-:W5:Y:S01]  /*4250*/  LDG.E.U16 R29, desc[UR6][R26.64] ;  /* 0x000000061a1d7981 */ /* 0x000f62000c1e1500 */
[----:B------:R-:W-:-:S05]  /*4260*/  LEA R22, R23, R22, 0x2 ;  /* 0x0000001617167211 */ /* 0x000fca00078e10ff */
[----:B------:R-:W-:Y:S01]  /*4270*/  IMAD.WIDE R14, R22, 0x2, R14 ;  /* 0x00000002160e7825 */ /* 0x000fe200078e020e */
[----:B--2---:R-:W-:-:S03]  /*4280*/  SHF.L.U32 R17, R17, 0x10, RZ ;  /* 0x0000001011117819 */ /* 0x004fc600000006ff */
[----:B----4-:R-:W-:-:S04]  /*4290*/  IMAD.U32 R16, R16, 0x10000, RZ ;  /* 0x0001000010107824 */ /* 0x010fc800078e00ff */
[----:B------:R-:W-:Y:S01]  /*42a0*/  FFMA.FTZ R24, R17, R16, R24 ;  /* 0x0000001011187223 */ /* 0x000fe20000010018 */
[----:B------:R-:W-:Y:S02]  /*42b0*/  IMAD.WIDE R16, R23, 0x2, R26 ;  /* 0x0000000217107825 */ /* 0x000fe400078e021a */
[----:B------:R-:W2:Y:S04]  /*42c0*/  LDG.E.U16 R27, desc[UR6][R14.64] ;  /* 0x000000060e1b7981 */ /* 0x000ea8000c1e1500 */
[----:B------:R-:W4:Y:S04]  /*42d0*/  LDG.E.U16 R16, desc[UR6][R16.64] ;  /* 0x0000000610107981 */ /* 0x000f28000c1e1500 */
[----:B------:R-:W2:Y:S04]  /*42e0*/  LDG.E.U16 R26, desc[UR6][R12.64+0x8] ;  /* 0x000008060c1a7981 */ /* 0x000ea8000c1e1500 */
[----:B------:R-:W2:Y:S01]  /*42f0*/  LDG.E.U16 R17, desc[UR6][R12.64+0x6] ;  /* 0x000006060c117981 */ /* 0x000ea2000c1e1500 */
[----:B---3--:R-:W-:Y:S01]  /*4300*/  SHF.L.U32 R19, R28, 0x10, RZ ;  /* 0x000000101c137819 */ /* 0x008fe200000006ff */
[----:B-----5:R-:W-:-:S04]  /*4310*/  IMAD.U32 R29, R29, 0x10000, RZ ;  /* 0x000100001d1d7824 */ /* 0x020fc800078e00ff */
[----:B------:R-:W-:Y:S02]  /*4320*/  FFMA.FTZ R19, R19, R29, R24 ;  /* 0x0000001d13137223 */ /* 0x000fe40000010018 */
[----:B------:R-:W3:Y:S01]  /*4330*/  LDG.E.U16 R24, desc[UR6][R12.64+0xa] ;  /* 0x00000a060c187981 */ /* 0x000ee2000c1e1500 */
[----:B----4-:R-:W-:Y:S02]  /*4340*/  SHF.L.U32 R18, R16, 0x10, RZ ;  /* 0x0000001010127819 */ /* 0x010fe400000006ff */
[----:B--2---:R-:W-:-:S05]  /*4350*/  SHF.L.U32 R28, R17, 0x10, RZ ;  /* 0x00000010111c7819 */ /* 0x004fca00000006ff */
[----:B------:R-:W-:Y:S01]  /*4360*/  FFMA.FTZ R28, R28, R18, R19 ;  /* 0x000000121c1c7223 */ /* 0x000fe20000010013 */
[----:B------:R-:W-:Y:S01]  /*4370*/  IMAD.WIDE R18, R23, 0x2, R14 ;  /* 0x0000000217127825 */ /* 0x000fe200078e020e */
[----:B------:R-:W-:-:S03]  /*4380*/  SHF.L.U32 R27, R27, 0x10, RZ ;  /* 0x000000101b1b7819 */ /* 0x000fc600000006ff */
[----:B------:R-:W-:-:S04]  /*4390*/  IMAD.WIDE R16, R23, 0x2, R18 ;  /* 0x0000000217107825 */ /* 0x000fc800078e0212 */
[----:B------:R-:W-:Y:S02]  /*43a0*/  IMAD.U32 R29, R26, 0x10000, RZ ;  /* 0x000100001a1d7824 */ /* 0x000fe400078e00ff */
[----:B------:R-:W2:Y:S01]  /*43b0*/  LDG.E.U16 R26, desc[UR6][R18.64] ;  /* 0x00000006121a7981 */ /* 0x000ea2000c1e1500 */
[----:B------:R-:W-:-:S04]  /*43c0*/  IMAD.WIDE R14, R23, 0x2, R16 ;  /* 0x00000002170e7825 */ /* 0x000fc800078e0210 */
[----:B------:R-:W-:Y:S02]  /*43d0*/  FFMA.FTZ R29, R29, R27, R28 ;  /* 0x0000001b1d1d7223 */ /* 0x000fe4000001001c */
[----:B------:R-:W4:Y:S04]  /*43e0*/  LDG.E.U16 R28, desc[UR6][R12.64+0xc] ;  /* 0x00000c060c1c7981 */ /* 0x000f28000c1e1500 */
[----:B------:R-:W5:Y:S04]  /*43f0*/  LDG.E.U16 R27, desc[UR6][R16.64] ;  /* 0x00000006101b7981 */ /* 0x000f68000c1e1500 */
[----:B------:R-:W5:Y:S04]  /*4400*/  LDG.E.U16 R15, desc[UR6][R14.64] ;  /* 0x000000060e0f7981 */ /* 0x000f68000c1e1500 */
[----:B------:R0:W5:Y:S01]  /*4410*/  LDG.E.U16 R14, desc[UR6][R12.64+0xe] ;  /* 0x00000e060c0e7981 */ /* 0x000162000c1e1500 */
[----:B---3--:R-:W-:Y:S01]  /*4420*/  SHF.L.U32 R24, R24, 0x10, RZ ;  /* 0x0000001018187819 */ /* 0x008fe200000006ff */
[----:B------:R-:W-:Y:S01]  /*4430*/  VIADD R25, R25, 0x8 ;  /* 0x0000000819197836 */ /* 0x000fe20000000000 */
[----:B------:R-:W-:-:S02]  /*4440*/  PLOP3.LUT P0, PT, PT, PT, PT, 0x8, 0x0 ;  /* 0x000000000000781c */ /* 0x000fc40003f0e170 */
[----:B------:R-:W-:Y:S02]  /*4450*/  LEA R22, R23, R22, 0x2 ;  /* 0x0000001617167211 */ /* 0x000fe400078e10ff */
[----:B0-----:R-:W-:-:S04]  /*4460*/  IADD3 R12, P1, R12, 0x10, RZ ;  /* 0x000000100c0c7810 */ /* 0x001fc80007f3e0ff */
[----:B------:R-:W-:Y:S01]  /*4470*/  IADD3.X R13, RZ, R13, RZ, P1, !PT ;  /* 0x0000000dff0d7210 */ /* 0x000fe20000ffe4ff */
[----:B--2---:R-:W-:Y:S01]  /*4480*/  IMAD.U32 R26, R26, 0x10000, RZ ;  /* 0x000100001a1a7824 */ /* 0x004fe200078e00ff */
[----:B----4-:R-:W-:-:S03]  /*4490*/  SHF.L.U32 R19, R28, 0x10, RZ ;  /* 0x000000101c137819 */ /* 0x010fc600000006ff */
[----:B------:R-:W-:Y:S01]  /*44a0*/  FFMA.FTZ R24, R24, R26, R29 ;  /* 0x0000001a18187223 */ /* 0x000fe2000001001d */
[----:B-----5:R-:W-:Y:S02]  /*44b0*/  SHF.L.U32 R27, R27, 0x10, RZ ;  /* 0x000000101b1b7819 */ /* 0x020fe400000006ff */
[----:B------:R-:W-:-:S03]  /*44c0*/  SHF.L.U32 R16, R15, 0x10, RZ ;  /* 0x000000100f107819 */ /* 0x000fc600000006ff */
[----:B------:R-:W-:Y:S01]  /*44d0*/  FFMA.FTZ R24, R19, R27, R24 ;  /* 0x0000001b13187223 */ /* 0x000fe20000010018 */
[----:B------:R-:W-:-:S04]  /*44e0*/  IMAD.U32 R17, R14, 0x10000, RZ ;  /* 0x000100000e117824 */ /* 0x000fc800078e00ff */
[----:B------:R-:W-:-:S07]  /*44f0*/  FFMA.FTZ R24, R17, R16, R24 ;  /* 0x0000001011187223 */ /* 0x000fce0000010018 */
.L_x_856:
[----:B------:R-:W-:Y:S05]  /*4500*/  BSYNC B2 ;  /* 0x0000000000027941 */ /* 0x000fea0003800000 */
.L_x_855:
[----:B------:R-:W-:-:S13]  /*4510*/  ISETP.LT.OR P0, PT, R25, R8, P0 ;  /* 0x000000081900720c */ /* 0x000fda0000701670 */
[----:B------:R-:W-:Y:S05]  /*4520*/  @!P0 BRA `(.L_x_849) ;  /* 0x0000000000648947 */ /* 0x000fea0003800000 */
[----:B------:R-:W0:Y:S01]  /*4530*/  LDC.64 R14, c[0x0][0x210] ;  /* 0x00008400ff0e7b82 */ /* 0x000e220000000a00 */
[----:B------:R-:W2:Y:S04]  /*4540*/  LDG.E.U16 R25, desc[UR6][R12.64] ;  /* 0x000000060c197981 */ /* 0x000ea8000c1e1500 */
[----:B------:R-:W3:Y:S04]  /*4550*/  LDG.E.U16 R26, desc[UR6][R12.64+0x2] ;  /* 0x000002060c1a7981 */ /* 0x000ee8000c1e1500 */
[----:B------:R-:W4:Y:S04]  /*4560*/  LDG.E.U16 R28, desc[UR6][R12.64+0x4] ;  /* 0x000004060c1c7981 */ /* 0x000f28000c1e1500 */
[----:B------:R-:W5:Y:S01]  /*4570*/  LDG.E.U16 R29, desc[UR6][R12.64+0x6] ;  /* 0x000006060c1d7981 */ /* 0x000f62000c1e1500 */
[----:B0-----:R-:W-:-:S04]  /*4580*/  IMAD.WIDE R18, R22, 0x2, R14 ;  /* 0x0000000216127825 */ /* 0x001fc800078e020e */
[C---:B------:R-:W-:Y:S02]  /*4590*/  IMAD.WIDE R16, R23.reuse, 0x2, R18 ;  /* 0x0000000217107825 */ /* 0x040fe400078e0212 */
[----:B------:R3:W5:Y:S02]  /*45a0*/  LDG.E.U16 R18, desc[UR6][R18.64] ;  /* 0x0000000612127981 */ /* 0x000764000c1e1500 */
[C---:B------:R-:W-:Y:S02]  /*45b0*/  IMAD.WIDE R14, R23.reuse, 0x2, R16 ;  /* 0x00000002170e7825 */ /* 0x040fe400078e0210 */
[----:B------:R4:W5:Y:S02]  /*45c0*/  LDG.E.U16 R16, desc[UR6][R16.64] ;  /* 0x0000000610107981 */ /* 0x000964000c1e1500 */
[----:B------:R-:W-:Y:S02]  /*45d0*/  IMAD.WIDE R22, R23, 0x2, R14 ;  /* 0x0000000217167825 */ /* 0x000fe400078e020e */
[----:B------:R-:W5:Y:S04]  /*45e0*/  LDG.E.U16 R27, desc[UR6][R14.64] ;  /* 0x000000060e1b7981 */ /* 0x000f68000c1e1500 */
[----:B------:R-:W5:Y:S01]  /*45f0*/  LDG.E.U16 R22, desc[UR6][R22.64] ;  /* 0x0000000616167981 */ /* 0x000f62000c1e1500 */
[----:B--2---:R-:W-:-:S02]  /*4600*/  SHF.L.U32 R25, R25, 0x10, RZ ;  /* 0x0000001019197819 */ /* 0x004fc400000006ff */
[----:B---3--:R-:W-:Y:S01]  /*4610*/  SHF.L.U32 R19, R26, 0x10, RZ ;  /* 0x000000101a137819 */ /* 0x008fe200000006ff */
[----:B----4-:R-:W-:Y:S02]  /*4620*/  IMAD.U32 R17, R28, 0x10000, RZ ;  /* 0x000100001c117824 */ /* 0x010fe400078e00ff */
[----:B-----5:R-:W-:-:S04]  /*4630*/  IMAD.U32 R18, R18, 0x10000, RZ ;  /* 0x0001000012127824 */ /* 0x020fc800078e00ff */
[----:B------:R-:W-:Y:S01]  /*4640*/  FFMA.FTZ R18, R25, R18, R24 ;  /* 0x0000001219127223 */ /* 0x000fe20000010018 */
[----:B------:R-:W-:Y:S02]  /*4650*/  SHF.L.U32 R26, R16, 0x10, RZ ;  /* 0x00000010101a7819 */ /* 0x000fe400000006ff */
[----:B------:R-:W-:-:S03]  /*4660*/  SHF.L.U32 R27, R27, 0x10, RZ ;  /* 0x000000101b1b7819 */ /* 0x000fc600000006ff */
[----:B------:R-:W-:Y:S01]  /*4670*/  FFMA.FTZ R18, R19, R26, R18 ;  /* 0x0000001a13127223 */ /* 0x000fe20000010012 */
[----:B------:R-:W-:Y:S01]  /*4680*/  SHF.L.U32 R24, R29, 0x10, RZ ;  /* 0x000000101d187819 */ /* 0x000fe200000006ff */
[----:B------:R-:W-:Y:S02]  /*4690*/  IMAD.U32 R12, R22, 0x10000, RZ ;  /* 0x00010000160c7824 */ /* 0x000fe400078e00ff */
[----:B------:R-:W-:-:S04]  /*46a0*/  FFMA.FTZ R17, R17, R27, R18 ;  /* 0x0000001b11117223 */ /* 0x000fc80000010012 */
[----:B------:R-:W-:-:S07]  /*46b0*/  FFMA.FTZ R24, R24, R12, R17 ;  /* 0x0000000c18187223 */ /* 0x000fce0000010011 */
.L_x_849:
[----:B------:R-:W-:Y:S05]  /*46c0*/  BSYNC B0 ;  /* 0x0000000000007941 */ /* 0x000fea0003800000 */
.L_x_848:
[----:B------:R-:W-:-:S04]  /*46d0*/  IADD3 R4, R4, 0x1, RZ ;  /* 0x0000000104047810 */ /* 0x000fc80007ffe0ff */
[----:B------:R-:W-:-:S13]  /*46e0*/  ISETP.GE.AND P0, PT, R4, R5, PT ;  /* 0x000000050400720c */ /* 0x000fda0003f06270 */
[----:B------:R-:W-:Y:S05]  /*46f0*/  @!P0 BRA `(.L_x_857) ;  /* 0xffffffec00dc8947 */ /* 0x000fea000383ffff */
.L_x_847:
[----:B------:R-:W-:Y:S05]  /*4700*/  BSYNC B1 ;  /* 0x0000000000017941 */ /* 0x000fea0003800000 */
.L_x_846:
        /* <DEDUP_REMOVED lines=15> */
.L_x_858:
        /* <DEDUP_REMOVED lines=16> */
.L_x_1157:


//--------------------- .text._ZN2at6native51_GLOBAL__N__2c613397_18_DepthwiseConv2d_cu_9959487031conv_depthwise2d_forward_kernelILi1EN3c108BFloat16EiEEvNS_27GenericPackedTensorAccessorIKT0_Lm4ENS_16DefaultPtrTraitsEiEENS5_IS6_Lm4ES8_iEES9_NS5_IS7_Lm1ES8_iEEbT1_iiiiiiiiiiiiii --------------------------
	.section	.text._ZN2at6native51_GLOBAL__N__2c613397_18_DepthwiseConv2d_cu_9959487031conv_depthwise2d_forward_kernelILi1EN3c108BFloat16EiEEvNS_27GenericPackedTensorAccessorIKT0_Lm4ENS_16DefaultPtrTraitsEiEENS5_IS6_Lm4ES8_iEES9_NS5_IS7_Lm1ES8_iEEbT1_iiiiiiiiiiiiii,"ax",@progbits
	.align	128
.text._ZN2at6native51_GLOBAL__N__2c613397_18_DepthwiseConv2d_cu_9959487031conv_depthwise2d_forward_kernelILi1EN3c108BFloat16EiEEvNS_27GenericPackedTensorAccessorIKT0_Lm4ENS_16DefaultPtrTraitsEiEENS5_IS6_Lm4ES8_iEES9_NS5_IS7_Lm1ES8_iEEbT1_iiiiiiiiiiiiii:
        .type           _ZN2at6native51_GLOBAL__N__2c613397_18_DepthwiseConv2d_cu_9959487031conv_depthwise2d_forward_kernelILi1EN3c108BFloat16EiEEvNS_27GenericPackedTensorAccessorIKT0_Lm4ENS_16DefaultPtrTraitsEiEENS5_IS6_Lm4ES8_iEES9_NS5_IS7_Lm1ES8_iEEbT1_iiiiiiiiiiiiii,@function
        .size           _ZN2at6native51_GLOBAL__N__2c613397_18_DepthwiseConv2d_cu_9959487031conv_depthwise2d_forward_kernelILi1EN3c108BFloat16EiEEvNS_27GenericPackedTensorAccessorIKT0_Lm4ENS_16DefaultPtrTraitsEiEENS5_IS6_Lm4ES8_iEES9_NS5_IS7_Lm1ES8_iEEbT1_iiiiiiiiiiiiii,(.L_x_1158 - _ZN2at6native51_GLOBAL__N__2c613397_18_DepthwiseConv2d_cu_9959487031conv_depthwise2d_forward_kernelILi1EN3c108BFloat16EiEEvNS_27GenericPackedTensorAccessorIKT0_Lm4ENS_16DefaultPtrTraitsEiEENS5_IS6_Lm4ES8_iEES9_NS5_IS7_Lm1ES8_iEEbT1_iiiiiiiiiiiiii)
        .other          _ZN2at6native51_GLOBAL__N__2c613397_18_DepthwiseConv2d_cu_9959487031conv_depthwise2d_forward_kernelILi1EN3c108BFloat16EiEEvNS_27GenericPackedTensorAccessorIKT0_Lm4ENS_16DefaultPtrTraitsEiEENS5_IS6_Lm4ES8_iEES9_NS5_IS7_Lm1ES8_iEEbT1_iiiiiiiiiiiiii,@"STO_CUDA_ENTRY STV_DEFAULT"
_ZN2at6native51_GLOBAL__N__2c613397_18_DepthwiseConv2d_cu_9959487031conv_depthwise2d_forward_kernelILi1EN3c108BFloat16EiEEvNS_27GenericPackedTensorAccessorIKT0_Lm4ENS_16DefaultPtrTraitsEiEENS5_IS6_Lm4ES8_iEES9_NS5_IS7_Lm1ES8_iEEbT1_iiiiiiiiiiiiii:
        /* <DEDUP_REMOVED lines=13> */
[----:B------:R-:W-:Y:S02]  /*00d0*/  IMAD.MOV.U32 R0, RZ, RZ, R2 ;  /* 0x000000ffff007224 */ /* 0x000fe400078e0002 */
[----:B------:R-:W-:Y:S01]  /*00e0*/  IMAD.MOV.U32 R9, RZ, RZ, R3 ;  /* 0x000000ffff097224 */ /* 0x000fe200078e0003 */
[----:B0-----:R-:W-:-:S13]  /*00f0*/  ISETP.NE.AND P0, PT, R6, 0x1, PT ;  /* 0x000000010600780c */ /* 0x001fda0003f05270 */
[----:B------:R-:W-:Y:S05]  /*0100*/  @!P0 BRA `(.L_x_859) ;  /* 0x0000000800d88947 */ /* 0x000fea0003800000 */
[----:B------:R-:W-:Y:S01]  /*0110*/  IABS R5, R6 ;  /* 0x0000000600057213 */ /* 0x000fe20000000000 */
[----:B------:R-:W0:Y:S01]  /*0120*/  LDC R7, c[0x0][0x2b0] ;  /* 0x0000ac00ff077b82 */ /* 0x000e220000000800 */
[----:B------:R-:W-:Y:S01]  /*0130*/  ISETP.NE.AND P1, PT, R6, RZ, PT ;  /* 0x000000ff0600720c */ /* 0x000fe20003f25270 */
[----:B------:R-:W-:Y:S01]  /*0140*/  ULDC UR9, c[0x0][0x29c] ;  /* 0x0000a70000097ab9 */ /* 0x000fe20000000800 */
[----:B------:R-:W1:Y:S01]  /*0150*/  I2F.RP R4, R5 ;  /* 0x0000000500047306 */ /* 0x000e620000209400 */
[----:B------:R-:W-:Y:S01]  /*0160*/  ULDC.U8 UR8, c[0x0][0x298] ;  /* 0x0000a60000087ab9 */ /* 0x000fe20000000000 */
[----:B------:R-:W-:Y:S01]  /*0170*/  ULDC.64 UR10, c[0x0][0x2c0] ;  /* 0x0000b000000a7ab9 */ /* 0x000fe20000000a00 */
[----:B------:R-:W-:Y:S01]  /*0180*/  ULDC.64 UR14, c[0x0][0x238] ;  /* 0x00008e00000e7ab9 */ /* 0x000fe20000000a00 */
[----:B------:R-:W-:Y:S01]  /*0190*/  ULDC.64 UR12, c[0x0][0x2b8] ;  /* 0x0000ae00000c7ab9 */ /* 0x000fe20000000a00 */
[----:B------:R-:W2:Y:S08]  /*01a0*/  LDC R11, c[0x0][0x2a0] ;  /* 0x0000a800ff0b7b82 */ /* 0x000eb00000000800 */
[----:B------:R-:W3:Y:S01]  /*01b0*/  LDC R13, c[0x0][0x2b4] ;  /* 0x0000ad00ff0d7b82 */ /* 0x000ee20000000800 */
[----:B-1----:R-:W1:Y:S01]  /*01c0*/  MUFU.RCP R4, R4 ;  /* 0x0000000400047308 */ /* 0x002e620000001000 */
[----:B0-----:R-:W-:-:S06]  /*01d0*/  IABS R10, R7 ;  /* 0x00000007000a7213 */ /* 0x001fcc0000000000 */
[----:B------:R-:W0:Y:S01]  /*01e0*/  LDC R14, c[0x0][0x2a4] ;  /* 0x0000a900ff0e7b82 */ /* 0x000e220000000800 */
[----:B-1----:R-:W-:Y:S02]  /*01f0*/  IADD3 R2, R4, 0xffffffe, RZ ;  /* 0x0ffffffe04027810 */ /* 0x002fe40007ffe0ff */
[----:B------:R-:W1:Y:S08]  /*0200*/  I2F.RP R4, R10 ;  /* 0x0000000a00047306 */ /* 0x000e700000209400 */
[----:B------:R4:W5:Y:S08]  /*0210*/  F2I.FTZ.U32.TRUNC.NTZ R3, R2 ;  /* 0x0000000200037305 */ /* 0x000970000021f000 */
[----:B-1----:R-:W1:Y:S01]  /*0220*/  MUFU.RCP R4, R4 ;  /* 0x0000000400047308 */ /* 0x002e620000001000 */
[----:B----4-:R-:W-:-:S02]  /*0230*/  IMAD.MOV.U32 R2, RZ, RZ, RZ ;  /* 0x000000ffff027224 */ /* 0x010fc400078e00ff */
[----:B-----5:R-:W-:-:S04]  /*0240*/  IMAD.MOV R12, RZ, RZ, -R3 ;  /* 0x000000ffff0c7224 */ /* 0x020fc800078e0a03 */
[----:B------:R-:W-:Y:S01]  /*0250*/  IMAD R7, R12, R5, RZ ;  /* 0x000000050c077224 */ /* 0x000fe200078e02ff */
[----:B--2---:R-:W-:-:S03]  /*0260*/  IABS R12, R11 ;  /* 0x0000000b000c7213 */ /* 0x004fc60000000000 */
[----:B------:R-:W-:Y:S01]  /*0270*/  IMAD.HI.U32 R3, R3, R7, R2 ;  /* 0x0000000703037227 */ /* 0x000fe200078e0002 */
[----:B------:R-:W-:Y:S02]  /*0280*/  MOV R2, R12 ;  /* 0x0000000c00027202 */ /* 0x000fe40000000f00 */
[----:B------:R-:W2:Y:S01]  /*0290*/  LDC R12, c[0x0][0x2a0] ;  /* 0x0000a800ff0c7b82 */ /* 0x000ea20000000800 */
[----:B-1----:R-:W-:Y:S02]  /*02a0*/  VIADD R16, R4, 0xffffffe ;  /* 0x0ffffffe04107836 */ /* 0x002fe40000000000 */
[----:B------:R-:W-:Y:S02]  /*02b0*/  IMAD.HI.U32 R15, R3, R2, RZ ;  /* 0x00000002030f7227 */ /* 0x000fe400078e00ff */
[----:B------:R1:W4:Y:S02]  /*02c0*/  F2I.FTZ.U32.TRUNC.NTZ R17, R16 ;  /* 0x0000001000117305 */ /* 0x000324000021f000 */
[----:B------:R-:W-:-:S04]  /*02d0*/  IMAD.MOV R3, RZ, RZ, -R15 ;  /* 0x000000ffff037224 */ /* 0x000fc800078e0a0f */
[----:B------:R-:W-:Y:S01]  /*02e0*/  IMAD R2, R5, R3, R2 ;  /* 0x0000000305027224 */ /* 0x000fe200078e0202 */
[----:B------:R-:W-:Y:S02]  /*02f0*/  LOP3.LUT R3, R11, R6, RZ, 0x3c, !PT ;  /* 0x000000060b037212 */ /* 0x000fe400078e3cff */
[----:B------:R-:W0:Y:S01]  /*0300*/  LDC R11, c[0x0][0x2b0] ;  /* 0x0000ac00ff0b7b82 */ /* 0x000e220000000800 */
[----:B-1----:R-:W-:Y:S01]  /*0310*/  IMAD.MOV.U32 R16, RZ, RZ, RZ ;  /* 0x000000ffff107224 */ /* 0x002fe200078e00ff */
[----:B------:R-:W-:Y:S02]  /*0320*/  ISETP.GT.U32.AND P2, PT, R5, R2, PT ;  /* 0x000000020500720c */ /* 0x000fe40003f44070 */
[----:B------:R-:W-:Y:S02]  /*0330*/  ISETP.GE.AND P3, PT, R3, RZ, PT ;  /* 0x000000ff0300720c */ /* 0x000fe40003f66270 */
[----:B----4-:R-:W-:-:S05]  /*0340*/  IADD3 R7, RZ, -R17, RZ ;  /* 0x80000011ff077210 */ /* 0x010fca0007ffe0ff */
[----:B------:R-:W-:-:S04]  /*0350*/  IMAD R7, R7, R10, RZ ;  /* 0x0000000a07077224 */ /* 0x000fc800078e02ff */
[----:B------:R-:W-:Y:S01]  /*0360*/  @!P2 IADD3 R2, R2, -R5, RZ ;  /* 0x800000050202a210 */ /* 0x000fe20007ffe0ff */
[----:B------:R-:W-:Y:S02]  /*0370*/  @!P2 VIADD R15, R15, 0x1 ;  /* 0x000000010f0fa836 */ /* 0x000fe40000000000 */
[----:B------:R-:W-:Y:S01]  /*0380*/  IMAD.HI.U32 R16, R17, R7, R16 ;  /* 0x0000000711107227 */ /* 0x000fe200078e0010 */
[----:B------:R-:W-:Y:S02]  /*0390*/  ISETP.GE.U32.AND P0, PT, R2, R5, PT ;  /* 0x000000050200720c */ /* 0x000fe40003f06070 */
[----:B------:R-:W1:Y:S08]  /*03a0*/  LDC.64 R2, c[0x0][0x260] ;  /* 0x00009800ff027b82 */ /* 0x000e700000000a00 */
[----:B------:R-:W4:Y:S03]  /*03b0*/  LDC.64 R4, c[0x0][0x2a8] ;  /* 0x0000aa00ff047b82 */ /* 0x000f260000000a00 */
[----:B------:R-:W-:-:S04]  /*03c0*/  @P0 VIADD R15, R15, 0x1 ;  /* 0x000000010f0f0836 */ /* 0x000fc80000000000 */
[----:B------:R-:W-:Y:S01]  /*03d0*/  @!P3 IMAD.MOV R15, RZ, RZ, -R15 ;  /* 0x000000ffff0fb224 */ /* 0x000fe200078e0a0f */
[----:B--23--:R-:W-:-:S07]  /*03e0*/  @!P1 LOP3.LUT R15, RZ, R6, RZ, 0x33, !PT ;  /* 0x00000006ff0f9212 */ /* 0x00cfce00078e33ff */
.L_x_862:
[----:B------:R-:W-:Y:S01]  /*03f0*/  IABS R7, R0 ;  /* 0x0000000000077213 */ /* 0x000fe20000000000 */
[----:B------:R-:W-:Y:S01]  /*0400*/  UPRMT UR4, UR8, 0x8880, URZ ;  /* 0x0000888008047896 */ /* 0x000fe2000800003f */
[----:B------:R-:W-:Y:S02]  /*0410*/  IABS R17, R13 ;  /* 0x0000000d00117213 */ /* 0x000fe40000000000 */
[----:B0-----:R-:W-:Y:S01]  /*0420*/  IABS R22, R11 ;  /* 0x0000000b00167213 */ /* 0x001fe20000000000 */
[----:B------:R-:W-:Y:S01]  /*0430*/  IMAD.HI.U32 R20, R16, R7, RZ ;  /* 0x0000000710147227 */ /* 0x000fe200078e00ff */
[----:B------:R-:W0:Y:S04]  /*0440*/  I2F.RP R18, R17 ;  /* 0x0000001100127306 */ /* 0x000e280000209400 */
[----:B------:R-:W-:-:S05]  /*0450*/  IADD3 R6, -R20, RZ, RZ ;  /* 0x000000ff14067210 */ /* 0x000fca0007ffe1ff */
[----:B------:R-:W-:Y:S01]  /*0460*/  IMAD R7, R22, R6, R7 ;  /* 0x0000000616077224 */ /* 0x000fe200078e0207 */
[----:B------:R-:W-:-:S04]  /*0470*/  LOP3.LUT R6, R0, R11, RZ, 0x3c, !PT ;  /* 0x0000000b00067212 */ /* 0x000fc800078e3cff */
[----:B------:R-:W-:Y:S01]  /*0480*/  ISETP.GT.U32.AND P1, PT, R10, R7, PT ;  /* 0x000000070a00720c */ /* 0x000fe20003f24070 */
[----:B0-----:R-:W0:Y:S01]  /*0490*/  MUFU.RCP R18, R18 ;  /* 0x0000001200127308 */ /* 0x001e220000001000 */
[----:B------:R-:W-:-:S11]  /*04a0*/  ISETP.GE.AND P2, PT, R6, RZ, PT ;  /* 0x000000ff0600720c */ /* 0x000fd60003f46270 */
[----:B------:R-:W-:Y:S01]  /*04b0*/  @!P1 IMAD.IADD R7, R7, 0x1, -R22 ;  /* 0x0000000107079824 */ /* 0x000fe200078e0a16 */
[----:B------:R-:W-:Y:S02]  /*04c0*/  @!P1 IADD3 R20, R20, 0x1, RZ ;  /* 0x0000000114149810 */ /* 0x000fe40007ffe0ff */
[----:B------:R-:W-:Y:S01]  /*04d0*/  ISETP.NE.AND P1, PT, R11, RZ, PT ;  /* 0x000000ff0b00720c */ /* 0x000fe20003f25270 */
[----:B0-----:R-:W-:Y:S01]  /*04e0*/  VIADD R19, R18, 0xffffffe ;  /* 0x0ffffffe12137836 */ /* 0x001fe20000000000 */
[----:B------:R-:W-:Y:S02]  /*04f0*/  ISETP.GE.U32.AND P0, PT, R7, R10, PT ;  /* 0x0000000a0700720c */ /* 0x000fe40003f06070 */
[----:B------:R-:W-:Y:S01]  /*0500*/  IABS R18, R12 ;  /* 0x0000000c00127213 */ /* 0x000fe20000000000 */
[----:B------:R-:W0:Y:S10]  /*0510*/  F2I.FTZ.U32.TRUNC.NTZ R7, R19 ;  /* 0x0000001300077305 */ /* 0x000e34000021f000 */
[----:B------:R-:W-:-:S02]  /*0520*/  @P0 VIADD R20, R20, 0x1 ;  /* 0x0000000114140836 */ /* 0x000fc40000000000 */
[----:B0-----:R-:W-:-:S03]  /*0530*/  IMAD.MOV R6, RZ, RZ, -R7 ;  /* 0x000000ffff067224 */ /* 0x001fc600078e0a07 */
[----:B------:R-:W-:Y:S02]  /*0540*/  @!P2 IADD3 R20, -R20, RZ, RZ ;  /* 0x000000ff1414a210 */ /* 0x000fe40007ffe1ff */
[----:B------:R-:W-:Y:S01]  /*0550*/  @!P1 LOP3.LUT R20, RZ, R11, RZ, 0x33, !PT ;  /* 0x0000000bff149212 */ /* 0x000fe200078e33ff */
[----:B------:R-:W-:Y:S02]  /*0560*/  IMAD R19, R6, R17, RZ ;  /* 0x0000001106137224 */ /* 0x000fe400078e02ff */
[----:B------:R-:W-:Y:S01]  /*0570*/  IMAD.MOV.U32 R6, RZ, RZ, RZ ;  /* 0x000000ffff067224 */ /* 0x000fe200078e00ff */
[----:B------:R-:W-:-:S03]  /*0580*/  IABS R21, R20 ;  /* 0x0000001400157213 */ /* 0x000fc60000000000 */
[----:B------:R-:W-:Y:S02]  /*0590*/  IMAD.HI.U32 R6, R7, R19, R6 ;  /* 0x0000001307067227 */ /* 0x000fe400078e0006 */
[----:B------:R-:W0:Y:S02]  /*05a0*/  I2F.RP R19, R18 ;  /* 0x0000001200137306 */ /* 0x000e240000209400 */
[----:B------:R-:W-:-:S04]  /*05b0*/  IMAD.MOV.U32 R7, RZ, RZ, R21 ;  /* 0x000000ffff077224 */ /* 0x000fc800078e0015 */
[----:B------:R-:W-:-:S05]  /*05c0*/  IMAD.HI.U32 R21, R6, R7, RZ ;  /* 0x0000000706157227 */ /* 0x000fca00078e00ff */
[----:B------:R-:W-:Y:S01]  /*05d0*/  IADD3 R6, -R21, RZ, RZ ;  /* 0x000000ff15067210 */ /* 0x000fe20007ffe1ff */
[----:B0-----:R-:W0:Y:S04]  /*05e0*/  MUFU.RCP R19, R19 ;  /* 0x0000001300137308 */ /* 0x001e280000001000 */
        /* <DEDUP_REMOVED lines=8> */
[----:B------:R-:W-:-:S04]  /*0670*/  LOP3.LUT R6, R20, R13, RZ, 0x3c, !PT ;  /* 0x0000000d14067212 */ /* 0x000fc800078e3cff */
[----:B------:R-:W-:Y:S01]  /*0680*/  ISETP.GE.AND P2, PT, R6, RZ, PT ;  /* 0x000000ff0600720c */ /* 0x000fe20003f46270 */
[----:B------:R-:W-:-:S06]  /*0690*/  IMAD.MOV.U32 R6, RZ, RZ, RZ ;  /* 0x000000ffff067224 */ /* 0x000fcc00078e00ff */
[----:B------:R-:W-:Y:S02]  /*06a0*/  @P0 VIADD R21, R21, 0x1 ;  /* 0x0000000115150836 */ /* 0x000fe40000000000 */
[----:B0-----:R-:W-:-:S04]  /*06b0*/  IMAD.MOV R17, RZ, RZ, -R7 ;  /* 0x000000ffff117224 */ /* 0x001fc800078e0a07 */
[----:B------:R-:W-:Y:S01]  /*06c0*/  @!P2 IADD3 R21, -R21, RZ, RZ ;  /* 0x000000ff1515a210 */ /* 0x000fe20007ffe1ff */
[----:B------:R-:W-:Y:S01]  /*06d0*/  IMAD R17, R17, R18, RZ ;  /* 0x0000001211117224 */ /* 0x000fe200078e02ff */
[----:B------:R-:W-:Y:S02]  /*06e0*/  @!P1 LOP3.LUT R21, RZ, R13, RZ, 0x33, !PT ;  /* 0x0000000dff159212 */ /* 0x000fe400078e33ff */
[----:B------:R-:W-:Y:S01]  /*06f0*/  ISETP.NE.AND P1, PT, RZ, UR4, PT ;  /* 0x00000004ff007c0c */ /* 0x000fe2000bf25270 */
[----:B------:R-:W-:Y:S01]  /*0700*/  IMAD.HI.U32 R6, R7, R17, R6 ;  /* 0x0000001107067227 */ /* 0x000fe200078e0006 */
[----:B------:R-:W-:-:S05]  /*0710*/  IABS R19, R21 ;  /* 0x0000001500137213 */ /* 0x000fca0000000000 */
[----:B------:R-:W-:-:S04]  /*0720*/  IMAD.MOV.U32 R7, RZ, RZ, R19 ;  /* 0x000000ffff077224 */ /* 0x000fc800078e0013 */
        /* <DEDUP_REMOVED lines=10> */
[----:B------:R-:W0:Y:S08]  /*07d0*/  @P1 LDC.64 R6, c[0x0][0x288] ;  /* 0x0000a200ff061b82 */ /* 0x000e300000000a00 */
[----:B------:R-:W2:Y:S03]  /*07e0*/  LDC.64 R18, c[0x0][0x2c8] ;  /* 0x0000b200ff127b82 */ /* 0x000ea60000000a00 */
[----:B------:R-:W-:-:S05]  /*07f0*/  @P0 IADD3 R22, R22, 0x1, RZ ;  /* 0x0000000116160810 */ /* 0x000fca0007ffe0ff */
[----:B------:R-:W-:Y:S01]  /*0800*/  @!P3 IMAD.MOV R22, RZ, RZ, -R22 ;  /* 0x000000ffff16b224 */ /* 0x000fe200078e0a16 */
[----:B------:R-:W-:-:S05]  /*0810*/  @!P2 LOP3.LUT R22, RZ, R12, RZ, 0x33, !PT ;  /* 0x0000000cff16a212 */ /* 0x000fca00078e33ff */
[----:B------:R-:W-:-:S04]  /*0820*/  IMAD.MOV R17, RZ, RZ, -R22 ;  /* 0x000000ffff117224 */ /* 0x000fc800078e0a16 */
[----:B------:R-:W-:-:S04]  /*0830*/  IMAD R17, R12, R17, R21 ;  /* 0x000000110c117224 */ /* 0x000fc800078e0215 */
[----:B0-----:R-:W-:-:S06]  /*0840*/  @P1 IMAD.WIDE R6, R17, 0x2, R6 ;  /* 0x0000000211061825 */ /* 0x001fcc00078e0206 */
[----:B------:R-:W3:Y:S01]  /*0850*/  @P1 LDG.E.U16 R6, desc[UR6][R6.64] ;  /* 0x0000000606061981 */ /* 0x000ee2000c1e1500 */
[----:B------:R-:W-:Y:S01]  /*0860*/  IADD3 R23, -R20, RZ, RZ ;  /* 0x000000ff14177210 */ /* 0x000fe20007ffe1ff */
[----:B------:R-:W-:Y:S01]  /*0870*/  IMAD.MOV R21, RZ, RZ, -R21 ;  /* 0x000000ffff157224 */ /* 0x000fe200078e0a15 */
[----:B------:R-:W-:Y:S03]  /*0880*/  BSSY B0, `(.L_x_860) ;  /* 0x0000031000007945 */ /* 0x000fe60003800000 */
[----:B------:R-:W-:Y:S02]  /*0890*/  IMAD R23, R11, R23, R0 ;  /* 0x000000170b177224 */ /* 0x000fe400078e0200 */
[----:B------:R-:W-:Y:S02]  /*08a0*/  IMAD R24, R13, R21, R20 ;  /* 0x000000150d187224 */ /* 0x000fe400078e0214 */
[----:B--2---:R-:W-:-:S02]  /*08b0*/  IMAD R21, R23, UR10, -R18 ;  /* 0x0000000a17157c24 */ /* 0x004fc4000f8e0a12 */
[----:B------:R-:W-:Y:S02]  /*08c0*/  IMAD R24, R24, UR11, -R19 ;  /* 0x0000000b18187c24 */ /* 0x000fe4000f8e0a13 */
[----:B------:R-:W-:-:S03]  /*08d0*/  IMAD.MOV.U32 R20, RZ, RZ, RZ ;  /* 0x000000ffff147224 */ /* 0x000fc600078e00ff */
[----:B------:R-:W-:-:S04]  /*08e0*/  LOP3.LUT R18, R24, R21, RZ, 0xfc, !PT ;  /* 0x0000001518127212 */ /* 0x000fc800078efcff */
[----:B------:R-:W-:-:S04]  /*08f0*/  ISETP.GE.AND P0, PT, R18, RZ, PT ;  /* 0x000000ff1200720c */ /* 0x000fc80003f06270 */
[----:B----4-:R-:W-:-:S04]  /*0900*/  ISETP.GE.OR P0, PT, R24, R5, !P0 ;  /* 0x000000051800720c */ /* 0x010fc80004706670 */
[----:B------:R-:W-:Y:S02]  /*0910*/  ISETP.GE.OR P0, PT, R21, R4, P0 ;  /* 0x000000041500720c */ /* 0x000fe40000706670 */
[----:B---3--:R-:W-:-:S11]  /*0920*/  @P1 SHF.L.U32 R20, R6, 0x10, RZ ;  /* 0x0000001006141819 */ /* 0x008fd600000006ff */
[----:B------:R-:W-:Y:S05]  /*0930*/  @P0 BRA `(.L_x_861) ;  /* 0x0000000000940947 */ /* 0x000fea0003800000 */
[----:B------:R-:W-:Y:S01]  /*0940*/  IABS R18, R14 ;  /* 0x0000000e00127213 */ /* 0x000fe20000000000 */
[----:B------:R-:W-:Y:S01]  /*0950*/  HFMA2.MMA R6, -RZ, RZ, 0, 0 ;  /* 0x00000000ff067435 */ /* 0x000fe200000001ff */
[----:B------:R-:W-:Y:S01]  /*0960*/  IABS R26, R17 ;  /* 0x00000011001a7213 */ /* 0x000fe20000000000 */
[----:B------:R-:W-:Y:S01]  /*0970*/  UIMAD UR4, UR13, UR12, URZ ;  /* 0x0000000c0d0472a4 */ /* 0x000fe2000f8e023f */
        /* <DEDUP_REMOVED lines=16> */
[----:B------:R-:W-:Y:S01]  /*0a80*/  LOP3.LUT R7, R17, R14, RZ, 0x3c, !PT ;  /* 0x0000000e11077212 */ /* 0x000fe200078e3cff */
[----:B------:R-:W0:Y:S03]  /*0a90*/  LDC.64 R18, c[0x0][0x210] ;  /* 0x00008400ff127b82 */ /* 0x000e260000000a00 */
[----:B------:R-:W-:Y:S01]  /*0aa0*/  ISETP.GE.AND P2, PT, R7, RZ, PT ;  /* 0x000000ff0700720c */ /* 0x000fe20003f46270 */
[----:B------:R-:W-:-:S06]  /*0ab0*/  IMAD R7, R17, UR4, RZ ;  /* 0x0000000411077c24 */ /* 0x000fcc000f8e02ff */
[----:B------:R-:W-:-:S06]  /*0ac0*/  @P0 VIADD R6, R6, 0x1 ;  /* 0x0000000106060836 */ /* 0x000fcc0000000000 */
[----:B------:R-:W-:Y:S02]  /*0ad0*/  @!P2 IADD3 R6, -R6, RZ, RZ ;  /* 0x000000ff0606a210 */ /* 0x000fe40007ffe1ff */
[----:B------:R-:W-:-:S05]  /*0ae0*/  @!P1 LOP3.LUT R6, RZ, R14, RZ, 0x33, !PT ;  /* 0x0000000eff069212 */ /* 0x000fca00078e33ff */
[----:B------:R-:W-:-:S04]  /*0af0*/  IMAD R6, R15, R22, R6 ;  /* 0x000000160f067224 */ /* 0x000fc800078e0206 */
[----:B------:R-:W-:-:S04]  /*0b00*/  IMAD R6, R6, R5, R24 ;  /* 0x0000000506067224 */ /* 0x000fc800078e0218 */
[----:B------:R-:W-:Y:S02]  /*0b10*/  IMAD R21, R6, R4, R21 ;  /* 0x0000000406157224 */ /* 0x000fe400078e0215 */
[----:B-1----:R-:W-:-:S04]  /*0b20*/  IMAD.WIDE R6, R7, 0x2, R2 ;  /* 0x0000000207067825 */ /* 0x002fc800078e0202 */
[----:B0-----:R-:W-:Y:S02]  /*0b30*/  IMAD.WIDE R18, R21, 0x2, R18 ;  /* 0x0000000215127825 */ /* 0x001fe400078e0212 */
[----:B------:R-:W2:Y:S04]  /*0b40*/  LDG.E.U16 R6, desc[UR6][R6.64] ;  /* 0x0000000606067981 */ /* 0x000ea8000c1e1500 */
[----:B------:R-:W3:Y:S01]  /*0b50*/  LDG.E.U16 R18, desc[UR6][R18.64] ;  /* 0x0000000612127981 */ /* 0x000ee2000c1e1500 */
[----:B--2---:R-:W-:Y:S02]  /*0b60*/  IMAD.U32 R17, R6, 0x10000, RZ ;  /* 0x0001000006117824 */ /* 0x004fe400078e00ff */
[----:B---3--:R-:W-:-:S04]  /*0b70*/  IMAD.U32 R21, R18, 0x10000, RZ ;  /* 0x0001000012157824 */ /* 0x008fc800078e00ff */
[----:B------:R-:W-:-:S07]  /*0b80*/  FFMA.FTZ R20, R17, R21, R20 ;  /* 0x0000001511147223 */ /* 0x000fce0000010014 */
.L_x_861:
[----:B------:R-:W-:Y:S05]  /*0b90*/  BSYNC B0 ;  /* 0x0000000000007941 */ /* 0x000fea0003800000 */
.L_x_860:
[----:B------:R-:W-:Y:S01]  /*0ba0*/  SHF.R.S64 R6, RZ, 0x1f, R0 ;  /* 0x0000001fff067819 */ /* 0x000fe20000001000 */
[----:B------:R-:W-:Y:S01]  /*0bb0*/  ULDC UR4, c[0x0][0xc] ;  /* 0x0000030000047ab9 */ /* 0x000fe20000000800 */
[----:B------:R-:W-:Y:S01]  /*0bc0*/  F2FP.BF16.F32.PACK_AB R20, RZ, R20 ;  /* 0x00000014ff14723e */ /* 0x000fe200000010ff */
[----:B------:R-:W-:Y:S01]  /*0bd0*/  IMAD R17, R8, UR4, RZ ;  /* 0x0000000408117c24 */ /* 0x000fe2000f8e02ff */
[----:B------:R-:W-:-:S04]  /*0be0*/  IADD3 R6, P0, R6, UR14, RZ ;  /* 0x0000000e06067c10 */ /* 0x000fc8000ff1e0ff */
[----:B------:R-:W-:Y:S02]  /*0bf0*/  LEA.HI.X.SX32 R7, R0, UR15, 0x1, P0 ;  /* 0x0000000f00077c11 */ /* 0x000fe400080f0eff */
[----:B------:R-:W-:-:S03]  /*0c00*/  IADD3 R0, P0, R17, R0, RZ ;  /* 0x0000000011007210 */ /* 0x000fc60007f1e0ff */
[----:B------:R2:W-:Y:S01]  /*0c10*/  STG.E.U16 desc[UR6][R6.64], R20 ;  /* 0x0000001406007986 */ /* 0x0005e2000c101506 */
[----:B------:R-:W-:Y:S02]  /*0c20*/  IADD3.X R9, RZ, R9, RZ, P0, !PT ;  /* 0x00000009ff097210 */ /* 0x000fe400007fe4ff */
[----:B------:R-:W-:-:S04]  /*0c30*/  ISETP.GE.U32.AND P0, PT, R0, UR9, PT ;  /* 0x0000000900007c0c */ /* 0x000fc8000bf06070 */
[----:B------:R-:W-:-:S13]  /*0c40*/  ISETP.GE.AND.EX P0, PT, R9, UR5, PT, P0 ;  /* 0x0000000509007c0c */ /* 0x000fda000bf06300 */
[----:B--2---:R-:W-:Y:S05]  /*0c50*/  @!P0 BRA `(.L_x_862) ;  /* 0xfffffff400e48947 */ /* 0x004fea000383ffff */
[----:B------:R-:W-:Y:S05]  /*0c60*/  EXIT ;  /* 0x000000000000794d */ /* 0x000fea0003800000 */
.L_x_859:
[----:B------:R-:W0:Y:S01]  /*0c70*/  LDC R2, c[0x0][0x2b0] ;  /* 0x0000ac00ff027b82 */ /* 0x000e220000000800 */
[----:B------:R-:W-:Y:S01]  /*0c80*/  MOV R18, RZ ;  /* 0x000000ff00127202 */ /* 0x000fe20000000f00 */
[----:B------:R-:W-:Y:S01]  /*0c90*/  ULDC UR4, c[0x0][0xc] ;  /* 0x0000030000047ab9 */ /* 0x000fe20000000800 */
[----:B------:R-:W-:Y:S01]  /*0ca0*/  ULDC UR9, c[0x0][0x29c] ;  /* 0x0000a70000097ab9 */ /* 0x000fe20000000800 */
[----:B------:R-:W-:Y:S01]  /*0cb0*/  ULDC.U8 UR8, c[0x0][0x298] ;  /* 0x0000a60000087ab9 */ /* 0x000fe20000000000 */
[----:B------:R-:W-:Y:S01]  /*0cc0*/  ULDC.64 UR10, c[0x0][0x2c0] ;  /* 0x0000b000000a7ab9 */ /* 0x000fe20000000a00 */
[----:B------:R-:W-:Y:S01]  /*0cd0*/  ULDC.64 UR12, c[0x0][0x2a8] ;  /* 0x0000aa00000c7ab9 */ /* 0x000fe20000000a00 */
[----:B------:R-:W-:Y:S01]  /*0ce0*/  ULDC.64 UR14, c[0x0][0x238] ;  /* 0x00008e00000e7ab9 */ /* 0x000fe20000000a00 */
[----:B------:R-:W1:Y:S08]  /*0cf0*/  LDC R15, c[0x0][0x2b0] ;  /* 0x0000ac00ff0f7b82 */ /* 0x000e700000000800 */
[----:B------:R-:W2:Y:S01]  /*0d00*/  LDC R16, c[0x0][0x2a0] ;  /* 0x0000a800ff107b82 */ /* 0x000ea20000000800 */
[----:B0-----:R-:W-:-:S07]  /*0d10*/  IABS R14, R2 ;  /* 0x00000002000e7213 */ /* 0x001fce0000000000 */
[----:B------:R-:W0:Y:S01]  /*0d20*/  LDC R17, c[0x0][0x2b4] ;  /* 0x0000ad00ff117b82 */ /* 0x000e220000000800 */
[----:B------:R-:W3:Y:S07]  /*0d30*/  I2F.RP R4, R14 ;  /* 0x0000000e00047306 */ /* 0x000eee0000209400 */
[----:B------:R-:W4:Y:S01]  /*0d40*/  LDC.64 R2, c[0x0][0x2c8] ;  /* 0x0000b200ff027b82 */ /* 0x000f220000000a00 */
[----:B---3--:R-:W3:Y:S02]  /*0d50*/  MUFU.RCP R4, R4 ;  /* 0x0000000400047308 */ /* 0x008ee40000001000 */
[----:B---3--:R-:W-:-:S06]  /*0d60*/  VIADD R19, R4, 0xffffffe ;  /* 0x0ffffffe04137836 */ /* 0x008fcc0000000000 */
[----:B------:R-:W3:Y:S02]  /*0d70*/  F2I.FTZ.U32.TRUNC.NTZ R19, R19 ;  /* 0x0000001300137305 */ /* 0x000ee4000021f000 */
[----:B---3--:R-:W-:-:S04]  /*0d80*/  IMAD.MOV R5, RZ, RZ, -R19 ;  /* 0x000000ffff057224 */ /* 0x008fc800078e0a13 */
[----:B------:R-:W-:-:S04]  /*0d90*/  IMAD R5, R5, R14, RZ ;  /* 0x0000000e05057224 */ /* 0x000fc800078e02ff */
[----:B------:R-:W-:-:S04]  /*0da0*/  IMAD.HI.U32 R18, R19, R5, R18 ;  /* 0x0000000513127227 */ /* 0x000fc800078e0012 */
[----:B012-4-:R-:W-:-:S07]  /*0db0*/  IMAD R19, R8, UR4, RZ ;  /* 0x0000000408137c24 */ /* 0x017fce000f8e02ff */
.L_x_863:
[----:B------:R-:W-:Y:S01]  /*0dc0*/  IABS R6, R17 ;  /* 0x0000001100067213 */ /* 0x000fe20000000000 */
[----:B------:R-:W-:Y:S01]  /*0dd0*/  UPRMT UR4, UR8, 0x8880, URZ ;  /* 0x0000888008047896 */ /* 0x000fe2000800003f */
[----:B------:R-:W-:Y:S02]  /*0de0*/  IABS R5, R0 ;  /* 0x0000000000057213 */ /* 0x000fe40000000000 */
[----:B------:R-:W0:Y:S01]  /*0df0*/  I2F.RP R7, R6 ;  /* 0x0000000600077306 */ /* 0x000e220000209400 */
[----:B------:R-:W-:Y:S02]  /*0e00*/  IABS R8, R15 ;  /* 0x0000000f00087213 */ /* 0x000fe40000000000 */
[----:B------:R-:W-:Y:S01]  /*0e10*/  IMAD.HI.U32 R10, R18, R5, RZ ;  /* 0x00000005120a7227 */ /* 0x000fe200078e00ff */
[----:B------:R-:W-:-:S03]  /*0e20*/  ISETP.NE.AND P4, PT, R16, RZ, PT ;  /* 0x000000ff1000720c */ /* 0x000fc60003f85270 */
[----:B------:R-:W-:-:S04]  /*0e30*/  IMAD.MOV R4, RZ, RZ, -R10 ;  /* 0x000000ffff047224 */ /* 0x000fc800078e0a0a */
[----:B------:R-:W-:Y:S01]  /*0e40*/  IMAD R5, R8, R4, R5 ;  /* 0x0000000408057224 */ /* 0x000fe200078e0205 */
[----:B------:R-:W-:Y:S01]  /*0e50*/  LOP3.LUT R4, R0, R15, RZ, 0x3c, !PT ;  /* 0x0000000f00047212 */ /* 0x000fe200078e3cff */
[----:B0-----:R-:W0:Y:S03]  /*0e60*/  MUFU.RCP R7, R7 ;  /* 0x0000000700077308 */ /* 0x001e260000001000 */
[----:B------:R-:W-:Y:S02]  /*0e70*/  ISETP.GT.U32.AND P1, PT, R14, R5, PT ;  /* 0x000000050e00720c */ /* 0x000fe40003f24070 */
[----:B------:R-:W-:Y:S01]  /*0e80*/  ISETP.GE.AND P2, PT, R4, RZ, PT ;  /* 0x000000ff0400720c */ /* 0x000fe20003f46270 */
[----:B------:R-:W-:-:S10]  /*0e90*/  IMAD.MOV.U32 R4, RZ, RZ, RZ ;  /* 0x000000ffff047224 */ /* 0x000fd400078e00ff */
[----:B------:R-:W-:Y:S02]  /*0ea0*/  @!P1 IMAD.IADD R5, R5, 0x1, -R8 ;  /* 0x0000000105059824 */ /* 0x000fe400078e0a08 */
[----:B------:R-:W-:Y:S01]  /*0eb0*/  @!P1 VIADD R10, R10, 0x1 ;  /* 0x000000010a0a9836 */ /* 0x000fe20000000000 */
[----:B0-----:R-:W-:Y:S02]  /*0ec0*/  IADD3 R8, R7, 0xffffffe, RZ ;  /* 0x0ffffffe07087810 */ /* 0x001fe40007ffe0ff */
[----:B------:R-:W-:Y:S02]  /*0ed0*/  ISETP.GE.U32.AND P0, PT, R5, R14, PT ;  /* 0x0000000e0500720c */ /* 0x000fe40003f06070 */
[----:B------:R0:W1:Y:S01]  /*0ee0*/  F2I.FTZ.U32.TRUNC.NTZ R5, R8 ;  /* 0x0000000800057305 */ /* 0x000062000021f000 */
[----:B------:R-:W-:Y:S02]  /*0ef0*/  ISETP.NE.AND P1, PT, R15, RZ, PT ;  /* 0x000000ff0f00720c */ /* 0x000fe40003f25270 */
[----:B0-----:R-:W-:-:S08]  /*0f00*/  IABS R8, R16 ;  /* 0x0000001000087213 */ /* 0x001fd00000000000 */
[----:B------:R-:W-:Y:S01]  /*0f10*/  @P0 VIADD R10, R10, 0x1 ;  /* 0x000000010a0a0836 */ /* 0x000fe20000000000 */
[----:B-1----:R-:W-:-:S03]  /*0f20*/  IADD3 R7, RZ, -R5, RZ ;  /* 0x80000005ff077210 */ /* 0x002fc60007ffe0ff */
[----:B------:R-:W-:Y:S01]  /*0f30*/  @!P2 IMAD.MOV R10, RZ, RZ, -R10 ;  /* 0x000000ffff0aa224 */ /* 0x000fe200078e0a0a */
[----:B------:R-:W-:Y:S01]  /*0f40*/  @!P1 LOP3.LUT R10, RZ, R15, RZ, 0x33, !PT ;  /* 0x0000000fff0a9212 */ /* 0x000fe200078e33ff */
[----:B------:R-:W-:-:S03]  /*0f50*/  IMAD R7, R7, R6, RZ ;  /* 0x0000000607077224 */ /* 0x000fc600078e02ff */
[----:B------:R-:W-:Y:S01]  /*0f60*/  IABS R11, R10 ;  /* 0x0000000a000b7213 */ /* 0x000fe20000000000 */
[----:B------:R-:W-:Y:S02]  /*0f70*/  IMAD.MOV R21, RZ, RZ, -R10 ;  /* 0x000000ffff157224 */ /* 0x000fe400078e0a0a */
[----:B------:R-:W-:Y:S01]  /*0f80*/  IMAD.HI.U32 R4, R5, R7, R4 ;  /* 0x0000000705047227 */ /* 0x000fe200078e0004 */
[----:B------:R-:W-:Y:S01]  /*0f90*/  MOV R5, R11 ;  /* 0x0000000b00057202 */ /* 0x000fe20000000f00 */
[----:B------:R-:W0:Y:S02]  /*0fa0*/  I2F.RP R7, R8 ;  /* 0x0000000800077306 */ /* 0x000e240000209400 */
[----:B------:R-:W-:Y:S02]  /*0fb0*/  IMAD R21, R15, R21, R0 ;  /* 0x000000150f157224 */ /* 0x000fe400078e0200 */
[----:B------:R-:W-:-:S04]  /*0fc0*/  IMAD.HI.U32 R20, R4, R5, RZ ;  /* 0x0000000504147227 */ /* 0x000fc800078e00ff */
[----:B------:R-:W-:Y:S02]  /*0fd0*/  IMAD.MOV R4, RZ, RZ, -R20 ;  /* 0x000000ffff047224 */ /* 0x000fe400078e0a14 */
[----:B------:R-:W-:Y:S02]  /*0fe0*/  IMAD R21, R21, UR10, -R2 ;  /* 0x0000000a15157c24 */ /* 0x000fe4000f8e0a02 */
[----:B------:R-:W-:Y:S01]  /*0ff0*/  IMAD R5, R6, R4, R5 ;  /* 0x0000000406057224 */ /* 0x000fe200078e0205 */
[----:B------:R-:W-:Y:S01]  /*1000*/  LOP3.LUT R4, R10, R17, RZ, 0x3c, !PT ;  /* 0x000000110a047212 */ /* 0x000fe200078e3cff */
[----:B0-----:R-:W0:Y:S03]  /*1010*/  MUFU.RCP R7, R7 ;  /* 0x0000000700077308 */ /* 0x001e260000001000 */
[----:B------:R-:W-:Y:S02]  /*1020*/  ISETP.GT.U32.AND P1, PT, R6, R5, PT ;  /* 0x000000050600720c */ /* 0x000fe40003f24070 */
[----:B------:R-:W-:Y:S01]  /*1030*/  ISETP.GE.AND P2, PT, R4, RZ, PT ;  /* 0x000000ff0400720c */ /* 0x000fe20003f46270 */
[----:B------:R-:W-:-:S10]  /*1040*/  IMAD.MOV.U32 R4, RZ, RZ, RZ ;  /* 0x000000ffff047224 */ /* 0x000fd400078e00ff */
[----:B------:R-:W-:Y:S01]  /*1050*/  @!P1 IMAD.IADD R5, R5, 0x1, -R6 ;  /* 0x0000000105059824 */ /* 0x000fe200078e0a06 */
[----:B0-----:R-:W-:Y:S01]  /*1060*/  IADD3 R11, R7, 0xffffffe, RZ ;  /* 0x0ffffffe070b7810 */ /* 0x001fe20007ffe0ff */
[----:B------:R-:W-:Y:S01]  /*1070*/  @!P1 VIADD R20, R20, 0x1 ;  /* 0x0000000114149836 */ /* 0x000fe20000000000 */
[----:B------:R-:W-:Y:S02]  /*1080*/  ISETP.NE.AND P1, PT, R17, RZ, PT ;  /* 0x000000ff1100720c */ /* 0x000fe40003f25270 */
[----:B------:R-:W-:Y:S02]  /*1090*/  ISETP.GE.U32.AND P0, PT, R5, R6, PT ;  /* 0x000000060500720c */ /* 0x000fe40003f06070 */
[----:B------:R-:W0:Y:S11]  /*10a0*/  F2I.FTZ.U32.TRUNC.NTZ R5, R11 ;  /* 0x0000000b00057305 */ /* 0x000e36000021f000 */
[----:B------:R-:W-:Y:S01]  /*10b0*/  @P0 VIADD R20, R20, 0x1 ;  /* 0x0000000114140836 */ /* 0x000fe20000000000 */
[----:B0-----:R-:W-:-:S03]  /*10c0*/  IADD3 R7, RZ, -R5, RZ ;  /* 0x80000005ff077210 */ /* 0x001fc60007ffe0ff */
[----:B------:R-:W-:Y:S01]  /*10d0*/  @!P2 IMAD.MOV R20, RZ, RZ, -R20 ;  /* 0x000000ffff14a224 */ /* 0x000fe200078e0a14 */
[----:B------:R-:W-:Y:S02]  /*10e0*/  @!P1 LOP3.LUT R20, RZ, R17, RZ, 0x33, !PT ;  /* 0x00000011ff149212 */ /* 0x000fe400078e33ff */
[----:B------:R-:W-:Y:S01]  /*10f0*/  ISETP.NE.AND P1, PT, RZ, UR4, PT ;  /* 0x00000004ff007c0c */ /* 0x000fe2000bf25270 */
[----:B------:R-:W-:Y:S01]  /*1100*/  IMAD R7, R7, R8, RZ ;  /* 0x0000000807077224 */ /* 0x000fe200078e02ff */
[----:B------:R-:W-:Y:S02]  /*1110*/  IABS R23, R20 ;  /* 0x0000001400177213 */ /* 0x000fe40000000000 */
[C---:B------:R-:W-:Y:S01]  /*1120*/  ISETP.GE.AND P3, PT, R20.reuse, RZ, PT ;  /* 0x000000ff1400720c */ /* 0x040fe20003f66270 */
[----:B------:R-:W-:Y:S01]  /*1130*/  IMAD.HI.U32 R6, R5, R7, R4 ;  /* 0x0000000705067227 */ /* 0x000fe200078e0004 */
[----:B------:R-:W-:-:S05]  /*1140*/  IADD3 R4, -R20, RZ, RZ ;  /* 0x000000ff14047210 */ /* 0x000fca0007ffe1ff */
[----:B------:R-:W-:Y:S02]  /*1150*/  IMAD R10, R17, R4, R10 ;  /* 0x00000004110a7224 */ /* 0x000fe400078e020a */
[----:B------:R-:W-:Y:S02]  /*1160*/  IMAD.HI.U32 R4, R6, R23, RZ ;  /* 0x0000001706047227 */ /* 0x000fe400078e00ff */
[----:B------:R-:W0:Y:S02]  /*1170*/  @P1 LDC.64 R6, c[0x0][0x288] ;  /* 0x0000a200ff061b82 */ /* 0x000e240000000a00 */
[----:B------:R-:W-:Y:S02]  /*1180*/  IMAD R22, R10, UR11, -R3 ;  /* 0x0000000b0a167c24 */ /* 0x000fe4000f8e0a03 */
[----:B------:R-:W-:-:S03]  /*1190*/  IMAD.MOV R4, RZ, RZ, -R4 ;  /* 0x000000ffff047224 */ /* 0x000fc600078e0a04 */
[----:B------:R-:W-:Y:S01]  /*11a0*/  LOP3.LUT R5, R22, R21, RZ, 0xfc, !PT ;  /* 0x0000001516057212 */ /* 0x000fe200078efcff */
[----:B------:R-:W-:-:S03]  /*11b0*/  IMAD R23, R8, R4, R23 ;  /* 0x0000000408177224 */ /* 0x000fc600078e0217 */
[----:B------:R-:W-:Y:S02]  /*11c0*/  ISETP.GE.AND P0, PT, R5, RZ, PT ;  /* 0x000000ff0500720c */ /* 0x000fe40003f06270 */
[----:B------:R-:W-:Y:S02]  /*11d0*/  ISETP.GT.U32.AND P2, PT, R8, R23, PT ;  /* 0x000000170800720c */ /* 0x000fe40003f44070 */
[----:B------:R-:W-:-:S04]  /*11e0*/  ISETP.GE.OR P0, PT, R22, UR13, !P0 ;  /* 0x0000000d16007c0c */ /* 0x000fc8000c706670 */
[----:B------:R-:W-:-:S07]  /*11f0*/  ISETP.GE.OR P0, PT, R21, UR12, P0 ;  /* 0x0000000c15007c0c */ /* 0x000fce0008706670 */
[----:B------:R-:W-:-:S04]  /*1200*/  @!P2 IADD3 R23, R23, -R8, RZ ;  /* 0x800000081717a210 */ /* 0x000fc80007ffe0ff */
[----:B------:R-:W-:Y:S02]  /*1210*/  ISETP.GT.U32.AND P2, PT, R8, R23, PT ;  /* 0x000000170800720c */ /* 0x000fe40003f44070 */
[----:B------:R-:W1:Y:S01]  /*1220*/  @!P0 LDC.64 R10, c[0x0][0x2b8] ;  /* 0x0000ae00ff0a8b82 */ /* 0x000e620000000a00 */
[----:B------:R-:W-:-:S04]  /*1230*/  @!P0 IMAD R20, R20, UR13, R22 ;  /* 0x0000000d14148c24 */ /* 0x000fc8000f8e0216 */
[----:B------:R-:W-:-:S03]  /*1240*/  @!P0 IMAD R21, R20, UR12, R21 ;  /* 0x0000000c14158c24 */ /* 0x000fc6000f8e0215 */
[----:B------:R-:W2:Y:S03]  /*1250*/  @!P0 LDC.64 R4, c[0x0][0x260] ;  /* 0x00009800ff048b82 */ /* 0x000ea60000000a00 */
[----:B------:R-:W-:-:S04]  /*1260*/  @!P2 IMAD.IADD R23, R23, 0x1, -R8 ;  /* 0x000000011717a824 */ /* 0x000fc800078e0a08 */
[----:B------:R-:W-:Y:S01]  /*1270*/  @!P3 IMAD.MOV R23, RZ, RZ, -R23 ;  /* 0x000000ffff17b224 */ /* 0x000fe200078e0a17 */
[----:B------:R-:W3:Y:S01]  /*1280*/  @!P0 LDC.64 R12, c[0x0][0x210] ;  /* 0x00008400ff0c8b82 */ /* 0x000ee20000000a00 */
[----:B------:R-:W-:-:S05]  /*1290*/  @!P4 LOP3.LUT R23, RZ, R16, RZ, 0x33, !PT ;  /* 0x00000010ff17c212 */ /* 0x000fca00078e33ff */
[----:B0-----:R-:W-:-:S04]  /*12a0*/  @P1 IMAD.WIDE R6, R23, 0x2, R6 ;  /* 0x0000000217061825 */ /* 0x001fc800078e0206 */
[----:B-1----:R-:W-:Y:S02]  /*12b0*/  @!P0 IMAD R10, R11, R10, RZ ;  /* 0x0000000a0b0a8224 */ /* 0x002fe400078e02ff */
[----:B------:R-:W4:Y:S02]  /*12c0*/  @P1 LDG.E.U16 R6, desc[UR6][R6.64] ;  /* 0x0000000606061981 */ /* 0x000f24000c1e1500 */
[----:B------:R-:W-:-:S04]  /*12d0*/  @!P0 IMAD R11, R23, R10, RZ ;  /* 0x0000000a170b8224 */ /* 0x000fc800078e02ff */
[----:B--2---:R-:W-:-:S04]  /*12e0*/  @!P0 IMAD.WIDE R4, R11, 0x2, R4 ;  /* 0x000000020b048825 */ /* 0x004fc800078e0204 */
[----:B---3--:R-:W-:Y:S02]  /*12f0*/  @!P0 IMAD.WIDE R12, R21, 0x2, R12 ;  /* 0x00000002150c8825 */ /* 0x008fe400078e020c */
[----:B------:R-:W2:Y:S04]  /*1300*/  @!P0 LDG.E.U16 R4, desc[UR6][R4.64] ;  /* 0x0000000604048981 */ /* 0x000ea8000c1e1500 */
[----:B------:R-:W3:Y:S01]  /*1310*/  @!P0 LDG.E.U16 R12, desc[UR6][R12.64] ;  /* 0x000000060c0c8981 */ /* 0x000ee2000c1e1500 */
[----:B------:R-:W-:Y:S01]  /*1320*/  HFMA2.MMA R8, -RZ, RZ, 0, 0 ;  /* 0x00000000ff087435 */ /* 0x000fe200000001ff */
[----:B------:R-:W-:-:S05]  /*1330*/  SHF.R.S64 R20, RZ, 0x1f, R0 ;  /* 0x0000001fff147819 */ /* 0x000fca0000001000 */
[----:B----4-:R-:W-:Y:S01]  /*1340*/  @P1 IMAD.U32 R8, R6, 0x10000, RZ ;  /* 0x0001000006081824 */ /* 0x010fe200078e00ff */
[----:B--2---:R-:W-:Y:S01]  /*1350*/  @!P0 SHF.L.U32 R11, R4, 0x10, RZ ;  /* 0x00000010040b8819 */ /* 0x004fe200000006ff */
[----:B---3--:R-:W-:-:S04]  /*1360*/  @!P0 IMAD.U32 R10, R12, 0x10000, RZ ;  /* 0x000100000c0a8824 */ /* 0x008fc800078e00ff */
[----:B------:R-:W-:Y:S01]  /*1370*/  @!P0 FFMA.FTZ R8, R11, R10, R8 ;  /* 0x0000000a0b088223 */ /* 0x000fe20000010008 */
[----:B------:R-:W-:-:S04]  /*1380*/  IADD3 R10, P0, R20, UR14, RZ ;  /* 0x0000000e140a7c10 */ /* 0x000fc8000ff1e0ff */
[----:B------:R-:W-:Y:S02]  /*1390*/  LEA.HI.X.SX32 R11, R0, UR15, 0x1, P0 ;  /* 0x0000000f000b7c11 */ /* 0x000fe400080f0eff */
[----:B------:R-:W-:Y:S02]  /*13a0*/  F2FP.BF16.F32.PACK_AB R8, RZ, R8 ;  /* 0x00000008ff08723e */ /* 0x000fe400000010ff */
[----:B------:R-:W-:-:S03]  /*13b0*/  IADD3 R0, P0, R19, R0, RZ ;  /* 0x0000000013007210 */ /* 0x000fc60007f1e0ff */
[----:B------:R0:W-:Y:S02]  /*13c0*/  STG.E.U16 desc[UR6][R10.64], R8 ;  /* 0x000000080a007986 */ /* 0x0001e4000c101506 */
[----:B------:R-:W-:Y:S01]  /*13d0*/  IMAD.X R9, RZ, RZ, R9, P0 ;  /* 0x000000ffff097224 */ /* 0x000fe200000e0609 */
[----:B------:R-:W-:-:S04]  /*13e0*/  ISETP.GE.U32.AND P0, PT, R0, UR9, PT ;  /* 0x0000000900007c0c */ /* 0x000fc8000bf06070 */
[----:B------:R-:W-:-:S13]  /*13f0*/  ISETP.GE.AND.EX P0, PT, R9, UR5, PT, P0 ;  /* 0x0000000509007c0c */ /* 0x000fda000bf06300 */
[----:B0-----:R-:W-:Y:S05]  /*1400*/  @!P0 BRA `(.L_x_863) ;  /* 0xfffffff8006c8947 */ /* 0x001fea000383ffff */
[----:B------:R-:W-:Y:S05]  /*1410*/  EXIT ;  /* 0x000000000000794d */ /* 0x000fea0003800000 */
.L_x_864:
        /* <DEDUP_REMOVED lines=14> */
.L_x_1158:


//--------------------- .text._ZN2at6native51_GLOBAL__N__2c613397_18_DepthwiseConv2d_cu_9959487031conv_depthwise2d_forward_kernelILi3EN3c108BFloat16EiEEvNS_27GenericPackedTensorAccessorIKT0_Lm4ENS_16DefaultPtrTraitsEiEENS5_IS6_Lm4ES8_iEES9_NS5_IS7_Lm1ES8_iEEbT1_iiiiiiiiiiiiii --------------------------
	.section	.text._ZN2at6native51_GLOBAL__N__2c613397_18_DepthwiseConv2d_cu_9959487031conv_depthwise2d_forward_kernelILi3EN3c108BFloat16EiEEvNS_27GenericPackedTensorAccessorIKT0_Lm4ENS_16DefaultPtrTraitsEiEENS5_IS6_Lm4ES8_iEES9_NS5_IS7_Lm1ES8_iEEbT1_iiiiiiiiiiiiii,"ax",@progbits
	.align	128
.text._ZN2at6native51_GLOBAL__N__2c613397_18_DepthwiseConv2d_cu_9959487031conv_depthwise2d_forward_kernelILi3EN3c108BFloat16EiEEvNS_27GenericPackedTensorAccessorIKT0_Lm4ENS_16DefaultPtrTraitsEiEENS5_IS6_Lm4ES8_iEES9_NS5_IS7_Lm1ES8_iEEbT1_iiiiiiiiiiiiii:
        .type           _ZN2at6native51_GLOBAL__N__2c613397_18_DepthwiseConv2d_cu_9959487031conv_depthwise2d_forward_kernelILi3EN3c108BFloat16EiEEvNS_27GenericPackedTensorAccessorIKT0_Lm4ENS_16DefaultPtrTraitsEiEENS5_IS6_Lm4ES8_iEES9_NS5_IS7_Lm1ES8_iEEbT1_iiiiiiiiiiiiii,@function
        .size           _ZN2at6native51_GLOBAL__N__2c613397_18_DepthwiseConv2d_cu_9959487031conv_depthwise2d_forward_kernelILi3EN3c108BFloat16EiEEvNS_27GenericPackedTensorAccessorIKT0_Lm4ENS_16DefaultPtrTraitsEiEENS5_IS6_Lm4ES8_iEES9_NS5_IS7_Lm1ES8_iEEbT1_iiiiiiiiiiiiii,(.L_x_1159 - _ZN2at6native51_GLOBAL__N__2c613397_18_DepthwiseConv2d_cu_9959487031conv_depthwise2d_forward_kernelILi3EN3c108BFloat16EiEEvNS_27GenericPackedTensorAccessorIKT0_Lm4ENS_16DefaultPtrTraitsEiEENS5_IS6_Lm4ES8_iEES9_NS5_IS7_Lm1ES8_iEEbT1_iiiiiiiiiiiiii)
        .other          _ZN2at6native51_GLOBAL__N__2c613397_18_DepthwiseConv2d_cu_9959487031conv_depthwise2d_forward_kernelILi3EN3c108BFloat16EiEEvNS_27GenericPackedTensorAccessorIKT0_Lm4ENS_16DefaultPtrTraitsEiEENS5_IS6_Lm4ES8_iEES9_NS5_IS7_Lm1ES8_iEEbT1_iiiiiiiiiiiiii,@"STO_CUDA_ENTRY STV_DEFAULT"
_ZN2at6native51_GLOBAL__N__2c613397_18_DepthwiseConv2d_cu_9959487031conv_depthwise2d_forward_kernelILi3EN3c108BFloat16EiEEvNS_27GenericPackedTensorAccessorIKT0_Lm4ENS_16DefaultPtrTraitsEiEENS5_IS6_Lm4ES8_iEES9_NS5_IS7_Lm1ES8_iEEbT1_iiiiiiiiiiiiii:
        /* <DEDUP_REMOVED lines=13> */
[----:B------:R-:W-:Y:S01]  /*00d0*/  ULDC.64 UR6, c[0x0][0x208] ;  /* 0x0000820000067ab9 */ /* 0x000fe20000000a00 */
[----:B------:R-:W-:Y:S01]  /*00e0*/  UIMAD UR4, UR5, UR4, URZ ;  /* 0x00000004050472a4 */ /* 0x000fe2000f8e023f */
[----:B------:R-:W-:Y:S02]  /*00f0*/  IMAD.MOV.U32 R21, RZ, RZ, R2 ;  /* 0x000000ffff157224 */ /* 0x000fe400078e0002 */
[----:B------:R-:W-:Y:S02]  /*0100*/  ULDC UR5, c[0x0][0xc] ;  /* 0x0000030000057ab9 */ /* 0x000fe40000000800 */
[----:B------:R-:W-:Y:S01]  /*0110*/  IMAD R4, R5, UR5, RZ ;  /* 0x0000000505047c24 */ /* 0x000fe2000f8e02ff */
[----:B0-----:R-:W-:-:S13]  /*0120*/  ISETP.NE.AND P0, PT, R0, 0x1, PT ;  /* 0x000000010000780c */ /* 0x001fda0003f05270 */
[----:B------:R-:W-:Y:S05]  /*0130*/  @!P0 BRA `(.L_x_865) ;  /* 0x0000001000448947 */ /* 0x000fea0003800000 */
[----:B------:R-:W-:Y:S01]  /*0140*/  IABS R9, R0 ;  /* 0x0000000000097213 */ /* 0x000fe20000000000 */
[----:B------:R-:W0:Y:S01]  /*0150*/  LDC R5, c[0x0][0x2b0] ;  /* 0x0000ac00ff057b82 */ /* 0x000e220000000800 */
[----:B------:R-:W-:Y:S01]  /*0160*/  ISETP.NE.AND P1, PT, R0, RZ, PT ;  /* 0x000000ff0000720c */ /* 0x000fe20003f25270 */
[----:B------:R-:W-:Y:S01]  /*0170*/  BSSY B0, `(.L_x_866) ;  /* 0x000010c000007945 */ /* 0x000fe20003800000 */
[----:B------:R-:W1:Y:S01]  /*0180*/  I2F.RP R2, R9 ;  /* 0x0000000900027306 */ /* 0x000e620000209400 */
[----:B------:R-:W-:Y:S01]  /*0190*/  ULDC UR18, c[0x0][0x29c] ;  /* 0x0000a70000127ab9 */ /* 0x000fe20000000800 */
[----:B------:R-:W-:Y:S01]  /*01a0*/  ULDC.U8 UR9, c[0x0][0x298] ;  /* 0x0000a60000097ab9 */ /* 0x000fe20000000000 */
[----:B------:R-:W-:Y:S01]  /*01b0*/  ULDC UR14, c[0x0][0x2d0] ;  /* 0x0000b400000e7ab9 */ /* 0x000fe20000000800 */
[----:B------:R-:W-:Y:S01]  /*01c0*/  ULDC UR15, c[0x0][0x2d4] ;  /* 0x0000b500000f7ab9 */ /* 0x000fe20000000800 */
[----:B------:R-:W2:Y:S01]  /*01d0*/  LDC R15, c[0x0][0x2a0] ;  /* 0x0000a800ff0f7b82 */ /* 0x000ea20000000800 */
[----:B------:R-:W-:Y:S01]  /*01e0*/  ULDC.64 UR10, c[0x0][0x2c0] ;  /* 0x0000b000000a7ab9 */ /* 0x000fe20000000a00 */
[----:B------:R-:W-:Y:S01]  /*01f0*/  ULDC.64 UR12, c[0x0][0x2a8] ;  /* 0x0000aa00000c7ab9 */ /* 0x000fe20000000a00 */
[----:B------:R-:W-:Y:S01]  /*0200*/  ULDC.64 UR16, c[0x0][0x238] ;  /* 0x00008e0000107ab9 */ /* 0x000fe20000000a00 */
[----:B-1----:R-:W1:Y:S01]  /*0210*/  MUFU.RCP R2, R2 ;  /* 0x0000000200027308 */ /* 0x002e620000001000 */
[----:B0-----:R-:W-:-:S02]  /*0220*/  IABS R5, R5 ;  /* 0x0000000500057213 */ /* 0x001fc40000000000 */
[----:B-1----:R-:W-:Y:S02]  /*0230*/  IADD3 R6, R2, 0xffffffe, RZ ;  /* 0x0ffffffe02067810 */ /* 0x002fe40007ffe0ff */
[----:B--2---:R-:W-:-:S03]  /*0240*/  IABS R2, R15 ;  /* 0x0000000f00027213 */ /* 0x004fc60000000000 */
[----:B------:R0:W1:Y:S02]  /*0250*/  F2I.FTZ.U32.TRUNC.NTZ R7, R6 ;  /* 0x0000000600077305 */ /* 0x000064000021f000 */
[----:B0-----:R-:W-:Y:S02]  /*0260*/  IMAD.MOV.U32 R6, RZ, RZ, RZ ;  /* 0x000000ffff067224 */ /* 0x001fe400078e00ff */
[----:B-1----:R-:W-:-:S04]  /*0270*/  IMAD.MOV R8, RZ, RZ, -R7 ;  /* 0x000000ffff087224 */ /* 0x002fc800078e0a07 */
[----:B------:R-:W-:Y:S02]  /*0280*/  IMAD R11, R8, R9, RZ ;  /* 0x00000009080b7224 */ /* 0x000fe400078e02ff */
[----:B------:R-:W0:Y:S02]  /*0290*/  I2F.RP R8, R5 ;  /* 0x0000000500087306 */ /* 0x000e240000209400 */
[----:B------:R-:W-:Y:S02]  /*02a0*/  IMAD.HI.U32 R7, R7, R11, R6 ;  /* 0x0000000b07077227 */ /* 0x000fe400078e0006 */
[----:B------:R-:W1:Y:S04]  /*02b0*/  LDC.64 R10, c[0x0][0x260] ;  /* 0x00009800ff0a7b82 */ /* 0x000e680000000a00 */
[----:B------:R-:W-:-:S04]  /*02c0*/  IMAD.HI.U32 R20, R7, R2, RZ ;  /* 0x0000000207147227 */ /* 0x000fc800078e00ff */
[----:B------:R-:W2:Y:S01]  /*02d0*/  LDC R7, c[0x0][0x2a0] ;  /* 0x0000a800ff077b82 */ /* 0x000ea20000000800 */
[----:B------:R-:W-:Y:S01]  /*02e0*/  IADD3 R6, -R20, RZ, RZ ;  /* 0x000000ff14067210 */ /* 0x000fe20007ffe1ff */
[----:B0-----:R-:W0:Y:S04]  /*02f0*/  MUFU.RCP R8, R8 ;  /* 0x0000000800087308 */ /* 0x001e280000001000 */
[C---:B------:R-:W-:Y:S02]  /*0300*/  IMAD R2, R9.reuse, R6, R2 ;  /* 0x0000000609027224 */ /* 0x040fe400078e0202 */
[----:B------:R-:W3:Y:S03]  /*0310*/  LDC R6, c[0x0][0x2b0] ;  /* 0x0000ac00ff067b82 */ /* 0x000ee60000000800 */
[----:B------:R-:W-:Y:S01]  /*0320*/  ISETP.GT.U32.AND P2, PT, R9, R2, PT ;  /* 0x000000020900720c */ /* 0x000fe20003f44070 */
[----:B0-----:R-:W-:-:S04]  /*0330*/  VIADD R12, R8, 0xffffffe ;  /* 0x0ffffffe080c7836 */ /* 0x001fc80000000000 */
[----:B------:R-:W0:Y:S08]  /*0340*/  LDC R8, c[0x0][0x2b4] ;  /* 0x0000ad00ff087b82 */ /* 0x000e300000000800 */
[----:B------:R-:W-:Y:S01]  /*0350*/  @!P2 IMAD.IADD R2, R2, 0x1, -R9 ;  /* 0x000000010202a824 */ /* 0x000fe200078e0a09 */
[----:B------:R4:W5:Y:S01]  /*0360*/  F2I.FTZ.U32.TRUNC.NTZ R13, R12 ;  /* 0x0000000c000d7305 */ /* 0x000962000021f000 */
[----:B------:R-:W-:-:S03]  /*0370*/  @!P2 IADD3 R20, R20, 0x1, RZ ;  /* 0x000000011414a810 */ /* 0x000fc60007ffe0ff */
[----:B------:R-:W-:Y:S02]  /*0380*/  ISETP.GE.U32.AND P0, PT, R2, R9, PT ;  /* 0x000000090200720c */ /* 0x000fe40003f06070 */
[----:B------:R-:W0:Y:S01]  /*0390*/  LDC R9, c[0x0][0x2a4] ;  /* 0x0000a900ff097b82 */ /* 0x000e220000000800 */
[----:B------:R-:W-:Y:S01]  /*03a0*/  LOP3.LUT R2, R15, R0, RZ, 0x3c, !PT ;  /* 0x000000000f027212 */ /* 0x000fe200078e3cff */
[----:B----4-:R-:W-:-:S03]  /*03b0*/  IMAD.MOV.U32 R12, RZ, RZ, RZ ;  /* 0x000000ffff0c7224 */ /* 0x010fc600078e00ff */
[----:B------:R-:W-:Y:S01]  /*03c0*/  ISETP.GE.AND P3, PT, R2, RZ, PT ;  /* 0x000000ff0200720c */ /* 0x000fe20003f66270 */
[----:B-----5:R-:W-:-:S05]  /*03d0*/  IMAD.MOV R2, RZ, RZ, -R13 ;  /* 0x000000ffff027224 */ /* 0x020fca00078e0a0d */
[----:B------:R-:W-:Y:S02]  /*03e0*/  @P0 VIADD R20, R20, 0x1 ;  /* 0x0000000114140836 */ /* 0x000fe40000000000 */
[----:B------:R-:W-:-:S04]  /*03f0*/  IMAD R15, R2, R5, RZ ;  /* 0x00000005020f7224 */ /* 0x000fc800078e02ff */
[----:B------:R-:W-:Y:S01]  /*0400*/  IMAD.HI.U32 R2, R13, R15, R12 ;  /* 0x0000000f0d027227 */ /* 0x000fe200078e000c */
[----:B------:R-:W-:Y:S02]  /*0410*/  @!P3 IADD3 R20, -R20, RZ, RZ ;  /* 0x000000ff1414b210 */ /* 0x000fe40007ffe1ff */
[----:B-12---:R-:W-:-:S07]  /*0420*/  @!P1 LOP3.LUT R20, RZ, R0, RZ, 0x33, !PT ;  /* 0x00000000ff149212 */ /* 0x006fce00078e33ff */
.L_x_867:
[----:B0-----:R-:W-:Y:S01]  /*0430*/  IABS R14, R8 ;  /* 0x00000008000e7213 */ /* 0x001fe20000000000 */
[----:B------:R-:W-:Y:S01]  /*0440*/  UPRMT UR5, UR9, 0x8880, URZ ;  /* 0x0000888009057896 */ /* 0x000fe2000800003f */
[----:B------:R-:W-:Y:S02]  /*0450*/  IABS R13, R21 ;  /* 0x00000015000d7213 */ /* 0x000fe40000000000 */
[----:B------:R-:W0:Y:S01]  /*0460*/  I2F.RP R16, R14 ;  /* 0x0000000e00107306 */ /* 0x000e220000209400 */
[----:B---3--:R-:W-:Y:S02]  /*0470*/  IABS R17, R6 ;  /* 0x0000000600117213 */ /* 0x008fe40000000000 */
[----:B------:R-:W-:Y:S01]  /*0480*/  IMAD.HI.U32 R15, R2, R13, RZ ;  /* 0x0000000d020f7227 */ /* 0x000fe200078e00ff */
[----:B------:R-:W-:-:S03]  /*0490*/  ISETP.NE.AND P3, PT, RZ, UR5, PT ;  /* 0x00000005ff007c0c */ /* 0x000fc6000bf65270 */
[----:B------:R-:W-:-:S04]  /*04a0*/  IMAD.MOV R0, RZ, RZ, -R15 ;  /* 0x000000ffff007224 */ /* 0x000fc800078e0a0f */
[----:B------:R-:W-:Y:S01]  /*04b0*/  IMAD R0, R17, R0, R13 ;  /* 0x0000000011007224 */ /* 0x000fe200078e020d */
[----:B0-----:R-:W0:Y:S04]  /*04c0*/  MUFU.RCP R16, R16 ;  /* 0x0000001000107308 */ /* 0x001e280000001000 */
[----:B------:R-:W-:-:S13]  /*04d0*/  ISETP.GT.U32.AND P1, PT, R5, R0, PT ;  /* 0x000000000500720c */ /* 0x000fda0003f24070 */
[----:B------:R-:W-:Y:S01]  /*04e0*/  @!P1 IADD3 R0, R0, -R17, RZ ;  /* 0x8000001100009210 */ /* 0x000fe20007ffe0ff */
[----:B------:R-:W-:Y:S01]  /*04f0*/  @!P1 VIADD R15, R15, 0x1 ;  /* 0x000000010f0f9836 */ /* 0x000fe20000000000 */
[----:B------:R-:W-:Y:S01]  /*0500*/  ISETP.NE.AND P1, PT, R6, RZ, PT ;  /* 0x000000ff0600720c */ /* 0x000fe20003f25270 */
[----:B0-----:R-:W-:Y:S01]  /*0510*/  VIADD R12, R16, 0xffffffe ;  /* 0x0ffffffe100c7836 */ /* 0x001fe20000000000 */
[----:B------:R-:W-:Y:S02]  /*0520*/  ISETP.GE.U32.AND P0, PT, R0, R5, PT ;  /* 0x000000050000720c */ /* 0x000fe40003f06070 */
[----:B------:R-:W-:Y:S01]  /*0530*/  LOP3.LUT R0, R21, R6, RZ, 0x3c, !PT ;  /* 0x0000000615007212 */ /* 0x000fe200078e3cff */
[----:B------:R0:W1:Y:S03]  /*0540*/  F2I.FTZ.U32.TRUNC.NTZ R13, R12 ;  /* 0x0000000c000d7305 */ /* 0x000066000021f000 */
[----:B------:R-:W-:-:S02]  /*0550*/  ISETP.GE.AND P2, PT, R0, RZ, PT ;  /* 0x000000ff0000720c */ /* 0x000fc40003f46270 */
[----:B------:R-:W-:Y:S01]  /*0560*/  IABS R0, R7 ;  /* 0x0000000700007213 */ /* 0x000fe20000000000 */
[----:B0-----:R-:W-:-:S04]  /*0570*/  HFMA2.MMA R12, -RZ, RZ, 0, 0 ;  /* 0x00000000ff0c7435 */ /* 0x001fc800000001ff */
[----:B------:R-:W-:Y:S01]  /*0580*/  @P0 IADD3 R15, R15, 0x1, RZ ;  /* 0x000000010f0f0810 */ /* 0x000fe20007ffe0ff */
[----:B-1----:R-:W-:-:S05]  /*0590*/  IMAD.MOV R17, RZ, RZ, -R13 ;  /* 0x000000ffff117224 */ /* 0x002fca00078e0a0d */
[----:B------:R-:W-:Y:S01]  /*05a0*/  @!P2 IMAD.MOV R15, RZ, RZ, -R15 ;  /* 0x000000ffff0fa224 */ /* 0x000fe200078e0a0f */
[----:B------:R-:W-:Y:S01]  /*05b0*/  @!P1 LOP3.LUT R15, RZ, R6, RZ, 0x33, !PT ;  /* 0x00000006ff0f9212 */ /* 0x000fe200078e33ff */
[----:B------:R-:W-:-:S03]  /*05c0*/  IMAD R17, R17, R14, RZ ;  /* 0x0000000e11117224 */ /* 0x000fc600078e02ff */
[----:B------:R-:W-:Y:S01]  /*05d0*/  IABS R16, R15 ;  /* 0x0000000f00107213 */ /* 0x000fe20000000000 */
[----:B------:R-:W-:Y:S02]  /*05e0*/  IMAD.HI.U32 R12, R13, R17, R12 ;  /* 0x000000110d0c7227 */ /* 0x000fe400078e000c */
[----:B------:R-:W0:Y:S02]  /*05f0*/  I2F.RP R17, R0 ;  /* 0x0000000000117306 */ /* 0x000e240000209400 */
[----:B------:R-:W-:-:S04]  /*0600*/  IMAD.MOV.U32 R13, RZ, RZ, R16 ;  /* 0x000000ffff0d7224 */ /* 0x000fc800078e0010 */
[----:B------:R-:W-:-:S04]  /*0610*/  IMAD.HI.U32 R16, R12, R13, RZ ;  /* 0x0000000d0c107227 */ /* 0x000fc800078e00ff */
[----:B------:R-:W-:-:S04]  /*0620*/  IMAD.MOV R12, RZ, RZ, -R16 ;  /* 0x000000ffff0c7224 */ /* 0x000fc800078e0a10 */
[----:B------:R-:W-:Y:S01]  /*0630*/  IMAD R13, R14, R12, R13 ;  /* 0x0000000c0e0d7224 */ /* 0x000fe200078e020d */
[----:B0-----:R-:W0:Y:S01]  /*0640*/  MUFU.RCP R17, R17 ;  /* 0x0000001100117308 */ /* 0x001e220000001000 */
[----:B------:R-:W-:-:S03]  /*0650*/  LOP3.LUT R12, R15, R8, RZ, 0x3c, !PT ;  /* 0x000000080f0c7212 */ /* 0x000fc600078e3cff */
[----:B------:R-:W-:Y:S02]  /*0660*/  ISETP.GT.U32.AND P1, PT, R14, R13, PT ;  /* 0x0000000d0e00720c */ /* 0x000fe40003f24070 */
[----:B------:R-:W-:Y:S02]  /*0670*/  ISETP.GE.AND P2, PT, R12, RZ, PT ;  /* 0x000000ff0c00720c */ /* 0x000fe40003f46270 */
[----:B------:R-:W-:-:S09]  /*0680*/  MOV R12, RZ ;  /* 0x000000ff000c7202 */ /* 0x000fd20000000f00 */
[-C--:B------:R-:W-:Y:S01]  /*0690*/  @!P1 IADD3 R13, R13, -R14.reuse, RZ ;  /* 0x8000000e0d0d9210 */ /* 0x080fe20007ffe0ff */
[----:B0-----:R-:W-:Y:S02]  /*06a0*/  VIADD R18, R17, 0xffffffe ;  /* 0x0ffffffe11127836 */ /* 0x001fe40000000000 */
[----:B------:R-:W-:Y:S01]  /*06b0*/  @!P1 VIADD R16, R16, 0x1 ;  /* 0x0000000110109836 */ /* 0x000fe20000000000 */
[----:B------:R-:W-:Y:S02]  /*06c0*/  ISETP.GE.U32.AND P0, PT, R13, R14, PT ;  /* 0x0000000e0d00720c */ /* 0x000fe40003f06070 */
[----:B------:R-:W0:Y:S01]  /*06d0*/  F2I.FTZ.U32.TRUNC.NTZ R13, R18 ;  /* 0x00000012000d7305 */ /* 0x000e22000021f000 */
[----:B------:R-:W-:-:S10]  /*06e0*/  ISETP.NE.AND P1, PT, R8, RZ, PT ;  /* 0x000000ff0800720c */ /* 0x000fd40003f25270 */
[----:B------:R-:W-:Y:S01]  /*06f0*/  @P0 IADD3 R16, R16, 0x1, RZ ;  /* 0x0000000110100810 */ /* 0x000fe20007ffe0ff */
[----:B0-----:R-:W-:-:S04]  /*0700*/  IMAD.MOV R17, RZ, RZ, -R13 ;  /* 0x000000ffff117224 */ /* 0x001fc800078e0a0d */
[----:B------:R-:W-:Y:S01]  /*0710*/  @!P2 IMAD.MOV R16, RZ, RZ, -R16 ;  /* 0x000000ffff10a224 */ /* 0x000fe200078e0a10 */
[----:B------:R-:W-:Y:S01]  /*0720*/  @!P1 LOP3.LUT R16, RZ, R8, RZ, 0x33, !PT ;  /* 0x00000008ff109212 */ /* 0x000fe200078e33ff */
[----:B------:R-:W-:-:S03]  /*0730*/  IMAD R17, R17, R0, RZ ;  /* 0x0000000011117224 */ /* 0x000fc600078e02ff */
[----:B------:R-:W-:Y:S01]  /*0740*/  IABS R14, R16 ;  /* 0x00000010000e7213 */ /* 0x000fe20000000000 */
[----:B------:R-:W-:-:S04]  /*0750*/  IMAD.HI.U32 R12, R13, R17, R12 ;  /* 0x000000110d0c7227 */ /* 0x000fc800078e000c */
[----:B------:R-:W-:Y:S01]  /*0760*/  IMAD.MOV.U32 R13, RZ, RZ, R14 ;  /* 0x000000ffff0d7224 */ /* 0x000fe200078e000e */
[----:B------:R-:W-:-:S03]  /*0770*/  IABS R14, R9 ;  /* 0x00000009000e7213 */ /* 0x000fc60000000000 */
[----:B------:R-:W-:Y:S01]  /*0780*/  IMAD.HI.U32 R27, R12, R13, RZ ;  /* 0x0000000d0c1b7227 */ /* 0x000fe200078e00ff */
[----:B------:R-:W0:Y:S03]  /*0790*/  I2F.RP R17, R14 ;  /* 0x0000000e00117306 */ /* 0x000e260000209400 */
        /* <DEDUP_REMOVED lines=8> */
[----:B------:R-:W-:Y:S01]  /*0820*/  LOP3.LUT R0, R16, R7, RZ, 0x3c, !PT ;  /* 0x0000000710007212 */ /* 0x000fe200078e3cff */
[----:B0-----:R-:W-:-:S03]  /*0830*/  VIADD R12, R17, 0xffffffe ;  /* 0x0ffffffe110c7836 */ /* 0x001fc60000000000 */
[----:B------:R-:W-:Y:S01]  /*0840*/  ISETP.GE.AND P2, PT, R0, RZ, PT ;  /* 0x000000ff0000720c */ /* 0x000fe20003f46270 */
[----:B------:R0:W1:Y:S06]  /*0850*/  F2I.FTZ.U32.TRUNC.NTZ R13, R12 ;  /* 0x0000000c000d7305 */ /* 0x00006c000021f000 */
[----:B------:R-:W-:Y:S01]  /*0860*/  @P0 IADD3 R27, R27, 0x1, RZ ;  /* 0x000000011b1b0810 */ /* 0x000fe20007ffe0ff */
[----:B0-----:R-:W-:-:S05]  /*0870*/  IMAD.MOV.U32 R12, RZ, RZ, RZ ;  /* 0x000000ffff0c7224 */ /* 0x001fca00078e00ff */
[----:B------:R-:W-:Y:S01]  /*0880*/  @!P2 IMAD.MOV R27, RZ, RZ, -R27 ;  /* 0x000000ffff1ba224 */ /* 0x000fe200078e0a1b */
[----:B------:R-:W-:Y:S01]  /*0890*/  @!P1 LOP3.LUT R27, RZ, R7, RZ, 0x33, !PT ;  /* 0x00000007ff1b9212 */ /* 0x000fe200078e33ff */
[----:B-1----:R-:W-:-:S03]  /*08a0*/  IMAD.MOV R17, RZ, RZ, -R13 ;  /* 0x000000ffff117224 */ /* 0x002fc600078e0a0d */
[----:B------:R-:W-:Y:S01]  /*08b0*/  IADD3 R0, -R27, RZ, RZ ;  /* 0x000000ff1b007210 */ /* 0x000fe20007ffe1ff */
[----:B------:R-:W-:-:S04]  /*08c0*/  IMAD R17, R17, R14, RZ ;  /* 0x0000000e11117224 */ /* 0x000fc800078e02ff */
[----:B------:R-:W-:Y:S02]  /*08d0*/  IMAD R0, R7, R0, R16 ;  /* 0x0000000007007224 */ /* 0x000fe400078e0210 */
[----:B------:R-:W-:Y:S02]  /*08e0*/  IMAD.HI.U32 R18, R13, R17, R12 ;  /* 0x000000110d127227 */ /* 0x000fe400078e000c */
[----:B------:R-:W0:Y:S01]  /*08f0*/  LDC.64 R12, c[0x0][0x2c8] ;  /* 0x0000b200ff0c7b82 */ /* 0x000e220000000a00 */
[----:B------:R-:W-:-:S05]  /*0900*/  IABS R19, R0 ;  /* 0x0000000000137213 */ /* 0x000fca0000000000 */
[----:B------:R-:W-:-:S04]  /*0910*/  IMAD.HI.U32 R17, R18, R19, RZ ;  /* 0x0000001312117227 */ /* 0x000fc800078e00ff */
[----:B------:R-:W-:-:S04]  /*0920*/  IMAD.MOV R18, RZ, RZ, -R17 ;  /* 0x000000ffff127224 */ /* 0x000fc800078e0a11 */
[----:B------:R-:W-:Y:S01]  /*0930*/  IMAD R19, R14, R18, R19 ;  /* 0x000000120e137224 */ /* 0x000fe200078e0213 */
[----:B------:R-:W-:Y:S01]  /*0940*/  IADD3 R18, -R16, RZ, RZ ;  /* 0x000000ff10127210 */ /* 0x000fe20007ffe1ff */
[----:B------:R-:W-:-:S03]  /*0950*/  IMAD.MOV R16, RZ, RZ, -R15 ;  /* 0x000000ffff107224 */ /* 0x000fc600078e0a0f */
[----:B------:R-:W-:Y:S01]  /*0960*/  ISETP.GT.U32.AND P4, PT, R14, R19, PT ;  /* 0x000000130e00720c */ /* 0x000fe20003f84070 */
[----:B------:R-:W-:Y:S02]  /*0970*/  IMAD R18, R8, R18, R15 ;  /* 0x0000001208127224 */ /* 0x000fe400078e020f */
[----:B------:R-:W-:Y:S02]  /*0980*/  IMAD R25, R6, R16, R21 ;  /* 0x0000001006197224 */ /* 0x000fe400078e0215 */
[----:B0-----:R-:W-:Y:S02]  /*0990*/  IMAD R16, R18, UR11, -R13 ;  /* 0x0000000b12107c24 */ /* 0x001fe4000f8e0a0d */
[----:B------:R-:W-:Y:S02]  /*09a0*/  IMAD R25, R25, UR10, -R12 ;  /* 0x0000000a19197c24 */ /* 0x000fe4000f8e0a0c */
[----:B------:R-:W0:Y:S01]  /*09b0*/  @P3 LDC.64 R12, c[0x0][0x288] ;  /* 0x0000a200ff0c3b82 */ /* 0x000e220000000a00 */
[----:B------:R-:W-:-:S02]  /*09c0*/  ISETP.GE.AND P1, PT, R16, UR13, PT ;  /* 0x0000000d10007c0c */ /* 0x000fc4000bf26270 */
[----:B------:R-:W-:Y:S01]  /*09d0*/  LOP3.LUT R15, R25, R16, RZ, 0xfc, !PT ;  /* 0x00000010190f7212 */ /* 0x000fe200078efcff */
[----:B------:R-:W-:Y:S01]  /*09e0*/  @!P4 IMAD.IADD R19, R19, 0x1, -R14 ;  /* 0x000000011313c824 */ /* 0x000fe200078e0a0e */
[----:B------:R-:W-:Y:S02]  /*09f0*/  @!P4 IADD3 R17, R17, 0x1, RZ ;  /* 0x000000011111c810 */ /* 0x000fe40007ffe0ff */
[----:B------:R-:W-:Y:S02]  /*0a00*/  ISETP.LT.OR P2, PT, R15, RZ, P1 ;  /* 0x000000ff0f00720c */ /* 0x000fe40000f41670 */
[----:B------:R-:W-:Y:S02]  /*0a10*/  ISETP.GE.U32.AND P0, PT, R19, R14, PT ;  /* 0x0000000e1300720c */ /* 0x000fe40003f06070 */
[----:B------:R-:W-:Y:S02]  /*0a20*/  ISETP.GE.OR P2, PT, R25, UR12, P2 ;  /* 0x0000000c19007c0c */ /* 0x000fe40009746670 */
[----:B------:R-:W-:-:S02]  /*0a30*/  LOP3.LUT R14, R0, R9, RZ, 0x3c, !PT ;  /* 0x00000009000e7212 */ /* 0x000fc400078e3cff */
[----:B------:R-:W-:Y:S02]  /*0a40*/  ISETP.NE.AND P4, PT, R9, RZ, PT ;  /* 0x000000ff0900720c */ /* 0x000fe40003f85270 */
[----:B------:R-:W-:-:S05]  /*0a50*/  ISETP.GE.AND P5, PT, R14, RZ, PT ;  /* 0x000000ff0e00720c */ /* 0x000fca0003fa6270 */
[----:B------:R-:W-:Y:S02]  /*0a60*/  @P0 VIADD R17, R17, 0x1 ;  /* 0x0000000111110836 */ /* 0x000fe40000000000 */
[----:B------:R-:W1:Y:S01]  /*0a70*/  @!P2 LDC.64 R28, c[0x0][0x210] ;  /* 0x00008400ff1cab82 */ /* 0x000e620000000a00 */
[----:B0-----:R-:W-:Y:S01]  /*0a80*/  @P3 IMAD.WIDE R14, R0, 0x2, R12 ;  /* 0x00000002000e3825 */ /* 0x001fe200078e020c */
[----:B------:R-:W-:-:S04]  /*0a90*/  IADD3 R24, R25, UR14, RZ ;  /* 0x0000000e19187c10 */ /* 0x000fc8000fffe0ff */
[----:B------:R-:W-:Y:S01]  /*0aa0*/  @!P5 IMAD.MOV R17, RZ, RZ, -R17 ;  /* 0x000000ffff11d224 */ /* 0x000fe200078e0a11 */
[----:B------:R-:W-:Y:S01]  /*0ab0*/  @!P4 LOP3.LUT R17, RZ, R9, RZ, 0x33, !PT ;  /* 0x00000009ff11c212 */ /* 0x000fe200078e33ff */
[----:B------:R0:W2:Y:S01]  /*0ac0*/  @P3 LDG.E.U16 R26, desc[UR6][R14.64] ;  /* 0x000000060e1a3981 */ /* 0x0000a2000c1e1500 */
[----:B------:R-:W-:Y:S01]  /*0ad0*/  LOP3.LUT R12, R24, R16, RZ, 0xfc, !PT ;  /* 0x00000010180c7212 */ /* 0x000fe200078efcff */
[----:B------:R-:W-:Y:S02]  /*0ae0*/  IMAD R13, R0, UR4, RZ ;  /* 0x00000004000d7c24 */ /* 0x000fe4000f8e02ff */
[----:B------:R-:W-:Y:S01]  /*0af0*/  IMAD R27, R20, R27, R17 ;  /* 0x0000001b141b7224 */ /* 0x000fe200078e0211 */
[----:B------:R-:W-:Y:S01]  /*0b00*/  ISETP.LT.OR P0, PT, R12, RZ, P1 ;  /* 0x000000ff0c00720c */ /* 0x000fe20000f01670 */
[----:B------:R-:W-:-:S03]  /*0b10*/  IMAD.WIDE R12, R13, 0x2, R10 ;  /* 0x000000020d0c7825 */ /* 0x000fc600078e020a */
[----:B------:R-:W-:Y:S01]  /*0b20*/  ISETP.GE.OR P0, PT, R24, UR12, P0 ;  /* 0x0000000c18007c0c */ /* 0x000fe20008706670 */
[----:B------:R-:W-:Y:S01]  /*0b30*/  IMAD R17, R27, UR13, R16 ;  /* 0x0000000d1b117c24 */ /* 0x000fe2000f8e0210 */
[----:B------:R-:W3:Y:S03]  /*0b40*/  @!P2 LDG.E.U16 R18, desc[UR6][R12.64] ;  /* 0x000000060c12a981 */ /* 0x000ee6000c1e1500 */
[----:B------:R-:W-:-:S04]  /*0b50*/  @!P2 IMAD R19, R17, UR12, R25 ;  /* 0x0000000c1113ac24 */ /* 0x000fc8000f8e0219 */
[----:B-1----:R-:W-:-:S04]  /*0b60*/  @!P2 IMAD.WIDE R28, R19, 0x2, R28 ;  /* 0x00000002131ca825 */ /* 0x002fc800078e021c */
[----:B0-----:R-:W0:Y:S01]  /*0b70*/  @!P0 LDC.64 R14, c[0x0][0x210] ;  /* 0x00008400ff0e8b82 */ /* 0x001e220000000a00 */
[----:B------:R-:W4:Y:S01]  /*0b80*/  @!P2 LDG.E.U16 R19, desc[UR6][R28.64] ;  /* 0x000000061c13a981 */ /* 0x000f22000c1e1500 */
[----:B------:R-:W-:-:S04]  /*0b90*/  @!P0 IMAD R23, R17, UR12, R24 ;  /* 0x0000000c11178c24 */ /* 0x000fc8000f8e0218 */
[----:B0-----:R-:W-:Y:S02]  /*0ba0*/  @!P0 IMAD.WIDE R14, R23, 0x2, R14 ;  /* 0x00000002170e8825 */ /* 0x001fe400078e020e */
[----:B------:R-:W5:Y:S04]  /*0bb0*/  @!P0 LDG.E.U16 R23, desc[UR6][R12.64+0x2] ;  /* 0x000002060c178981 */ /* 0x000f68000c1e1500 */
[----:B------:R0:W5:Y:S01]  /*0bc0*/  @!P0 LDG.E.U16 R22, desc[UR6][R14.64] ;  /* 0x000000060e168981 */ /* 0x000162000c1e1500 */
[----:B------:R-:W-:Y:S02]  /*0bd0*/  IMAD.MOV.U32 R0, RZ, RZ, RZ ;  /* 0x000000ffff007224 */ /* 0x000fe400078e00ff */
[----:B--2---:R-:W-:Y:S01]  /*0be0*/  @P3 IMAD.U32 R0, R26, 0x10000, RZ ;  /* 0x000100001a003824 */ /* 0x004fe200078e00ff */
[----:B------:R-:W-:-:S04]  /*0bf0*/  IADD3 R26, R24, UR14, RZ ;  /* 0x0000000e181a7c10 */ /* 0x000fc8000fffe0ff */
[----:B0-----:R-:W-:-:S04]  /*0c00*/  LOP3.LUT R14, R26, R16, RZ, 0xfc, !PT ;  /* 0x000000101a0e7212 */ /* 0x001fc800078efcff */
[----:B------:R-:W-:Y:S02]  /*0c10*/  ISETP.LT.OR P1, PT, R14, RZ, P1 ;  /* 0x000000ff0e00720c */ /* 0x000fe40000f21670 */
[----:B------:R-:W-:Y:S02]  /*0c20*/  IADD3 R16, R16, UR15, RZ ;  /* 0x0000000f10107c10 */ /* 0x000fe4000fffe0ff */
[----:B------:R-:W-:Y:S01]  /*0c30*/  ISETP.GE.OR P1, PT, R26, UR12, P1 ;  /* 0x0000000c1a007c0c */ /* 0x000fe20008f26670 */
[----:B---3--:R-:W-:Y:S01]  /*0c40*/  @!P2 IMAD.U32 R29, R18, 0x10000, RZ ;  /* 0x00010000121da824 */ /* 0x008fe200078e00ff */
[----:B------:R-:W-:Y:S02]  /*0c50*/  ISETP.GE.AND P3, PT, R16, UR13, PT ;  /* 0x0000000d10007c0c */ /* 0x000fe4000bf66270 */
[----:B------:R-:W-:Y:S01]  /*0c60*/  LOP3.LUT R14, R25, R16, RZ, 0xfc, !PT ;  /* 0x00000010190e7212 */ /* 0x000fe200078efcff */
[----:B----4-:R-:W-:-:S04]  /*0c70*/  @!P2 IMAD.U32 R19, R19, 0x10000, RZ ;  /* 0x000100001313a824 */ /* 0x010fc800078e00ff */
[----:B------:R-:W-:Y:S01]  /*0c80*/  @!P2 FFMA.FTZ R0, R29, R19, R0 ;  /* 0x000000131d00a223 */ /* 0x000fe20000010000 */
[----:B------:R-:W-:-:S03]  /*0c90*/  ISETP.LT.OR P2, PT, R14, RZ, P3 ;  /* 0x000000ff0e00720c */ /* 0x000fc60001f41670 */
[----:B------:R-:W0:Y:S01]  /*0ca0*/  @!P1 LDC.64 R18, c[0x0][0x210] ;  /* 0x00008400ff129b82 */ /* 0x000e220000000a00 */
[----:B------:R-:W-:Y:S01]  /*0cb0*/  ISETP.GE.OR P2, PT, R25, UR12, P2 ;  /* 0x0000000c19007c0c */ /* 0x000fe20009746670 */
[----:B------:R-:W-:-:S12]  /*0cc0*/  @!P1 IMAD R17, R17, UR12, R26 ;  /* 0x0000000c11119c24 */ /* 0x000fd8000f8e021a */
[----:B------:R-:W1:Y:S01]  /*0cd0*/  @!P2 LDC.64 R14, c[0x0][0x210] ;  /* 0x00008400ff0eab82 */ /* 0x000e620000000a00 */
[----:B------:R-:W2:Y:S01]  /*0ce0*/  @!P2 LDG.E.U16 R28, desc[UR6][R12.64+0x6] ;  /* 0x000006060c1ca981 */ /* 0x000ea2000c1e1500 */
[----:B-----5:R-:W-:Y:S02]  /*0cf0*/  @!P0 IMAD.U32 R23, R23, 0x10000, RZ ;  /* 0x0001000017178824 */ /* 0x020fe400078e00ff */
[----:B0-----:R-:W-:-:S04]  /*0d00*/  @!P1 IMAD.WIDE R18, R17, 0x2, R18 ;  /* 0x0000000211129825 */ /* 0x001fc800078e0212 */
[----:B------:R-:W-:Y:S02]  /*0d10*/  @!P0 IMAD.U32 R17, R22, 0x10000, RZ ;  /* 0x0001000016118824 */ /* 0x000fe400078e00ff */
[----:B------:R-:W3:Y:S02]  /*0d20*/  @!P1 LDG.E.U16 R22, desc[UR6][R12.64+0x4] ;  /* 0x000004060c169981 */ /* 0x000ee4000c1e1500 */
[----:B------:R-:W-:Y:S01]  /*0d30*/  @!P0 FFMA.FTZ R0, R23, R17, R0 ;  /* 0x0000001117008223 */ /* 0x000fe20000010000 */
[----:B------:R-:W-:Y:S01]  /*0d40*/  IMAD R17, R27, UR13, R16 ;  /* 0x0000000d1b117c24 */ /* 0x000fe2000f8e0210 */
[----:B------:R3:W4:Y:S03]  /*0d50*/  @!P1 LDG.E.U16 R18, desc[UR6][R18.64] ;  /* 0x0000000612129981 */ /* 0x000726000c1e1500 */
[----:B------:R-:W-:-:S04]  /*0d60*/  @!P2 IMAD R23, R17, UR12, R25 ;  /* 0x0000000c1117ac24 */ /* 0x000fc8000f8e0219 */
[----:B-1----:R-:W-:-:S06]  /*0d70*/  @!P2 IMAD.WIDE R14, R23, 0x2, R14 ;  /* 0x00000002170ea825 */ /* 0x002fcc00078e020e */
[----:B------:R2:W5:Y:S01]  /*0d80*/  @!P2 LDG.E.U16 R14, desc[UR6][R14.64] ;  /* 0x000000060e0ea981 */ /* 0x000562000c1e1500 */
[----:B------:R-:W-:-:S04]  /*0d90*/  LOP3.LUT R23, R24, R16, RZ, 0xfc, !PT ;  /* 0x0000001018177212 */ /* 0x000fc800078efcff */
[----:B------:R-:W-:-:S04]  /*0da0*/  ISETP.LT.OR P0, PT, R23, RZ, P3 ;  /* 0x000000ff1700720c */ /* 0x000fc80001f01670 */
[----:B------:R-:W-:Y:S02]  /*0db0*/  ISETP.GE.OR P0, PT, R24, UR12, P0 ;  /* 0x0000000c18007c0c */ /* 0x000fe40008706670 */
[----:B---3--:R-:W-:-:S11]  /*0dc0*/  @!P1 SHF.L.U32 R19, R22, 0x10, RZ ;  /* 0x0000001016139819 */ /* 0x008fd600000006ff */
[----:B------:R-:W0:Y:S01]  /*0dd0*/  @!P0 LDC.64 R22, c[0x0][0x210] ;  /* 0x00008400ff168b82 */ /* 0x000e220000000a00 */
[----:B----4-:R-:W-:-:S04]  /*0de0*/  @!P1 IMAD.U32 R18, R18, 0x10000, RZ ;  /* 0x0001000012129824 */ /* 0x010fc800078e00ff */
[----:B------:R-:W-:Y:S01]  /*0df0*/  @!P1 FFMA.FTZ R0, R19, R18, R0 ;  /* 0x0000001213009223 */ /* 0x000fe20000010000 */
[----:B------:R-:W-:-:S04]  /*0e00*/  LOP3.LUT R18, R26, R16, RZ, 0xfc, !PT ;  /* 0x000000101a127212 */ /* 0x000fc800078efcff */
[----:B------:R-:W-:Y:S01]  /*0e10*/  ISETP.LT.OR P1, PT, R18, RZ, P3 ;  /* 0x000000ff1200720c */ /* 0x000fe20001f21670 */
[----:B--2---:R-:W-:-:S03]  /*0e20*/  @!P2 IMAD.U32 R15, R28, 0x10000, RZ ;  /* 0x000100001c0fa824 */ /* 0x004fc600078e00ff */
[----:B------:R-:W-:Y:S02]  /*0e30*/  ISETP.GE.OR P1, PT, R26, UR12, P1 ;  /* 0x0000000c1a007c0c */ /* 0x000fe40008f26670 */
[----:B-----5:R-:W-:Y:S01]  /*0e40*/  @!P2 SHF.L.U32 R14, R14, 0x10, RZ ;  /* 0x000000100e0ea819 */ /* 0x020fe200000006ff */
[----:B------:R-:W-:-:S04]  /*0e50*/  VIADD R16, R16, UR15 ;  /* 0x0000000f10107c36 */ /* 0x000fc80008000000 */
[----:B------:R-:W-:Y:S01]  /*0e60*/  @!P2 FFMA.FTZ R0, R15, R14, R0 ;  /* 0x0000000e0f00a223 */ /* 0x000fe20000010000 */
[----:B------:R-:W-:Y:S01]  /*0e70*/  @!P0 IMAD R15, R17, UR12, R24 ;  /* 0x0000000c110f8c24 */ /* 0x000fe2000f8e0218 */
[----:B------:R-:W-:-:S03]  /*0e80*/  ISETP.GE.AND P2, PT, R16, UR13, PT ;  /* 0x0000000d10007c0c */ /* 0x000fc6000bf46270 */
[----:B0-----:R-:W-:Y:S02]  /*0e90*/  @!P0 IMAD.WIDE R22, R15, 0x2, R22 ;  /* 0x000000020f168825 */ /* 0x001fe400078e0216 */
[----:B------:R-:W0:Y:S01]  /*0ea0*/  @!P1 LDC.64 R14, c[0x0][0x210] ;  /* 0x00008400ff0e9b82 */ /* 0x000e220000000a00 */
[-C--:B------:R-:W-:Y:S01]  /*0eb0*/  LOP3.LUT R18, R25, R16.reuse, RZ, 0xfc, !PT ;  /* 0x0000001019127212 */ /* 0x080fe200078efcff */
[----:B------:R-:W-:Y:S02]  /*0ec0*/  @!P1 IMAD R17, R17, UR12, R26 ;  /* 0x0000000c11119c24 */ /* 0x000fe4000f8e021a */
[----:B------:R-:W-:Y:S01]  /*0ed0*/  IMAD R27, R27, UR13, R16 ;  /* 0x0000000d1b1b7c24 */ /* 0x000fe2000f8e0210 */
[----:B------:R-:W-:Y:S01]  /*0ee0*/  ISETP.LT.OR P3, PT, R18, RZ, P2 ;  /* 0x000000ff1200720c */ /* 0x000fe20001761670 */
[----:B------:R-:W2:Y:S01]  /*0ef0*/  @!P0 LDG.E.U16 R22, desc[UR6][R22.64] ;  /* 0x0000000616168981 */ /* 0x000ea2000c1e1500 */
[----:B------:R-:W-:Y:S02]  /*0f00*/  LOP3.LUT R18, R24, R16, RZ, 0xfc, !PT ;  /* 0x0000001018127212 */ /* 0x000fe400078efcff */
[----:B------:R-:W-:-:S02]  /*0f10*/  ISETP.GE.OR P3, PT, R25, UR12, P3 ;  /* 0x0000000c19007c0c */ /* 0x000fc40009f66670 */
[----:B------:R-:W-:Y:S02]  /*0f20*/  ISETP.LT.OR P4, PT, R18, RZ, P2 ;  /* 0x000000ff1200720c */ /* 0x000fe40001781670 */
[----:B------:R-:W-:Y:S02]  /*0f30*/  LOP3.LUT R18, R26, R16, RZ, 0xfc, !PT ;  /* 0x000000101a127212 */ /* 0x000fe400078efcff */
[----:B------:R-:W-:Y:S01]  /*0f40*/  ISETP.GE.OR P4, PT, R24, UR12, P4 ;  /* 0x0000000c18007c0c */ /* 0x000fe2000a786670 */
[----:B------:R-:W3:Y:S01]  /*0f50*/  @!P0 LDG.E.U16 R23, desc[UR6][R12.64+0x8] ;  /* 0x000008060c178981 */ /* 0x000ee2000c1e1500 */
[----:B------:R-:W-:-:S04]  /*0f60*/  ISETP.LT.OR P2, PT, R18, RZ, P2 ;  /* 0x000000ff1200720c */ /* 0x000fc80001741670 */
[----:B------:R-:W-:Y:S01]  /*0f70*/  ISETP.GE.OR P2, PT, R26, UR12, P2 ;  /* 0x0000000c1a007c0c */ /* 0x000fe20009746670 */
[----:B0-----:R-:W-:Y:S02]  /*0f80*/  @!P1 IMAD.WIDE R14, R17, 0x2, R14 ;  /* 0x00000002110e9825 */ /* 0x001fe400078e020e */
[----:B------:R-:W0:Y:S02]  /*0f90*/  @!P3 LDC.64 R16, c[0x0][0x210] ;  /* 0x00008400ff10bb82 */ /* 0x000e240000000a00 */
[C---:B------:R-:W-:Y:S02]  /*0fa0*/  @!P3 IMAD R28, R27.reuse, UR12, R25 ;  /* 0x0000000c1b1cbc24 */ /* 0x040fe4000f8e0219 */
[C---:B------:R-:W-:Y:S01]  /*0fb0*/  @!P4 IMAD R29, R27.reuse, UR12, R24 ;  /* 0x0000000c1b1dcc24 */ /* 0x040fe2000f8e0218 */
[----:B------:R-:W4:Y:S03]  /*0fc0*/  @!P1 LDG.E.U16 R14, desc[UR6][R14.64] ;  /* 0x000000060e0e9981 */ /* 0x000f26000c1e1500 */
[----:B------:R-:W1:Y:S02]  /*0fd0*/  @!P4 LDC.64 R18, c[0x0][0x210] ;  /* 0x00008400ff12cb82 */ /* 0x000e640000000a00 */
[----:B------:R-:W-:-:S02]  /*0fe0*/  @!P2 IMAD R27, R27, UR12, R26 ;  /* 0x0000000c1b1bac24 */ /* 0x000fc4000f8e021a */
[----:B------:R-:W5:Y:S04]  /*0ff0*/  @!P1 LDG.E.U16 R26, desc[UR6][R12.64+0xa] ;  /* 0x00000a060c1a9981 */ /* 0x000f68000c1e1500 */
[----:B------:R-:W5:Y:S01]  /*1000*/  @!P2 LDG.E.U16 R15, desc[UR6][R12.64+0x10] ;  /* 0x000010060c0fa981 */ /* 0x000f62000c1e1500 */
[----:B------:R-:W1:Y:S01]  /*1010*/  @!P2 LDC.64 R24, c[0x0][0x210] ;  /* 0x00008400ff18ab82 */ /* 0x000e620000000a00 */
[----:B0-----:R-:W-:Y:S02]  /*1020*/  @!P3 IMAD.WIDE R16, R28, 0x2, R16 ;  /* 0x000000021c10b825 */ /* 0x001fe400078e0210 */
[----:B------:R-:W5:Y:S04]  /*1030*/  @!P3 LDG.E.U16 R28, desc[UR6][R12.64+0xc] ;  /* 0x00000c060c1cb981 */ /* 0x000f68000c1e1500 */
[----:B------:R-:W5:Y:S01]  /*1040*/  @!P3 LDG.E.U16 R16, desc[UR6][R16.64] ;  /* 0x000000061010b981 */ /* 0x000f62000c1e1500 */
[----:B-1----:R-:W-:-:S06]  /*1050*/  @!P4 IMAD.WIDE R18, R29, 0x2, R18 ;  /* 0x000000021d12c825 */ /* 0x002fcc00078e0212 */
[----:B------:R-:W5:Y:S01]  /*1060*/  @!P4 LDG.E.U16 R18, desc[UR6][R18.64] ;  /* 0x000000061212c981 */ /* 0x000f62000c1e1500 */
[----:B------:R-:W-:-:S03]  /*1070*/  @!P2 IMAD.WIDE R24, R27, 0x2, R24 ;  /* 0x000000021b18a825 */ /* 0x000fc600078e0218 */
[----:B------:R0:W5:Y:S04]  /*1080*/  @!P4 LDG.E.U16 R27, desc[UR6][R12.64+0xe] ;  /* 0x00000e060c1bc981 */ /* 0x000168000c1e1500 */
[----:B------:R-:W5:Y:S01]  /*1090*/  @!P2 LDG.E.U16 R24, desc[UR6][R24.64] ;  /* 0x000000061818a981 */ /* 0x000f62000c1e1500 */
[----:B0-----:R-:W-:Y:S02]  /*10a0*/  SHF.R.S64 R12, RZ, 0x1f, R21 ;  /* 0x0000001fff0c7819 */ /* 0x001fe40000001015 */
[----:B--2---:R-:W-:Y:S01]  /*10b0*/  @!P0 SHF.L.U32 R22, R22, 0x10, RZ ;  /* 0x0000001016168819 */ /* 0x004fe200000006ff */
[----:B---3--:R-:W-:-:S04]  /*10c0*/  @!P0 IMAD.U32 R23, R23, 0x10000, RZ ;  /* 0x0001000017178824 */ /* 0x008fc800078e00ff */
[----:B------:R-:W-:Y:S01]  /*10d0*/  @!P0 FFMA.FTZ R0, R23, R22, R0 ;  /* 0x0000001617008223 */ /* 0x000fe20000010000 */
[----:B----4-:R-:W-:Y:S02]  /*10e0*/  @!P1 IMAD.U32 R14, R14, 0x10000, RZ ;  /* 0x000100000e0e9824 */ /* 0x010fe400078e00ff */
[----:B-----5:R-:W-:-:S04]  /*10f0*/  @!P1 IMAD.U32 R29, R26, 0x10000, RZ ;  /* 0x000100001a1d9824 */ /* 0x020fc800078e00ff */
[----:B------:R-:W-:Y:S01]  /*1100*/  @!P1 FFMA.FTZ R0, R29, R14, R0 ;  /* 0x0000000e1d009223 */ /* 0x000fe20000010000 */
[----:B------:R-:W-:Y:S01]  /*1110*/  @!P2 IMAD.U32 R15, R15, 0x10000, RZ ;  /* 0x000100000f0fa824 */ /* 0x000fe200078e00ff */
[----:B------:R-:W-:Y:S01]  /*1120*/  @!P3 SHF.L.U32 R17, R28, 0x10, RZ ;  /* 0x000000101c11b819 */ /* 0x000fe200000006ff */
[----:B------:R-:W-:-:S04]  /*1130*/  @!P3 IMAD.U32 R16, R16, 0x10000, RZ ;  /* 0x000100001010b824 */ /* 0x000fc800078e00ff */
[----:B------:R-:W-:Y:S01]  /*1140*/  @!P3 FFMA.FTZ R0, R17, R16, R0 ;  /* 0x000000101100b223 */ /* 0x000fe20000010000 */
[----:B------:R-:W-:Y:S01]  /*1150*/  @!P4 SHF.L.U32 R18, R18, 0x10, RZ ;  /* 0x000000101212c819 */ /* 0x000fe200000006ff */
[----:B------:R-:W-:Y:S02]  /*1160*/  @!P4 IMAD.U32 R27, R27, 0x10000, RZ ;  /* 0x000100001b1bc824 */ /* 0x000fe400078e00ff */
[----:B------:R-:W-:Y:S02]  /*1170*/  @!P2 IMAD.U32 R24, R24, 0x10000, RZ ;  /* 0x000100001818a824 */ /* 0x000fe400078e00ff */
[----:B------:R-:W-:Y:S01]  /*1180*/  @!P4 FFMA.FTZ R0, R27, R18, R0 ;  /* 0x000000121b00c223 */ /* 0x000fe20000010000 */
[----:B------:R-:W-:-:S03]  /*1190*/  IADD3 R12, P0, R12, UR16, RZ ;  /* 0x000000100c0c7c10 */ /* 0x000fc6000ff1e0ff */
[----:B------:R-:W-:Y:S01]  /*11a0*/  @!P2 FFMA.FTZ R0, R15, R24, R0 ;  /* 0x000000180f00a223 */ /* 0x000fe20000010000 */
[----:B------:R-:W-:Y:S02]  /*11b0*/  LEA.HI.X.SX32 R13, R21, UR17, 0x1, P0 ;  /* 0x00000011150d7c11 */ /* 0x000fe400080f0eff */
[----:B------:R-:W-:Y:S02]  /*11c0*/  IADD3 R21, P0, R4, R21, RZ ;  /* 0x0000001504157210 */ /* 0x000fe40007f1e0ff */
[----:B------:R-:W-:Y:S02]  /*11d0*/  F2FP.BF16.F32.PACK_AB R0, RZ, R0 ;  /* 0x00000000ff00723e */ /* 0x000fe400000010ff */
[----:B------:R-:W-:Y:S02]  /*11e0*/  IADD3.X R3, RZ, R3, RZ, P0, !PT ;  /* 0x00000003ff037210 */ /* 0x000fe400007fe4ff */
[----:B------:R-:W-:Y:S01]  /*11f0*/  ISETP.GE.U32.AND P0, PT, R21, UR18, PT ;  /* 0x0000001215007c0c */ /* 0x000fe2000bf06070 */
[----:B------:R1:W-:Y:S03]  /*1200*/  STG.E.U16 desc[UR6][R12.64], R0 ;  /* 0x000000000c007986 */ /* 0x0003e6000c101506 */
[----:B------:R-:W-:-:S13]  /*1210*/  ISETP.GE.AND.EX P0, PT, R3, UR8, PT, P0 ;  /* 0x0000000803007c0c */ /* 0x000fda000bf06300 */
[----:B-1----:R-:W-:Y:S05]  /*1220*/  @!P0 BRA `(.L_x_867) ;  /* 0xfffffff000808947 */ /* 0x002fea000383ffff */
[----:B------:R-:W-:Y:S05]  /*1230*/  BSYNC B0 ;  /* 0x0000000000007941 */ /* 0x000fea0003800000 */
.L_x_866:
[----:B------:R-:W-:Y:S05]  /*1240*/  EXIT ;  /* 0x000000000000794d */ /* 0x000fea0003800000 */
.L_x_865:
[----:B------:R-:W0:Y:S01]  /*1250*/  LDC R0, c[0x0][0x2b0] ;  /* 0x0000ac00ff007b82 */ /* 0x000e220000000800 */
[----:B------:R-:W-:Y:S01]  /*1260*/  BSSY B0, `(.L_x_868) ;  /* 0x00000d9000007945 */ /* 0x000fe20003800000 */
[----:B------:R-:W-:Y:S01]  /*1270*/  ULDC UR18, c[0x0][0x29c] ;  /* 0x0000a70000127ab9 */ /* 0x000fe20000000800 */
[----:B------:R-:W-:Y:S01]  /*1280*/  ULDC.U8 UR9, c[0x0][0x298] ;  /* 0x0000a60000097ab9 */ /* 0x000fe20000000000 */
[----:B------:R-:W-:Y:S01]  /*1290*/  ULDC UR14, c[0x0][0x2d0] ;  /* 0x0000b400000e7ab9 */ /* 0x000fe20000000800 */
[----:B------:R-:W-:Y:S01]  /*12a0*/  ULDC UR15, c[0x0][0x2d4] ;  /* 0x0000b500000f7ab9 */ /* 0x000fe20000000800 */
[----:B------:R-:W-:Y:S01]  /*12b0*/  ULDC.64 UR10, c[0x0][0x2c0] ;  /* 0x0000b000000a7ab9 */ /* 0x000fe20000000a00 */
[----:B------:R-:W-:Y:S01]  /*12c0*/  ULDC.64 UR12, c[0x0][0x2a8] ;  /* 0x0000aa00000c7ab9 */ /* 0x000fe20000000a00 */
[----:B------:R-:W1:Y:S01]  /*12d0*/  LDC R6, c[0x0][0x2b0] ;  /* 0x0000ac00ff067b82 */ /* 0x000e620000000800 */
[----:B------:R-:W-:-:S07]  /*12e0*/  ULDC.64 UR16, c[0x0][0x238] ;  /* 0x00008e0000107ab9 */ /* 0x000fce0000000a00 */
[----:B------:R-:W2:Y:S01]  /*12f0*/  LDC R5, c[0x0][0x2a0] ;  /* 0x0000a800ff057b82 */ /* 0x000ea20000000800 */
[----:B0-----:R-:W-:-:S07]  /*1300*/  IABS R2, R0 ;  /* 0x0000000000027213 */ /* 0x001fce0000000000 */
[----:B------:R-:W0:Y:S01]  /*1310*/  LDC R7, c[0x0][0x2b4] ;  /* 0x0000ad00ff077b82 */ /* 0x000e220000000800 */
[----:B------:R-:W3:Y:S07]  /*1320*/  I2F.RP R0, R2 ;  /* 0x0000000200007306 */ /* 0x000eee0000209400 */
[----:B------:R-:W4:Y:S08]  /*1330*/  LDC.64 R10, c[0x0][0x260] ;  /* 0x00009800ff0a7b82 */ /* 0x000f300000000a00 */
[----:B------:R-:W0:Y:S01]  /*1340*/  LDC.64 R12, c[0x0][0x2c8] ;  /* 0x0000b200ff0c7b82 */ /* 0x000e220000000a00 */
[----:B---3--:R-:W3:Y:S02]  /*1350*/  MUFU.RCP R0, R0 ;  /* 0x0000000000007308 */ /* 0x008ee40000001000 */
[----:B---3--:R-:W-:-:S06]  /*1360*/  VIADD R8, R0, 0xffffffe ;  /* 0x0ffffffe00087836 */ /* 0x008fcc0000000000 */
[----:B------:R3:W5:Y:S02]  /*1370*/  F2I.FTZ.U32.TRUNC.NTZ R9, R8 ;  /* 0x0000000800097305 */ /* 0x000764000021f000 */
[----:B---3--:R-:W-:Y:S01]  /*1380*/  HFMA2.MMA R8, -RZ, RZ, 0, 0 ;  /* 0x00000000ff087435 */ /* 0x008fe200000001ff */
[----:B-----5:R-:W-:-:S04]  /*1390*/  IMAD.MOV R15, RZ, RZ, -R9 ;  /* 0x000000ffff0f7224 */ /* 0x020fc800078e0a09 */
[----:B------:R-:W-:-:S05]  /*13a0*/  IMAD R15, R15, R2, RZ ;  /* 0x000000020f0f7224 */ /* 0x000fca00078e02ff */
[----:B-12-4-:R-:W-:-:S07]  /*13b0*/  IMAD.HI.U32 R0, R9, R15, R8 ;  /* 0x0000000f09007227 */ /* 0x016fce00078e0008 */
.L_x_869:
[----:B0-----:R-:W-:Y:S01]  /*13c0*/  IABS R15, R7 ;  /* 0x00000007000f7213 */ /* 0x001fe20000000000 */
[----:B------:R-:W-:Y:S01]  /*13d0*/  UPRMT UR5, UR9, 0x8880, URZ ;  /* 0x0000888009057896 */ /* 0x000fe2000800003f */
[----:B------:R-:W-:Y:S02]  /*13e0*/  IABS R9, R21 ;  /* 0x0000001500097213 */ /* 0x000fe40000000000 */
[----:B------:R-:W0:Y:S01]  /*13f0*/  I2F.RP R17, R15 ;  /* 0x0000000f00117306 */ /* 0x000e220000209400 */
[----:B------:R-:W-:Y:S02]  /*1400*/  IABS R14, R6 ;  /* 0x00000006000e7213 */ /* 0x000fe40000000000 */
[----:B------:R-:W-:Y:S01]  /*1410*/  IMAD.HI.U32 R16, R0, R9, RZ ;  /* 0x0000000900107227 */ /* 0x000fe200078e00ff */
[----:B------:R-:W-:Y:S02]  /*1420*/  ISETP.NE.AND P3, PT, RZ, UR5, PT ;  /* 0x00000005ff007c0c */ /* 0x000fe4000bf65270 */
[----:B------:R-:W-:Y:S01]  /*1430*/  ISETP.NE.AND P5, PT, R5, RZ, PT ;  /* 0x000000ff0500720c */ /* 0x000fe20003fa5270 */
[----:B------:R-:W-:-:S04]  /*1440*/  IMAD.MOV R8, RZ, RZ, -R16 ;  /* 0x000000ffff087224 */ /* 0x000fc800078e0a10 */
[----:B------:R-:W-:Y:S01]  /*1450*/  IMAD R9, R14, R8, R9 ;  /* 0x000000080e097224 */ /* 0x000fe200078e0209 */
[----:B------:R-:W-:Y:S01]  /*1460*/  LOP3.LUT R8, R21, R6, RZ, 0x3c, !PT ;  /* 0x0000000615087212 */ /* 0x000fe200078e3cff */
[----:B0-----:R-:W0:Y:S03]  /*1470*/  MUFU.RCP R17, R17 ;  /* 0x0000001100117308 */ /* 0x001e260000001000 */
[----:B------:R-:W-:Y:S02]  /*1480*/  ISETP.GT.U32.AND P1, PT, R2, R9, PT ;  /* 0x000000090200720c */ /* 0x000fe40003f24070 */
[----:B------:R-:W-:-:S11]  /*1490*/  ISETP.GE.AND P2, PT, R8, RZ, PT ;  /* 0x000000ff0800720c */ /* 0x000fd60003f46270 */
        /* <DEDUP_REMOVED lines=13> */
[----:B------:R-:W-:-:S04]  /*1570*/  IMAD.MOV.U32 R8, RZ, RZ, RZ ;  /* 0x000000ffff087224 */ /* 0x000fc800078e00ff */
[----:B------:R-:W-:Y:S01]  /*1580*/  IMAD.HI.U32 R17, R9, R17, R8 ;  /* 0x0000001109117227 */ /* 0x000fe200078e0008 */
[----:B------:R-:W-:Y:S02]  /*1590*/  MOV R8, R18 ;  /* 0x0000001200087202 */ /* 0x000fe40000000f00 */
        /* <DEDUP_REMOVED lines=13> */
[----:B------:R-:W-:Y:S01]  /*1670*/  ISETP.GE.AND P2, PT, R8, RZ, PT ;  /* 0x000000ff0800720c */ /* 0x000fe20003f46270 */
[----:B------:R-:W-:-:S05]  /*1680*/  IMAD.MOV.U32 R8, RZ, RZ, RZ ;  /* 0x000000ffff087224 */ /* 0x000fca00078e00ff */
[----:B------:R-:W-:Y:S01]  /*1690*/  @P0 VIADD R22, R22, 0x1 ;  /* 0x0000000116160836 */ /* 0x000fe20000000000 */
[----:B0-----:R-:W-:-:S06]  /*16a0*/  IADD3 R15, RZ, -R9, RZ ;  /* 0x80000009ff0f7210 */ /* 0x001fcc0007ffe0ff */
[----:B------:R-:W-:Y:S01]  /*16b0*/  @!P2 IMAD.MOV R22, RZ, RZ, -R22 ;  /* 0x000000ffff16a224 */ /* 0x000fe200078e0a16 */
[----:B------:R-:W-:Y:S01]  /*16c0*/  @!P1 LOP3.LUT R22, RZ, R7, RZ, 0x33, !PT ;  /* 0x00000007ff169212 */ /* 0x000fe200078e33ff */
[----:B------:R-:W-:-:S03]  /*16d0*/  IMAD R15, R15, R14, RZ ;  /* 0x0000000e0f0f7224 */ /* 0x000fc600078e02ff */
[----:B------:R-:W-:Y:S01]  /*16e0*/  IABS R17, R22 ;  /* 0x0000001600117213 */ /* 0x000fe20000000000 */
[----:B------:R-:W-:-:S03]  /*16f0*/  IMAD.HI.U32 R8, R9, R15, R8 ;  /* 0x0000000f09087227 */ /* 0x000fc600078e0008 */
[----:B------:R-:W-:Y:S02]  /*1700*/  MOV R15, R17 ;  /* 0x00000011000f7202 */ /* 0x000fe40000000f00 */
[----:B------:R-:W-:-:S03]  /*1710*/  IADD3 R9, -R16, RZ, RZ ;  /* 0x000000ff10097210 */ /* 0x000fc60007ffe1ff */
[----:B------:R-:W-:-:S04]  /*1720*/  IMAD.HI.U32 R8, R8, R15, RZ ;  /* 0x0000000f08087227 */ /* 0x000fc800078e00ff */
[----:B------:R-:W-:Y:S02]  /*1730*/  IMAD.MOV R8, RZ, RZ, -R8 ;  /* 0x000000ffff087224 */ /* 0x000fe400078e0a08 */
[----:B------:R-:W-:Y:S02]  /*1740*/  IMAD R9, R6, R9, R21 ;  /* 0x0000000906097224 */ /* 0x000fe400078e0215 */
[C---:B------:R-:W-:Y:S02]  /*1750*/  IMAD R15, R14.reuse, R8, R15 ;  /* 0x000000080e0f7224 */ /* 0x040fe400078e020f */
[----:B------:R-:W-:Y:S02]  /*1760*/  IMAD.MOV R8, RZ, RZ, -R22 ;  /* 0x000000ffff087224 */ /* 0x000fe400078e0a16 */
[----:B------:R-:W-:Y:S01]  /*1770*/  IMAD R24, R9, UR10, -R12 ;  /* 0x0000000a09187c24 */ /* 0x000fe2000f8e0a0c */
[----:B------:R-:W-:Y:S01]  /*1780*/  ISETP.GT.U32.AND P0, PT, R14, R15, PT ;  /* 0x0000000f0e00720c */ /* 0x000fe20003f04070 */
[----:B------:R-:W-:-:S02]  /*1790*/  IMAD R16, R7, R8, R16 ;  /* 0x0000000807107224 */ /* 0x000fc400078e0210 */
[----:B------:R-:W0:Y:S02]  /*17a0*/  @P3 LDC.64 R8, c[0x0][0x288] ;  /* 0x0000a200ff083b82 */ /* 0x000e240000000a00 */
[----:B------:R-:W-:-:S05]  /*17b0*/  IMAD R23, R16, UR11, -R13 ;  /* 0x0000000b10177c24 */ /* 0x000fca000f8e0a0d */
[----:B------:R-:W-:Y:S02]  /*17c0*/  ISETP.GE.AND P1, PT, R23, UR13, PT ;  /* 0x0000000d17007c0c */ /* 0x000fe4000bf26270 */
[----:B------:R-:W-:Y:S01]  /*17d0*/  LOP3.LUT R16, R24, R23, RZ, 0xfc, !PT ;  /* 0x0000001718107212 */ /* 0x000fe200078efcff */
[----:B------:R-:W-:Y:S01]  /*17e0*/  @!P0 IMAD.IADD R15, R15, 0x1, -R14 ;  /* 0x000000010f0f8824 */ /* 0x000fe200078e0a0e */
[----:B------:R-:W-:Y:S02]  /*17f0*/  ISETP.GE.AND P0, PT, R22, RZ, PT ;  /* 0x000000ff1600720c */ /* 0x000fe40003f06270 */
[----:B------:R-:W-:Y:S02]  /*1800*/  ISETP.LT.OR P2, PT, R16, RZ, P1 ;  /* 0x000000ff1000720c */ /* 0x000fe40000f41670 */
[----:B------:R-:W-:Y:S02]  /*1810*/  ISETP.GT.U32.AND P4, PT, R14, R15, PT ;  /* 0x0000000f0e00720c */ /* 0x000fe40003f84070 */
[----:B------:R-:W-:-:S11]  /*1820*/  ISETP.GE.OR P2, PT, R24, UR12, P2 ;  /* 0x0000000c18007c0c */ /* 0x000fd60009746670 */
[----:B------:R-:W-:Y:S02]  /*1830*/  @!P4 IADD3 R15, R15, -R14, RZ ;  /* 0x8000000e0f0fc210 */ /* 0x000fe40007ffe0ff */
[----:B------:R-:W1:Y:S03]  /*1840*/  @!P2 LDC.64 R26, c[0x0][0x210] ;  /* 0x00008400ff1aab82 */ /* 0x000e660000000a00 */
[----:B------:R-:W-:Y:S01]  /*1850*/  @!P0 IMAD.MOV R15, RZ, RZ, -R15 ;  /* 0x000000ffff0f8224 */ /* 0x000fe200078e0a0f */
[----:B------:R-:W-:-:S05]  /*1860*/  @!P5 LOP3.LUT R15, RZ, R5, RZ, 0x33, !PT ;  /* 0x00000005ff0fd212 */ /* 0x000fca00078e33ff */
[----:B0-----:R-:W-:Y:S01]  /*1870*/  @P3 IMAD.WIDE R8, R15, 0x2, R8 ;  /* 0x000000020f083825 */ /* 0x001fe200078e0208 */
[----:B------:R-:W-:-:S03]  /*1880*/  IADD3 R20, R24, UR14, RZ ;  /* 0x0000000e18147c10 */ /* 0x000fc6000fffe0ff */
[----:B------:R-:W-:Y:S01]  /*1890*/  IMAD R19, R22, UR13, R23 ;  /* 0x0000000d16137c24 */ /* 0x000fe2000f8e0217 */
[----:B------:R0:W2:Y:S01]  /*18a0*/  @P3 LDG.E.U16 R28, desc[UR6][R8.64] ;  /* 0x00000006081c3981 */ /* 0x0000a2000c1e1500 */
[----:B------:R-:W-:Y:S01]  /*18b0*/  LOP3.LUT R14, R20, R23, RZ, 0xfc, !PT ;  /* 0x00000017140e7212 */ /* 0x000fe200078efcff */
[----:B------:R-:W-:Y:S02]  /*18c0*/  IMAD R15, R15, UR4, RZ ;  /* 0x000000040f0f7c24 */ /* 0x000fe4000f8e02ff */
[----:B------:R-:W-:Y:S01]  /*18d0*/  @!P2 IMAD R17, R19, UR12, R24 ;  /* 0x0000000c1311ac24 */ /* 0x000fe2000f8e0218 */
[----:B------:R-:W-:Y:S01]  /*18e0*/  ISETP.LT.OR P0, PT, R14, RZ, P1 ;  /* 0x000000ff0e00720c */ /* 0x000fe20000f01670 */
[----:B------:R-:W-:-:S03]  /*18f0*/  IMAD.WIDE R14, R15, 0x2, R10 ;  /* 0x000000020f0e7825 */ /* 0x000fc600078e020a */
[----:B------:R-:W-:Y:S01]  /*1900*/  ISETP.GE.OR P0, PT, R20, UR12, P0 ;  /* 0x0000000c14007c0c */ /* 0x000fe20008706670 */
[----:B-1----:R-:W-:-:S06]  /*1910*/  @!P2 IMAD.WIDE R26, R17, 0x2, R26 ;  /* 0x00000002111aa825 */ /* 0x002fcc00078e021a */
[----:B------:R-:W3:Y:S06]  /*1920*/  @!P2 LDG.E.U16 R26, desc[UR6][R26.64] ;  /* 0x000000061a1aa981 */ /* 0x000eec000c1e1500 */
[----:B0-----:R-:W0:Y:S01]  /*1930*/  @!P0 LDC.64 R8, c[0x0][0x210] ;  /* 0x00008400ff088b82 */ /* 0x001e220000000a00 */
[----:B------:R-:W4:Y:S04]  /*1940*/  @!P0 LDG.E.U16 R25, desc[UR6][R14.64+0x2] ;  /* 0x000002060e198981 */ /* 0x000f28000c1e1500 */
[----:B------:R-:W5:Y:S01]  /*1950*/  @!P2 LDG.E.U16 R27, desc[UR6][R14.64] ;  /* 0x000000060e1ba981 */ /* 0x000f62000c1e1500 */
[----:B------:R-:W-:-:S04]  /*1960*/  @!P0 IMAD R17, R19, UR12, R20 ;  /* 0x0000000c13118c24 */ /* 0x000fc8000f8e0214 */
[----:B0-----:R-:W-:-:S05]  /*1970*/  @!P0 IMAD.WIDE R16, R17, 0x2, R8 ;  /* 0x0000000211108825 */ /* 0x001fca00078e0208 */
[----:B------:R0:W4:Y:S01]  /*1980*/  @!P0 LDG.E.U16 R18, desc[UR6][R16.64] ;  /* 0x0000000610128981 */ /* 0x000122000c1e1500 */
[----:B------:R-:W-:Y:S02]  /*1990*/  VIADD R9, R20, UR14 ;  /* 0x0000000e14097c36 */ /* 0x000fe40008000000 */
[----:B------:R-:W-:Y:S01]  /*19a0*/  IMAD.MOV.U32 R8, RZ, RZ, RZ ;  /* 0x000000ffff087224 */ /* 0x000fe200078e00ff */
[----:B--2---:R-:W-:Y:S02]  /*19b0*/  @P3 SHF.L.U32 R8, R28, 0x10, RZ ;  /* 0x000000101c083819 */ /* 0x004fe400000006ff */
[----:B------:R-:W-:-:S04]  /*19c0*/  LOP3.LUT R28, R9, R23, RZ, 0xfc, !PT ;  /* 0x00000017091c7212 */ /* 0x000fc800078efcff */
[----:B------:R-:W-:-:S04]  /*19d0*/  ISETP.LT.OR P1, PT, R28, RZ, P1 ;  /* 0x000000ff1c00720c */ /* 0x000fc80000f21670 */
[----:B------:R-:W-:Y:S02]  /*19e0*/  ISETP.GE.OR P1, PT, R9, UR12, P1 ;  /* 0x0000000c09007c0c */ /* 0x000fe40008f26670 */
[----:B------:R-:W-:Y:S02]  /*19f0*/  IADD3 R23, R23, UR15, RZ ;  /* 0x0000000f17177c10 */ /* 0x000fe4000fffe0ff */
[----:B---3--:R-:W-:Y:S02]  /*1a00*/  @!P2 SHF.L.U32 R26, R26, 0x10, RZ ;  /* 0x000000101a1aa819 */ /* 0x008fe400000006ff */
[----:B------:R-:W-:Y:S02]  /*1a10*/  ISETP.GE.AND P3, PT, R23, UR13, PT ;  /* 0x0000000d17007c0c */ /* 0x000fe4000bf66270 */
[----:B0-----:R-:W-:Y:S01]  /*1a20*/  LOP3.LUT R16, R24, R23, RZ, 0xfc, !PT ;  /* 0x0000001718107212 */ /* 0x001fe200078efcff */
[----:B-----5:R-:W-:-:S04]  /*1a30*/  @!P2 IMAD.U32 R27, R27, 0x10000, RZ ;  /* 0x000100001b1ba824 */ /* 0x020fc800078e00ff */
[----:B------:R-:W2:Y:S01]  /*1a40*/  @!P1 LDG.E.U16 R28, desc[UR6][R14.64+0x4] ;  /* 0x000004060e1c9981 */ /* 0x000ea2000c1e1500 */
[----:B------:R-:W-:Y:S02]  /*1a50*/  @!P2 FFMA.FTZ R8, R27, R26, R8 ;  /* 0x0000001a1b08a223 */ /* 0x000fe40000010008 */
[----:B------:R-:W0:Y:S01]  /*1a60*/  @!P1 LDC.64 R26, c[0x0][0x210] ;  /* 0x00008400ff1a9b82 */ /* 0x000e220000000a00 */
[----:B------:R-:W-:-:S04]  /*1a70*/  ISETP.LT.OR P2, PT, R16, RZ, P3 ;  /* 0x000000ff1000720c */ /* 0x000fc80001f41670 */
[----:B------:R-:W-:Y:S01]  /*1a80*/  ISETP.GE.OR P2, PT, R24, UR12, P2 ;  /* 0x0000000c18007c0c */ /* 0x000fe20009746670 */
[----:B------:R-:W-:Y:S01]  /*1a90*/  @!P1 IMAD R19, R19, UR12, R9 ;  /* 0x0000000c13139c24 */ /* 0x000fe2000f8e0209 */
[----:B----4-:R-:W-:-:S11]  /*1aa0*/  @!P0 SHF.L.U32 R25, R25, 0x10, RZ ;  /* 0x0000001019198819 */ /* 0x010fd600000006ff */
[----:B------:R-:W1:Y:S01]  /*1ab0*/  @!P2 LDC.64 R16, c[0x0][0x210] ;  /* 0x00008400ff10ab82 */ /* 0x000e620000000a00 */
[----:B------:R-:W-:Y:S01]  /*1ac0*/  @!P0 IMAD.U32 R18, R18, 0x10000, RZ ;  /* 0x0001000012128824 */ /* 0x000fe200078e00ff */
[----:B------:R-:W3:Y:S01]  /*1ad0*/  @!P2 LDG.E.U16 R29, desc[UR6][R14.64+0x6] ;  /* 0x000006060e1da981 */ /* 0x000ee2000c1e1500 */
[----:B0-----:R-:W-:-:S04]  /*1ae0*/  @!P1 IMAD.WIDE R26, R19, 0x2, R26 ;  /* 0x00000002131a9825 */ /* 0x001fc800078e021a */
[----:B------:R-:W-:Y:S02]  /*1af0*/  @!P0 FFMA.FTZ R8, R25, R18, R8 ;  /* 0x0000001219088223 */ /* 0x000fe40000010008 */
[----:B------:R0:W4:Y:S01]  /*1b00*/  @!P1 LDG.E.U16 R26, desc[UR6][R26.64] ;  /* 0x000000061a1a9981 */ /* 0x000122000c1e1500 */
[----:B------:R-:W-:-:S04]  /*1b10*/  IMAD R25, R22, UR13, R23 ;  /* 0x0000000d16197c24 */ /* 0x000fc8000f8e0217 */
[----:B------:R-:W-:-:S04]  /*1b20*/  @!P2 IMAD R19, R25, UR12, R24 ;  /* 0x0000000c1913ac24 */ /* 0x000fc8000f8e0218 */
[----:B-1----:R-:W-:-:S06]  /*1b30*/  @!P2 IMAD.WIDE R18, R19, 0x2, R16 ;  /* 0x000000021312a825 */ /* 0x002fcc00078e0210 */
[----:B------:R-:W5:Y:S01]  /*1b40*/  @!P2 LDG.E.U16 R18, desc[UR6][R18.64] ;  /* 0x000000061212a981 */ /* 0x000f62000c1e1500 */
[----:B------:R-:W-:-:S04]  /*1b50*/  LOP3.LUT R16, R20, R23, RZ, 0xfc, !PT ;  /* 0x0000001714107212 */ /* 0x000fc800078efcff */
[----:B------:R-:W-:-:S04]  /*1b60*/  ISETP.LT.OR P0, PT, R16, RZ, P3 ;  /* 0x000000ff1000720c */ /* 0x000fc80001f01670 */
[----:B------:R-:W-:-:S13]  /*1b70*/  ISETP.GE.OR P0, PT, R20, UR12, P0 ;  /* 0x0000000c14007c0c */ /* 0x000fda0008706670 */
[----:B0-----:R-:W-:Y:S01]  /*1b80*/  @!P0 IMAD R27, R25, UR12, R20 ;  /* 0x0000000c191b8c24 */ /* 0x001fe2000f8e0214 */
[----:B--2---:R-:W-:Y:S01]  /*1b90*/  @!P1 SHF.L.U32 R17, R28, 0x10, RZ ;  /* 0x000000101c119819 */ /* 0x004fe200000006ff */
[----:B----4-:R-:W-:-:S04]  /*1ba0*/  @!P1 IMAD.U32 R26, R26, 0x10000, RZ ;  /* 0x000100001a1a9824 */ /* 0x010fc800078e00ff */
[----:B------:R-:W-:Y:S01]  /*1bb0*/  @!P1 FFMA.FTZ R8, R17, R26, R8 ;  /* 0x0000001a11089223 */ /* 0x000fe20000010008 */
[----:B------:R-:W-:Y:S01]  /*1bc0*/  LOP3.LUT R26, R9, R23, RZ, 0xfc, !PT ;  /* 0x00000017091a7212 */ /* 0x000fe200078efcff */
[----:B------:R-:W0:Y:S03]  /*1bd0*/  @!P0 LDC.64 R16, c[0x0][0x210] ;  /* 0x00008400ff108b82 */ /* 0x000e260000000a00 */
[----:B------:R-:W-:-:S04]  /*1be0*/  ISETP.LT.OR P1, PT, R26, RZ, P3 ;  /* 0x000000ff1a00720c */ /* 0x000fc80001f21670 */
[----:B------:R-:W-:Y:S02]  /*1bf0*/  ISETP.GE.OR P1, PT, R9, UR12, P1 ;  /* 0x0000000c09007c0c */ /* 0x000fe40008f26670 */
[----:B---3--:R-:W-:Y:S01]  /*1c00*/  @!P2 SHF.L.U32 R29, R29, 0x10, RZ ;  /* 0x000000101d1da819 */ /* 0x008fe200000006ff */
[----:B-----5:R-:W-:Y:S02]  /*1c10*/  @!P2 IMAD.U32 R18, R18, 0x10000, RZ ;  /* 0x000100001212a824 */ /* 0x020fe400078e00ff */
[----:B------:R-:W-:Y:S02]  /*1c20*/  VIADD R23, R23, UR15 ;  /* 0x0000000f17177c36 */ /* 0x000fe40008000000 */
[----:B------:R-:W-:-:S06]  /*1c30*/  @!P2 FFMA.FTZ R8, R29, R18, R8 ;  /* 0x000000121d08a223 */ /* 0x000fcc0000010008 */
[----:B------:R-:W1:Y:S01]  /*1c40*/  @!P1 LDC.64 R18, c[0x0][0x210] ;  /* 0x00008400ff129b82 */ /* 0x000e620000000a00 */
[----:B------:R-:W-:Y:S01]  /*1c50*/  ISETP.GE.AND P4, PT, R23, UR13, PT ;  /* 0x0000000d17007c0c */ /* 0x000fe2000bf86270 */
[----:B0-----:R-:W-:Y:S01]  /*1c60*/  @!P0 IMAD.WIDE R26, R27, 0x2, R16 ;  /* 0x000000021b1a8825 */ /* 0x001fe200078e0210 */
[----:B------:R-:W-:-:S04]  /*1c70*/  LOP3.LUT R16, R24, R23, RZ, 0xfc, !PT ;  /* 0x0000001718107212 */ /* 0x000fc800078efcff */
[----:B------:R-:W-:Y:S01]  /*1c80*/  ISETP.LT.OR P2, PT, R16, RZ, P4 ;  /* 0x000000ff1000720c */ /* 0x000fe20002741670 */
[----:B------:R-:W-:Y:S01]  /*1c90*/  @!P1 IMAD R25, R25, UR12, R9 ;  /* 0x0000000c19199c24 */ /* 0x000fe2000f8e0209 */
[----:B------:R0:W2:Y:S02]  /*1ca0*/  @!P0 LDG.E.U16 R26, desc[UR6][R26.64] ;  /* 0x000000061a1a8981 */ /* 0x0000a4000c1e1500 */
[----:B------:R-:W-:Y:S02]  /*1cb0*/  ISETP.GE.OR P2, PT, R24, UR12, P2 ;  /* 0x0000000c18007c0c */ /* 0x000fe40009746670 */
[----:B------:R-:W-:-:S04]  /*1cc0*/  LOP3.LUT R16, R20, R23, RZ, 0xfc, !PT ;  /* 0x0000001714107212 */ /* 0x000fc800078efcff */
[----:B------:R-:W-:Y:S01]  /*1cd0*/  ISETP.LT.OR P3, PT, R16, RZ, P4 ;  /* 0x000000ff1000720c */ /* 0x000fe20002761670 */
[----:B-1----:R-:W-:Y:S01]  /*1ce0*/  @!P1 IMAD.WIDE R18, R25, 0x2, R18 ;  /* 0x0000000219129825 */ /* 0x002fe200078e0212 */
[----:B------:R-:W-:-:S05]  /*1cf0*/  LOP3.LUT R25, R9, R23, RZ, 0xfc, !PT ;  /* 0x0000001709197212 */ /* 0x000fca00078efcff */
[----:B------:R-:W1:Y:S01]  /*1d00*/  @!P2 LDC.64 R16, c[0x0][0x210] ;  /* 0x00008400ff10ab82 */ /* 0x000e620000000a00 */
[----:B------:R-:W-:Y:S01]  /*1d10*/  ISETP.LT.OR P4, PT, R25, RZ, P4 ;  /* 0x000000ff1900720c */ /* 0x000fe20002781670 */
[----:B------:R-:W3:Y:S01]  /*1d20*/  @!P1 LDG.E.U16 R18, desc[UR6][R18.64] ;  /* 0x0000000612129981 */ /* 0x000ee2000c1e1500 */
[----:B------:R-:W-:Y:S02]  /*1d30*/  ISETP.GE.OR P3, PT, R20, UR12, P3 ;  /* 0x0000000c14007c0c */ /* 0x000fe40009f66670 */
[----:B------:R-:W-:Y:S01]  /*1d40*/  ISETP.GE.OR P4, PT, R9, UR12, P4 ;  /* 0x0000000c09007c0c */ /* 0x000fe2000a786670 */
[----:B------:R-:W-:-:S04]  /*1d50*/  IMAD R23, R22, UR13, R23 ;  /* 0x0000000d16177c24 */ /* 0x000fc8000f8e0217 */
[----:B------:R-:W-:-:S06]  /*1d60*/  @!P2 IMAD R25, R23, UR12, R24 ;  /* 0x0000000c1719ac24 */ /* 0x000fcc000f8e0218 */
[C---:B0-----:R-:W-:Y:S01]  /*1d70*/  @!P3 IMAD R27, R23.reuse, UR12, R20 ;  /* 0x0000000c171bbc24 */ /* 0x041fe2000f8e0214 */
[----:B------:R-:W4:Y:S01]  /*1d80*/  @!P3 LDG.E.U16 R28, desc[UR6][R14.64+0xe] ;  /* 0x00000e060e1cb981 */ /* 0x000f22000c1e1500 */
[----:B------:R-:W-:Y:S02]  /*1d90*/  @!P4 IMAD R9, R23, UR12, R9 ;  /* 0x0000000c1709cc24 */ /* 0x000fe4000f8e0209 */
[----:B------:R-:W0:Y:S01]  /*1da0*/  @!P3 LDC.64 R22, c[0x0][0x210] ;  /* 0x00008400ff16bb82 */ /* 0x000e220000000a00 */
[----:B------:R-:W5:Y:S01]  /*1db0*/  @!P0 LDG.E.U16 R20, desc[UR6][R14.64+0x8] ;  /* 0x000008060e148981 */ /* 0x000f62000c1e1500 */
[----:B-1----:R-:W-:-:S03]  /*1dc0*/  @!P2 IMAD.WIDE R24, R25, 0x2, R16 ;  /* 0x000000021918a825 */ /* 0x002fc600078e0210 */
[----:B------:R-:W4:Y:S03]  /*1dd0*/  @!P4 LDG.E.U16 R29, desc[UR6][R14.64+0x10] ;  /* 0x000010060e1dc981 */ /* 0x000f26000c1e1500 */
[----:B------:R-:W1:Y:S01]  /*1de0*/  @!P4 LDC.64 R16, c[0x0][0x210] ;  /* 0x00008400ff10cb82 */ /* 0x000e620000000a00 */
[----:B------:R-:W4:Y:S01]  /*1df0*/  @!P2 LDG.E.U16 R24, desc[UR6][R24.64] ;  /* 0x000000061818a981 */ /* 0x000f22000c1e1500 */
[----:B0-----:R-:W-:-:S03]  /*1e00*/  @!P3 IMAD.WIDE R22, R27, 0x2, R22 ;  /* 0x000000021b16b825 */ /* 0x001fc600078e0216 */
[----:B------:R-:W4:Y:S04]  /*1e10*/  @!P1 LDG.E.U16 R27, desc[UR6][R14.64+0xa] ;  /* 0x00000a060e1b9981 */ /* 0x000f28000c1e1500 */
[----:B------:R-:W4:Y:S01]  /*1e20*/  @!P3 LDG.E.U16 R22, desc[UR6][R22.64] ;  /* 0x000000061616b981 */ /* 0x000f22000c1e1500 */
[----:B-1----:R-:W-:-:S03]  /*1e30*/  @!P4 IMAD.WIDE R16, R9, 0x2, R16 ;  /* 0x000000020910c825 */ /* 0x002fc600078e0210 */
[----:B------:R0:W4:Y:S04]  /*1e40*/  @!P2 LDG.E.U16 R9, desc[UR6][R14.64+0xc] ;  /* 0x00000c060e09a981 */ /* 0x000128000c1e1500 */
[----:B------:R1:W4:Y:S01]  /*1e50*/  @!P4 LDG.E.U16 R16, desc[UR6][R16.64] ;  /* 0x000000061010c981 */ /* 0x000322000c1e1500 */
[----:B0-----:R-:W-:Y:S02]  /*1e60*/  SHF.R.S64 R14, RZ, 0x1f, R21 ;  /* 0x0000001fff0e7819 */ /* 0x001fe40000001015 */
[----:B--2---:R-:W-:Y:S02]  /*1e70*/  @!P0 SHF.L.U32 R26, R26, 0x10, RZ ;  /* 0x000000101a1a8819 */ /* 0x004fe400000006ff */
[----:B---3--:R-:W-:Y:S01]  /*1e80*/  @!P1 SHF.L.U32 R18, R18, 0x10, RZ ;  /* 0x0000001012129819 */ /* 0x008fe200000006ff */
[----:B-----5:R-:W-:-:S04]  /*1e90*/  @!P0 IMAD.U32 R19, R20, 0x10000, RZ ;  /* 0x0001000014138824 */ /* 0x020fc800078e00ff */
[----:B------:R-:W-:Y:S01]  /*1ea0*/  @!P0 FFMA.FTZ R8, R19, R26, R8 ;  /* 0x0000001a13088223 */ /* 0x000fe20000010008 */
[----:B----4-:R-:W-:Y:S01]  /*1eb0*/  @!P2 SHF.L.U32 R24, R24, 0x10, RZ ;  /* 0x000000101818a819 */ /* 0x010fe200000006ff */
[----:B-1----:R-:W-:Y:S02]  /*1ec0*/  @!P3 IMAD.U32 R17, R28, 0x10000, RZ ;  /* 0x000100001c11b824 */ /* 0x002fe400078e00ff */
[----:B------:R-:W-:Y:S02]  /*1ed0*/  @!P4 IMAD.U32 R29, R29, 0x10000, RZ ;  /* 0x000100001d1dc824 */ /* 0x000fe400078e00ff */
[----:B------:R-:W-:-:S04]  /*1ee0*/  @!P1 IMAD.U32 R27, R27, 0x10000, RZ ;  /* 0x000100001b1b9824 */ /* 0x000fc800078e00ff */
[----:B------:R-:W-:Y:S01]  /*1ef0*/  @!P1 FFMA.FTZ R8, R27, R18, R8 ;  /* 0x000000121b089223 */ /* 0x000fe20000010008 */
[----:B------:R-:W-:Y:S01]  /*1f00*/  @!P3 SHF.L.U32 R22, R22, 0x10, RZ ;  /* 0x000000101616b819 */ /* 0x000fe200000006ff */
[----:B------:R-:W-:-:S04]  /*1f10*/  @!P2 IMAD.U32 R9, R9, 0x10000, RZ ;  /* 0x000100000909a824 */ /* 0x000fc800078e00ff */
[----:B------:R-:W-:Y:S01]  /*1f20*/  @!P2 FFMA.FTZ R8, R9, R24, R8 ;  /* 0x000000180908a223 */ /* 0x000fe20000010008 */
[----:B------:R-:W-:-:S03]  /*1f30*/  @!P4 SHF.L.U32 R16, R16, 0x10, RZ ;  /* 0x000000101010c819 */ /* 0x000fc600000006ff */
        /* <DEDUP_REMOVED lines=12> */
.L_x_868:
[----:B------:R-:W-:Y:S05]  /*2000*/  EXIT ;  /* 0x000000000000794d */ /* 0x000fea0003800000 */
.L_x_870:
        /* <DEDUP_REMOVED lines=15> */
.L_x_1159:


//--------------------- .text._ZN2at6native51_GLOBAL__N__2c613397_18_DepthwiseConv2d_cu_9959487031conv_depthwise2d_forward_kernelILi5EN3c108BFloat16EiEEvNS_27GenericPackedTensorAccessorIKT0_Lm4ENS_16DefaultPtrTraitsEiEENS5_IS6_Lm4ES8_iEES9_NS5_IS7_Lm1ES8_iEEbT1_iiiiiiiiiiiiii --------------------------
	.section	.text._ZN2at6native51_GLOBAL__N__2c613397_18_DepthwiseConv2d_cu_9959487031conv_depthwise2d_forward_kernelILi5EN3c108BFloat16EiEEvNS_27GenericPackedTensorAccessorIKT0_Lm4ENS_16DefaultPtrTraitsEiEENS5_IS6_Lm4ES8_iEES9_NS5_IS7_Lm1ES8_iEEbT1_iiiiiiiiiiiiii,"ax",@progbits
	.align	128
.text._ZN2at6native51_GLOBAL__N__2c613397_18_DepthwiseConv2d_cu_9959487031conv_depthwise2d_forward_kernelILi5EN3c108BFloat16EiEEvNS_27GenericPackedTensorAccessorIKT0_Lm4ENS_16DefaultPtrTraitsEiEENS5_IS6_Lm4ES8_iEES9_NS5_IS7_Lm1ES8_iEEbT1_iiiiiiiiiiiiii:
        .type           _ZN2at6native51_GLOBAL__N__2c613397_18_DepthwiseConv2d_cu_9959487031conv_depthwise2d_forward_kernelILi5EN3c108BFloat16EiEEvNS_27GenericPackedTensorAccessorIKT0_Lm4ENS_16DefaultPtrTraitsEiEENS5_IS6_Lm4ES8_iEES9_NS5_IS7_Lm1ES8_iEEbT1_iiiiiiiiiiiiii,@function
        .size           _ZN2at6native51_GLOBAL__N__2c613397_18_DepthwiseConv2d_cu_9959487031conv_depthwise2d_forward_kernelILi5EN3c108BFloat16EiEEvNS_27GenericPackedTensorAccessorIKT0_Lm4ENS_16DefaultPtrTraitsEiEENS5_IS6_Lm4ES8_iEES9_NS5_IS7_Lm1ES8_iEEbT1_iiiiiiiiiiiiii,(.L_x_1160 - _ZN2at6native51_GLOBAL__N__2c613397_18_DepthwiseConv2d_cu_9959487031conv_depthwise2d_forward_kernelILi5EN3c108BFloat16EiEEvNS_27GenericPackedTensorAccessorIKT0_Lm4ENS_16DefaultPtrTraitsEiEENS5_IS6_Lm4ES8_iEES9_NS5_IS7_Lm1ES8_iEEbT1_iiiiiiiiiiiiii)
        .other          _ZN2at6native51_GLOBAL__N__2c613397_18_DepthwiseConv2d_cu_9959487031conv_depthwise2d_forward_kernelILi5EN3c108BFloat16EiEEvNS_27GenericPackedTensorAccessorIKT0_Lm4ENS_16DefaultPtrTraitsEiEENS5_IS6_Lm4ES8_iEES9_NS5_IS7_Lm1ES8_iEEbT1_iiiiiiiiiiiiii,@"STO_CUDA_ENTRY STV_DEFAULT"
_ZN2at6native51_GLOBAL__N__2c613397_18_DepthwiseConv2d_cu_9959487031conv_depthwise2d_forward_kernelILi5EN3c108BFloat16EiEEvNS_27GenericPackedTensorAccessorIKT0_Lm4ENS_16DefaultPtrTraitsEiEENS5_IS6_Lm4ES8_iEES9_NS5_IS7_Lm1ES8_iEEbT1_iiiiiiiiiiiiii:
        /* <DEDUP_REMOVED lines=14> */
[----:B------:R-:W-:Y:S01]  /*00e0*/  ULDC UR5, c[0x0][0xc] ;  /* 0x0000030000057ab9 */ /* 0x000fe20000000800 */
[----:B------:R-:W-:Y:S01]  /*00f0*/  UIMAD UR6, UR9, UR8, URZ ;  /* 0x00000008090672a4 */ /* 0x000fe2000f8e023f */
[----:B------:R-:W-:Y:S01]  /*0100*/  IMAD.MOV.U32 R8, RZ, RZ, R2 ;  /* 0x000000ffff087224 */ /* 0x000fe200078e0002 */
[----:B------:R-:W-:Y:S01]  /*0110*/  UIMAD UR7, UR7, UR5, URZ ;  /* 0x00000005070772a4 */ /* 0x000fe2000f8e023f */
[----:B------:R-:W-:Y:S01]  /*0120*/  ULDC.64 UR8, c[0x0][0x208] ;  /* 0x0000820000087ab9 */ /* 0x000fe20000000a00 */
[----:B0-----:R-:W-:-:S13]  /*0130*/  ISETP.NE.AND P0, PT, R0, 0x1, PT ;  /* 0x000000010000780c */ /* 0x001fda0003f05270 */
[----:B------:R-:W-:Y:S05]  /*0140*/  @!P0 BRA `(.L_x_871) ;  /* 0x0000001c00408947 */ /* 0x000fea0003800000 */
[----:B------:R-:W-:Y:S01]  /*0150*/  IABS R12, R0 ;  /* 0x00000000000c7213 */ /* 0x000fe20000000000 */
[----:B------:R-:W0:Y:S01]  /*0160*/  LDC R11, c[0x0][0x2a0] ;  /* 0x0000a800ff0b7b82 */ /* 0x000e220000000800 */
[----:B------:R-:W-:Y:S01]  /*0170*/  ULDC UR5, c[0x0][0x0] ;  /* 0x0000000000057ab9 */ /* 0x000fe20000000800 */
[----:B------:R-:W-:Y:S01]  /*0180*/  BSSY B0, `(.L_x_872) ;  /* 0x00001cb000007945 */ /* 0x000fe20003800000 */
[----:B------:R-:W1:Y:S01]  /*0190*/  I2F.RP R3, R12 ;  /* 0x0000000c00037306 */ /* 0x000e620000209400 */
[----:B------:R-:W-:Y:S01]  /*01a0*/  UIMAD.WIDE.U32 UR4, UR4, UR5, URZ ;  /* 0x00000005040472a5 */ /* 0x000fe2000f8e003f */
[----:B------:R-:W-:Y:S01]  /*01b0*/  ULDC UR20, c[0x0][0x29c] ;  /* 0x0000a70000147ab9 */ /* 0x000fe20000000800 */
[----:B------:R-:W-:Y:S02]  /*01c0*/  ULDC.U8 UR11, c[0x0][0x298] ;  /* 0x0000a600000b7ab9 */ /* 0x000fe40000000000 */
[----:B------:R-:W2:Y:S01]  /*01d0*/  LDC R2, c[0x0][0x2b0] ;  /* 0x0000ac00ff027b82 */ /* 0x000ea20000000800 */
[----:B------:R-:W-:Y:S01]  /*01e0*/  ULDC UR16, c[0x0][0x2d0] ;  /* 0x0000b40000107ab9 */ /* 0x000fe20000000800 */
[----:B------:R-:W-:Y:S01]  /*01f0*/  ULDC UR17, c[0x0][0x2d4] ;  /* 0x0000b50000117ab9 */ /* 0x000fe20000000800 */
[----:B------:R-:W-:Y:S01]  /*0200*/  ULDC.64 UR12, c[0x0][0x2c0] ;  /* 0x0000b000000c7ab9 */ /* 0x000fe20000000a00 */
[----:B------:R-:W-:Y:S01]  /*0210*/  ULDC.64 UR14, c[0x0][0x2a8] ;  /* 0x0000aa00000e7ab9 */ /* 0x000fe20000000a00 */
[----:B------:R-:W-:Y:S01]  /*0220*/  ULDC.64 UR18, c[0x0][0x238] ;  /* 0x00008e0000127ab9 */ /* 0x000fe20000000a00 */
[----:B-1----:R-:W1:Y:S01]  /*0230*/  MUFU.RCP R3, R3 ;  /* 0x0000000300037308 */ /* 0x002e620000001000 */
[----:B--2---:R-:W-:-:S02]  /*0240*/  IABS R2, R2 ;  /* 0x0000000200027213 */ /* 0x004fc40000000000 */
[----:B-1----:R-:W-:-:S05]  /*0250*/  IADD3 R4, R3, 0xffffffe, RZ ;  /* 0x0ffffffe03047810 */ /* 0x002fca0007ffe0ff */
[----:B------:R-:W1:Y:S01]  /*0260*/  I2F.RP R6, R2 ;  /* 0x0000000200067306 */ /* 0x000e620000209400 */
[----:B0-----:R-:W-:-:S07]  /*0270*/  IABS R3, R11 ;  /* 0x0000000b00037213 */ /* 0x001fce0000000000 */
[----:B------:R0:W2:Y:S08]  /*0280*/  F2I.FTZ.U32.TRUNC.NTZ R5, R4 ;  /* 0x0000000400057305 */ /* 0x0000b0000021f000 */
[----:B-1----:R-:W1:Y:S01]  /*0290*/  MUFU.RCP R6, R6 ;  /* 0x0000000600067308 */ /* 0x002e620000001000 */
[----:B0-----:R-:W-:Y:S02]  /*02a0*/  IMAD.MOV.U32 R4, RZ, RZ, RZ ;  /* 0x000000ffff047224 */ /* 0x001fe400078e00ff */
[----:B--2---:R-:W-:-:S04]  /*02b0*/  IMAD.MOV R7, RZ, RZ, -R5 ;  /* 0x000000ffff077224 */ /* 0x004fc800078e0a05 */
[----:B------:R-:W-:-:S04]  /*02c0*/  IMAD R7, R7, R12, RZ ;  /* 0x0000000c07077224 */ /* 0x000fc800078e02ff */
[----:B------:R-:W-:-:S04]  /*02d0*/  IMAD.HI.U32 R5, R5, R7, R4 ;  /* 0x0000000705057227 */ /* 0x000fc800078e0004 */
[----:B-1----:R-:W-:Y:S02]  /*02e0*/  VIADD R8, R6, 0xffffffe ;  /* 0x0ffffffe06087836 */ /* 0x002fe40000000000 */
[----:B------:R-:W-:Y:S01]  /*02f0*/  IMAD.HI.U32 R7, R5, R3, RZ ;  /* 0x0000000305077227 */ /* 0x000fe200078e00ff */
[----:B------:R-:W0:Y:S01]  /*0300*/  LDC R6, c[0x0][0x2a4] ;  /* 0x0000a900ff067b82 */ /* 0x000e220000000800 */
[----:B------:R1:W2:Y:S03]  /*0310*/  F2I.FTZ.U32.TRUNC.NTZ R9, R8 ;  /* 0x0000000800097305 */ /* 0x0002a6000021f000 */
[----:B------:R-:W-:-:S04]  /*0320*/  IADD3 R4, -R7, RZ, RZ ;  /* 0x000000ff07047210 */ /* 0x000fc80007ffe1ff */
[----:B------:R-:W3:Y:S01]  /*0330*/  LDC R5, c[0x0][0x2b4] ;  /* 0x0000ad00ff057b82 */ /* 0x000ee20000000800 */
[----:B------:R-:W-:Y:S02]  /*0340*/  IMAD R3, R12, R4, R3 ;  /* 0x000000040c037224 */ /* 0x000fe400078e0203 */
[----:B-1----:R-:W-:-:S03]  /*0350*/  IMAD.MOV.U32 R8, RZ, RZ, RZ ;  /* 0x000000ffff087224 */ /* 0x002fc600078e00ff */
[----:B------:R-:W-:Y:S02]  /*0360*/  ISETP.GT.U32.AND P1, PT, R12, R3, PT ;  /* 0x000000030c00720c */ /* 0x000fe40003f24070 */
[----:B------:R-:W1:Y:S11]  /*0370*/  LDC R4, c[0x0][0x2a0] ;  /* 0x0000a800ff047b82 */ /* 0x000e760000000800 */
[----:B------:R-:W-:Y:S01]  /*0380*/  @!P1 IMAD.IADD R3, R3, 0x1, -R12 ;  /* 0x0000000103039824 */ /* 0x000fe200078e0a0c */
[----:B------:R-:W-:-:S02]  /*0390*/  @!P1 IADD3 R7, R7, 0x1, RZ ;  /* 0x0000000107079810 */ /* 0x000fc40007ffe0ff */
[----:B------:R-:W-:Y:S02]  /*03a0*/  ISETP.NE.AND P1, PT, R0, RZ, PT ;  /* 0x000000ff0000720c */ /* 0x000fe40003f25270 */
[----:B------:R-:W-:Y:S02]  /*03b0*/  ISETP.GE.U32.AND P0, PT, R3, R12, PT ;  /* 0x0000000c0300720c */ /* 0x000fe40003f06070 */
[----:B------:R-:W-:Y:S01]  /*03c0*/  LOP3.LUT R3, R11, R0, RZ, 0x3c, !PT ;  /* 0x000000000b037212 */ /* 0x000fe200078e3cff */
[----:B--2---:R-:W-:-:S03]  /*03d0*/  IMAD.MOV R11, RZ, RZ, -R9 ;  /* 0x000000ffff0b7224 */ /* 0x004fc600078e0a09 */
[----:B------:R-:W-:Y:S01]  /*03e0*/  ISETP.GE.AND P2, PT, R3, RZ, PT ;  /* 0x000000ff0300720c */ /* 0x000fe20003f46270 */
[----:B------:R-:W-:Y:S01]  /*03f0*/  IMAD R11, R11, R2, RZ ;  /* 0x000000020b0b7224 */ /* 0x000fe200078e02ff */
[----:B------:R-:W2:Y:S03]  /*0400*/  LDC R3, c[0x0][0x2b0] ;  /* 0x0000ac00ff037b82 */ /* 0x000ea60000000800 */
[----:B------:R-:W-:-:S04]  /*0410*/  IMAD.HI.U32 R8, R9, R11, R8 ;  /* 0x0000000b09087227 */ /* 0x000fc800078e0008 */
[----:B------:R-:W-:Y:S01]  /*0420*/  @P0 VIADD R7, R7, 0x1 ;  /* 0x0000000107070836 */ /* 0x000fe20000000000 */
[----:B------:R-:W-:-:S04]  /*0430*/  IADD3 R10, P0, R10, UR4, RZ ;  /* 0x000000040a0a7c10 */ /* 0x000fc8000ff1e0ff */
[----:B------:R-:W-:Y:S01]  /*0440*/  @!P2 IADD3 R7, -R7, RZ, RZ ;  /* 0x000000ff0707a210 */ /* 0x000fe20007ffe1ff */
[----:B------:R-:W-:Y:S01]  /*0450*/  IMAD.X R9, RZ, RZ, UR5, P0 ;  /* 0x00000005ff097e24 */ /* 0x000fe200080e06ff */
[----:B0-----:R-:W-:-:S07]  /*0460*/  @!P1 LOP3.LUT R7, RZ, R0, RZ, 0x33, !PT ;  /* 0x00000000ff079212 */ /* 0x001fce00078e33ff */
.L_x_873:
[----:B------:R-:W-:Y:S01]  /*0470*/  IABS R13, R10 ;  /* 0x0000000a000d7213 */ /* 0x000fe20000000000 */
[----:B------:R-:W0:Y:S01]  /*0480*/  LDC.64 R22, c[0x0][0x2c8] ;  /* 0x0000b200ff167b82 */ /* 0x000e220000000a00 */
[----:B---3--:R-:W-:Y:S01]  /*0490*/  IABS R11, R5 ;  /* 0x00000005000b7213 */ /* 0x008fe20000000000 */
[----:B------:R-:W-:Y:S01]  /*04a0*/  UPRMT UR4, UR11, 0x8880, URZ ;  /* 0x000088800b047896 */ /* 0x000fe2000800003f */
[----:B--2---:R-:W-:Y:S01]  /*04b0*/  IABS R12, R3 ;  /* 0x00000003000c7213 */ /* 0x004fe20000000000 */
[----:B------:R-:W-:Y:S01]  /*04c0*/  IMAD.HI.U32 R14, R8, R13, RZ ;  /* 0x0000000d080e7227 */ /* 0x000fe200078e00ff */
[----:B------:R-:W2:Y:S01]  /*04d0*/  I2F.RP R15, R11 ;  /* 0x0000000b000f7306 */ /* 0x000ea20000209400 */
[----:B-1----:R-:W-:-:S03]  /*04e0*/  IABS R17, R4 ;  /* 0x0000000400117213 */ /* 0x002fc60000000000 */
[----:B------:R-:W-:-:S05]  /*04f0*/  IADD3 R0, -R14, RZ, RZ ;  /* 0x000000ff0e007210 */ /* 0x000fca0007ffe1ff */
[----:B------:R-:W-:Y:S01]  /*0500*/  IMAD R13, R12, R0, R13 ;  /* 0x000000000c0d7224 */ /* 0x000fe200078e020d */
[----:B------:R-:W-:-:S04]  /*0510*/  LOP3.LUT R0, R10, R3, RZ, 0x3c, !PT ;  /* 0x000000030a007212 */ /* 0x000fc800078e3cff */
[----:B------:R-:W-:Y:S01]  /*0520*/  ISETP.GT.U32.AND P1, PT, R2, R13, PT ;  /* 0x0000000d0200720c */ /* 0x000fe20003f24070 */
[----:B--2---:R-:W1:Y:S01]  /*0530*/  MUFU.RCP R15, R15 ;  /* 0x0000000f000f7308 */ /* 0x004e620000001000 */
[----:B------:R-:W-:-:S11]  /*0540*/  ISETP.GE.AND P2, PT, R0, RZ, PT ;  /* 0x000000ff0000720c */ /* 0x000fd60003f46270 */
[----:B------:R-:W-:Y:S01]  /*0550*/  @!P1 IMAD.IADD R13, R13, 0x1, -R12 ;  /* 0x000000010d0d9824 */ /* 0x000fe200078e0a0c */
[----:B------:R-:W-:Y:S02]  /*0560*/  @!P1 IADD3 R14, R14, 0x1, RZ ;  /* 0x000000010e0e9810 */ /* 0x000fe40007ffe0ff */
[----:B------:R-:W-:Y:S01]  /*0570*/  ISETP.NE.AND P1, PT, R3, RZ, PT ;  /* 0x000000ff0300720c */ /* 0x000fe20003f25270 */
[----:B-1----:R-:W-:Y:S01]  /*0580*/  VIADD R12, R15, 0xffffffe ;  /* 0x0ffffffe0f0c7836 */ /* 0x002fe20000000000 */
[----:B------:R-:W-:-:S03]  /*0590*/  ISETP.GE.U32.AND P0, PT, R13, R2, PT ;  /* 0x000000020d00720c */ /* 0x000fc60003f06070 */
[----:B------:R1:W2:Y:S02]  /*05a0*/  F2I.FTZ.U32.TRUNC.NTZ R13, R12 ;  /* 0x0000000c000d7305 */ /* 0x0002a4000021f000 */
[----:B-1----:R-:W-:-:S08]  /*05b0*/  IMAD.MOV.U32 R12, RZ, RZ, RZ ;  /* 0x000000ffff0c7224 */ /* 0x002fd000078e00ff */
[----:B------:R-:W-:Y:S02]  /*05c0*/  @P0 VIADD R14, R14, 0x1 ;  /* 0x000000010e0e0836 */ /* 0x000fe40000000000 */
[----:B--2---:R-:W-:-:S03]  /*05d0*/  IMAD.MOV R0, RZ, RZ, -R13 ;  /* 0x000000ffff007224 */ /* 0x004fc600078e0a0d */
[----:B------:R-:W-:Y:S02]  /*05e0*/  @!P2 IADD3 R14, -R14, RZ, RZ ;  /* 0x000000ff0e0ea210 */ /* 0x000fe40007ffe1ff */
[----:B------:R-:W-:Y:S01]  /*05f0*/  @!P1 LOP3.LUT R14, RZ, R3, RZ, 0x33, !PT ;  /* 0x00000003ff0e9212 */ /* 0x000fe200078e33ff */
[----:B------:R-:W-:Y:S02]  /*0600*/  IMAD R15, R0, R11, RZ ;  /* 0x0000000b000f7224 */ /* 0x000fe400078e02ff */
[----:B------:R-:W-:Y:S01]  /*0610*/  IMAD.MOV.U32 R0, RZ, RZ, R17 ;  /* 0x000000ffff007224 */ /* 0x000fe200078e0011 */
[----:B------:R-:W-:Y:S01]  /*0620*/  IABS R16, R14 ;  /* 0x0000000e00107213 */ /* 0x000fe20000000000 */
[----:B------:R-:W-:-:S03]  /*0630*/  IMAD.HI.U32 R12, R13, R15, R12 ;  /* 0x0000000f0d0c7227 */ /* 0x000fc600078e000c */
[----:B------:R-:W-:Y:S02]  /*0640*/  MOV R13, R16 ;  /* 0x00000010000d7202 */ /* 0x000fe40000000f00 */
[----:B------:R-:W1:Y:S03]  /*0650*/  I2F.RP R16, R0 ;  /* 0x0000000000107306 */ /* 0x000e660000209400 */
[----:B------:R-:W-:-:S04]  /*0660*/  IMAD.HI.U32 R15, R12, R13, RZ ;  /* 0x0000000d0c0f7227 */ /* 0x000fc800078e00ff */
[----:B------:R-:W-:-:S04]  /*0670*/  IMAD.MOV R12, RZ, RZ, -R15 ;  /* 0x000000ffff0c7224 */ /* 0x000fc800078e0a0f */
[C---:B------:R-:W-:Y:S01]  /*0680*/  IMAD R12, R11.reuse, R12, R13 ;  /* 0x0000000c0b0c7224 */ /* 0x040fe200078e020d */
[----:B-1----:R-:W1:Y:S04]  /*0690*/  MUFU.RCP R16, R16 ;  /* 0x0000001000107308 */ /* 0x002e680000001000 */
[----:B------:R-:W-:-:S13]  /*06a0*/  ISETP.GT.U32.AND P1, PT, R11, R12, PT ;  /* 0x0000000c0b00720c */ /* 0x000fda0003f24070 */
[----:B------:R-:W-:Y:S02]  /*06b0*/  @!P1 IMAD.IADD R12, R12, 0x1, -R11 ;  /* 0x000000010c0c9824 */ /* 0x000fe400078e0a0b */
[----:B------:R-:W-:Y:S01]  /*06c0*/  @!P1 VIADD R15, R15, 0x1 ;  /* 0x000000010f0f9836 */ /* 0x000fe20000000000 */
[----:B-1----:R-:W-:Y:S02]  /*06d0*/  IADD3 R13, R16, 0xffffffe, RZ ;  /* 0x0ffffffe100d7810 */ /* 0x002fe40007ffe0ff */
[----:B------:R-:W-:Y:S01]  /*06e0*/  ISETP.GE.U32.AND P0, PT, R12, R11, PT ;  /* 0x0000000b0c00720c */ /* 0x000fe20003f06070 */
[----:B------:R-:W-:Y:S01]  /*06f0*/  IMAD.MOV.U32 R12, RZ, RZ, RZ ;  /* 0x000000ffff0c7224 */ /* 0x000fe200078e00ff */
[----:B------:R-:W-:Y:S02]  /*0700*/  LOP3.LUT R11, R14, R5, RZ, 0x3c, !PT ;  /* 0x000000050e0b7212 */ /* 0x000fe400078e3cff */
[----:B------:R-:W1:Y:S01]  /*0710*/  F2I.FTZ.U32.TRUNC.NTZ R13, R13 ;  /* 0x0000000d000d7305 */ /* 0x000e62000021f000 */
[----:B------:R-:W-:-:S02]  /*0720*/  ISETP.NE.AND P1, PT, R5, RZ, PT ;  /* 0x000000ff0500720c */ /* 0x000fc40003f25270 */
[----:B------:R-:W-:-:S06]  /*0730*/  ISETP.GE.AND P2, PT, R11, RZ, PT ;  /* 0x000000ff0b00720c */ /* 0x000fcc0003f46270 */
[----:B------:R-:W-:Y:S01]  /*0740*/  @P0 VIADD R15, R15, 0x1 ;  /* 0x000000010f0f0836 */ /* 0x000fe20000000000 */
[----:B-1----:R-:W-:-:S06]  /*0750*/  IADD3 R11, RZ, -R13, RZ ;  /* 0x8000000dff0b7210 */ /* 0x002fcc0007ffe0ff */
[----:B------:R-:W-:Y:S01]  /*0760*/  @!P2 IMAD.MOV R15, RZ, RZ, -R15 ;  /* 0x000000ffff0fa224 */ /* 0x000fe200078e0a0f */
[----:B------:R-:W-:Y:S01]  /*0770*/  @!P1 LOP3.LUT R15, RZ, R5, RZ, 0x33, !PT ;  /* 0x00000005ff0f9212 */ /* 0x000fe200078e33ff */
[----:B------:R-:W-:-:S03]  /*0780*/  IMAD R11, R11, R0, RZ ;  /* 0x000000000b0b7224 */ /* 0x000fc600078e02ff */
[----:B------:R-:W-:Y:S01]  /*0790*/  IABS R16, R15 ;  /* 0x0000000f00107213 */ /* 0x000fe20000000000 */
[----:B------:R-:W-:-:S03]  /*07a0*/  IMAD.HI.U32 R12, R13, R11, R12 ;  /* 0x0000000b0d0c7227 */ /* 0x000fc600078e000c */
[----:B------:R-:W-:Y:S02]  /*07b0*/  MOV R13, R16 ;  /* 0x00000010000d7202 */ /* 0x000fe40000000f00 */
[----:B------:R-:W-:-:S03]  /*07c0*/  IABS R11, R6 ;  /* 0x00000006000b7213 */ /* 0x000fc60000000000 */
[----:B------:R-:W-:Y:S01]  /*07d0*/  IMAD.HI.U32 R12, R12, R13, RZ ;  /* 0x0000000d0c0c7227 */ /* 0x000fe200078e00ff */
[----:B------:R-:W1:Y:S03]  /*07e0*/  I2F.RP R17, R11 ;  /* 0x0000000b00117306 */ /* 0x000e660000209400 */
        /* <DEDUP_REMOVED lines=8> */
[----:B------:R-:W-:Y:S02]  /*0870*/  LOP3.LUT R0, R15, R4, RZ, 0x3c, !PT ;  /* 0x000000040f007212 */ /* 0x000fe400078e3cff */
[----:B-1----:R-:W-:Y:S02]  /*0880*/  IADD3 R13, R17, 0xffffffe, RZ ;  /* 0x0ffffffe110d7810 */ /* 0x002fe40007ffe0ff */
[----:B------:R-:W-:-:S04]  /*0890*/  ISETP.GE.AND P2, PT, R0, RZ, PT ;  /* 0x000000ff0000720c */ /* 0x000fc80003f46270 */
[----:B------:R-:W1:Y:S03]  /*08a0*/  F2I.FTZ.U32.TRUNC.NTZ R13, R13 ;  /* 0x0000000d000d7305 */ /* 0x000e66000021f000 */
[----:B------:R-:W-:-:S05]  /*08b0*/  @P0 VIADD R12, R12, 0x1 ;  /* 0x000000010c0c0836 */ /* 0x000fca0000000000 */
[----:B------:R-:W-:-:S05]  /*08c0*/  MOV R0, R12 ;  /* 0x0000000c00007202 */ /* 0x000fca0000000f00 */
[----:B------:R-:W-:Y:S01]  /*08d0*/  @!P2 IMAD.MOV R0, RZ, RZ, -R0 ;  /* 0x000000ffff00a224 */ /* 0x000fe200078e0a00 */
[----:B------:R-:W-:Y:S01]  /*08e0*/  @!P1 LOP3.LUT R0, RZ, R4, RZ, 0x33, !PT ;  /* 0x00000004ff009212 */ /* 0x000fe200078e33ff */
[----:B-1----:R-:W-:Y:S01]  /*08f0*/  IMAD.MOV R12, RZ, RZ, -R13 ;  /* 0x000000ffff0c7224 */ /* 0x002fe200078e0a0d */
[----:B------:R-:W-:Y:S02]  /*0900*/  ISETP.NE.AND P1, PT, RZ, UR4, PT ;  /* 0x00000004ff007c0c */ /* 0x000fe4000bf25270 */
[----:B------:R-:W-:Y:S01]  /*0910*/  IADD3 R21, -R0, RZ, RZ ;  /* 0x000000ff00157210 */ /* 0x000fe20007ffe1ff */
[----:B------:R-:W-:Y:S02]  /*0920*/  IMAD R17, R12, R11, RZ ;  /* 0x0000000b0c117224 */ /* 0x000fe400078e02ff */
[----:B------:R-:W-:Y:S02]  /*0930*/  IMAD.MOV.U32 R12, RZ, RZ, RZ ;  /* 0x000000ffff0c7224 */ /* 0x000fe400078e00ff */
[----:B------:R-:W-:-:S02]  /*0940*/  IMAD R21, R4, R21, R15 ;  /* 0x0000001504157224 */ /* 0x000fc400078e020f */
[----:B------:R-:W-:-:S03]  /*0950*/  IMAD.HI.U32 R17, R13, R17, R12 ;  /* 0x000000110d117227 */ /* 0x000fc600078e000c */
[----:B------:R-:W-:Y:S01]  /*0960*/  IABS R16, R21 ;  /* 0x0000001500107213 */ /* 0x000fe20000000000 */
[----:B------:R-:W-:-:S04]  /*0970*/  IMAD.MOV R15, RZ, RZ, -R15 ;  /* 0x000000ffff0f7224 */ /* 0x000fc800078e0a0f */
[----:B------:R-:W-:-:S04]  /*0980*/  IMAD.MOV.U32 R12, RZ, RZ, R16 ;  /* 0x000000ffff0c7224 */ /* 0x000fc800078e0010 */
[----:B------:R-:W-:Y:S02]  /*0990*/  IMAD.HI.U32 R18, R17, R12, RZ ;  /* 0x0000000c11127227 */ /* 0x000fe400078e00ff */
[----:B------:R-:W1:Y:S03]  /*09a0*/  @P1 LDC.64 R16, c[0x0][0x288] ;  /* 0x0000a200ff101b82 */ /* 0x000e660000000a00 */
[----:B------:R-:W-:-:S05]  /*09b0*/  IADD3 R13, -R18, RZ, RZ ;  /* 0x000000ff120d7210 */ /* 0x000fca0007ffe1ff */
[----:B------:R-:W-:Y:S02]  /*09c0*/  IMAD R12, R11, R13, R12 ;  /* 0x0000000d0b0c7224 */ /* 0x000fe400078e020c */
[--C-:B------:R-:W-:Y:S02]  /*09d0*/  IMAD.MOV R13, RZ, RZ, -R14.reuse ;  /* 0x000000ffff0d7224 */ /* 0x100fe400078e0a0e */
[----:B------:R-:W-:Y:S01]  /*09e0*/  IMAD R14, R5, R15, R14 ;  /* 0x0000000f050e7224 */ /* 0x000fe200078e020e */
[----:B------:R-:W-:Y:S01]  /*09f0*/  ISETP.GT.U32.AND P0, PT, R11, R12, PT ;  /* 0x0000000c0b00720c */ /* 0x000fe20003f04070 */
[----:B------:R-:W-:Y:S02]  /*0a00*/  IMAD R13, R3, R13, R10 ;  /* 0x0000000d030d7224 */ /* 0x000fe400078e020a */
[----:B0-----:R-:W-:Y:S02]  /*0a10*/  IMAD R23, R14, UR13, -R23 ;  /* 0x0000000d0e177c24 */ /* 0x001fe4000f8e0a17 */
[----:B------:R-:W-:-:S03]  /*0a20*/  IMAD R22, R13, UR12, -R22 ;  /* 0x0000000c0d167c24 */ /* 0x000fc6000f8e0a16 */
[----:B------:R-:W-:Y:S02]  /*0a30*/  ISETP.GE.AND P3, PT, R23, UR15, PT ;  /* 0x0000000f17007c0c */ /* 0x000fe4000bf66270 */
[----:B------:R-:W-:Y:S01]  /*0a40*/  LOP3.LUT R13, R22, R23, RZ, 0xfc, !PT ;  /* 0x00000017160d7212 */ /* 0x000fe200078efcff */
[----:B-1----:R-:W-:Y:S02]  /*0a50*/  @P1 IMAD.WIDE R16, R21, 0x2, R16 ;  /* 0x0000000215101825 */ /* 0x002fe400078e0210 */
[-C--:B------:R-:W-:Y:S02]  /*0a60*/  @!P0 IADD3 R12, R12, -R11.reuse, RZ ;  /* 0x8000000b0c0c8210 */ /* 0x080fe40007ffe0ff */
[----:B------:R-:W-:Y:S01]  /*0a70*/  ISETP.LT.OR P2, PT, R13, RZ, P3 ;  /* 0x000000ff0d00720c */ /* 0x000fe20001f41670 */
[----:B------:R-:W-:Y:S01]  /*0a80*/  @!P0 VIADD R18, R18, 0x1 ;  /* 0x0000000112128836 */ /* 0x000fe20000000000 */
[----:B------:R-:W-:Y:S01]  /*0a90*/  ISETP.GE.U32.AND P4, PT, R12, R11, PT ;  /* 0x0000000b0c00720c */ /* 0x000fe20003f86070 */
[----:B------:R0:W2:Y:S01]  /*0aa0*/  @P1 LDG.E.U16 R16, desc[UR8][R16.64] ;  /* 0x0000000810101981 */ /* 0x0000a2000c1e1500 */
[----:B------:R-:W-:Y:S01]  /*0ab0*/  ISETP.GE.OR P2, PT, R22, UR14, P2 ;  /* 0x0000000e16007c0c */ /* 0x000fe20009746670 */
[----:B------:R-:W1:Y:S01]  /*0ac0*/  LDC.64 R12, c[0x0][0x260] ;  /* 0x00009800ff0c7b82 */ /* 0x000e620000000a00 */
[----:B------:R-:W-:-:S02]  /*0ad0*/  LOP3.LUT R11, R21, R6, RZ, 0x3c, !PT ;  /* 0x00000006150b7212 */ /* 0x000fc400078e3cff */
[----:B------:R-:W-:Y:S02]  /*0ae0*/  ISETP.NE.AND P0, PT, R6, RZ, PT ;  /* 0x000000ff0600720c */ /* 0x000fe40003f05270 */
[----:B------:R-:W-:Y:S01]  /*0af0*/  ISETP.GE.AND P5, PT, R11, RZ, PT ;  /* 0x000000ff0b00720c */ /* 0x000fe20003fa6270 */
[----:B------:R-:W-:-:S04]  /*0b00*/  VIADD R11, R22, UR16 ;  /* 0x00000010160b7c36 */ /* 0x000fc80008000000 */
[----:B------:R-:W-:Y:S02]  /*0b10*/  @P4 IADD3 R18, R18, 0x1, RZ ;  /* 0x0000000112124810 */ /* 0x000fe40007ffe0ff */
[C---:B------:R-:W-:Y:S01]  /*0b20*/  LOP3.LUT R14, R11.reuse, R23, RZ, 0xfc, !PT ;  /* 0x000000170b0e7212 */ /* 0x040fe200078efcff */
[----:B------:R-:W3:Y:S03]  /*0b30*/  @!P2 LDC.64 R28, c[0x0][0x210] ;  /* 0x00008400ff1cab82 */ /* 0x000ee60000000a00 */
[----:B------:R-:W-:Y:S02]  /*0b40*/  ISETP.LT.OR P4, PT, R14, RZ, P3 ;  /* 0x000000ff0e00720c */ /* 0x000fe40001f81670 */
[----:B------:R-:W-:Y:S01]  /*0b50*/  @!P5 IMAD.MOV R18, RZ, RZ, -R18 ;  /* 0x000000ffff12d224 */ /* 0x000fe200078e0a12 */
[----:B------:R-:W-:Y:S02]  /*0b60*/  @!P0 LOP3.LUT R18, RZ, R6, RZ, 0x33, !PT ;  /* 0x00000006ff128212 */ /* 0x000fe400078e33ff */
[----:B------:R-:W-:-:S03]  /*0b70*/  ISETP.GE.OR P4, PT, R11, UR14, P4 ;  /* 0x0000000e0b007c0c */ /* 0x000fc6000a786670 */
[----:B------:R-:W-:-:S04]  /*0b80*/  IMAD R19, R7, R0, R18 ;  /* 0x0000000007137224 */ /* 0x000fc800078e0212 */
[----:B------:R-:W-:Y:S02]  /*0b90*/  IMAD R25, R19, UR15, R23 ;  /* 0x0000000f13197c24 */ /* 0x000fe4000f8e0217 */
[----:B------:R-:W-:Y:S02]  /*0ba0*/  IMAD R21, R21, UR6, RZ ;  /* 0x0000000615157c24 */ /* 0x000fe4000f8e02ff */
[----:B------:R-:W-:Y:S02]  /*0bb0*/  @!P2 IMAD R27, R25, UR14, R22 ;  /* 0x0000000e191bac24 */ /* 0x000fe4000f8e0216 */
[----:B------:R-:W4:Y:S01]  /*0bc0*/  @!P4 LDC.64 R14, c[0x0][0x210] ;  /* 0x00008400ff0ecb82 */ /* 0x000f220000000a00 */
[----:B-1----:R-:W-:-:S04]  /*0bd0*/  IMAD.WIDE R12, R21, 0x2, R12 ;  /* 0x00000002150c7825 */ /* 0x002fc800078e020c */
[----:B---3--:R-:W-:Y:S01]  /*0be0*/  @!P2 IMAD.WIDE R28, R27, 0x2, R28 ;  /* 0x000000021b1ca825 */ /* 0x008fe200078e021c */
[----:B------:R-:W3:Y:S04]  /*0bf0*/  @!P2 LDG.E.U16 R26, desc[UR8][R12.64] ;  /* 0x000000080c1aa981 */ /* 0x000ee8000c1e1500 */
[----:B------:R-:W5:Y:S01]  /*0c00*/  @!P2 LDG.E.U16 R27, desc[UR8][R28.64] ;  /* 0x000000081c1ba981 */ /* 0x000f62000c1e1500 */
[----:B------:R-:W-:-:S04]  /*0c10*/  @!P4 IMAD R21, R25, UR14, R11 ;  /* 0x0000000e1915cc24 */ /* 0x000fc8000f8e020b */
[----:B----4-:R-:W-:Y:S02]  /*0c20*/  @!P4 IMAD.WIDE R14, R21, 0x2, R14 ;  /* 0x00000002150ec825 */ /* 0x010fe400078e020e */
[----:B------:R-:W4:Y:S04]  /*0c30*/  @!P4 LDG.E.U16 R21, desc[UR8][R12.64+0x2] ;  /* 0x000002080c15c981 */ /* 0x000f28000c1e1500 */
[----:B------:R3:W4:Y:S01]  /*0c40*/  @!P4 LDG.E.U16 R24, desc[UR8][R14.64] ;  /* 0x000000080e18c981 */ /* 0x000722000c1e1500 */
[----:B------:R-:W-:-:S05]  /*0c50*/  VIADD R18, R11, UR16 ;  /* 0x000000100b127c36 */ /* 0x000fca0008000000 */
[----:B------:R-:W-:-:S04]  /*0c60*/  LOP3.LUT R0, R18, R23, RZ, 0xfc, !PT ;  /* 0x0000001712007212 */ /* 0x000fc800078efcff */
[----:B------:R-:W-:Y:S02]  /*0c70*/  ISETP.LT.OR P0, PT, R0, RZ, P3 ;  /* 0x000000ff0000720c */ /* 0x000fe40001f01670 */
[C---:B------:R-:W-:Y:S02]  /*0c80*/  IADD3 R20, R18.reuse, UR16, RZ ;  /* 0x0000001012147c10 */ /* 0x040fe4000fffe0ff */
[----:B------:R-:W-:Y:S02]  /*0c90*/  ISETP.GE.OR P0, PT, R18, UR14, P0 ;  /* 0x0000000e12007c0c */ /* 0x000fe40008706670 */
[----:B0-----:R-:W-:Y:S01]  /*0ca0*/  LOP3.LUT R17, R20, R23, RZ, 0xfc, !PT ;  /* 0x0000001714117212 */ /* 0x001fe200078efcff */
[----:B------:R-:W-:-:S10]  /*0cb0*/  IMAD.MOV.U32 R0, RZ, RZ, RZ ;  /* 0x000000ffff007224 */ /* 0x000fd400078e00ff */
[----:B------:R-:W4:Y:S01]  /*0cc0*/  @!P0 LDG.E.U16 R28, desc[UR8][R12.64+0x4] ;  /* 0x000004080c1c8981 */ /* 0x000f22000c1e1500 */
[----:B--2---:R-:W-:Y:S01]  /*0cd0*/  @P1 IMAD.U32 R0, R16, 0x10000, RZ ;  /* 0x0001000010001824 */ /* 0x004fe200078e00ff */
[----:B------:R-:W-:Y:S02]  /*0ce0*/  ISETP.LT.OR P1, PT, R17, RZ, P3 ;  /* 0x000000ff1100720c */ /* 0x000fe40001f21670 */
[----:B------:R-:W0:Y:S02]  /*0cf0*/  @!P0 LDC.64 R16, c[0x0][0x210] ;  /* 0x00008400ff108b82 */ /* 0x000e240000000a00 */
[----:B------:R-:W-:Y:S02]  /*0d00*/  ISETP.GE.OR P1, PT, R20, UR14, P1 ;  /* 0x0000000e14007c0c */ /* 0x000fe40008f26670 */
[----:B---3--:R-:W-:-:S11]  /*0d10*/  @!P2 SHF.L.U32 R15, R26, 0x10, RZ ;  /* 0x000000101a0fa819 */ /* 0x008fd600000006ff */
[----:B------:R-:W2:Y:S01]  /*0d20*/  @!P1 LDG.E.U16 R26, desc[UR8][R12.64+0x6] ;  /* 0x000006080c1a9981 */ /* 0x000ea2000c1e1500 */
[----:B-----5:R-:W-:-:S04]  /*0d30*/  @!P2 IMAD.U32 R27, R27, 0x10000, RZ ;  /* 0x000100001b1ba824 */ /* 0x020fc800078e00ff */
[----:B------:R-:W-:Y:S02]  /*0d40*/  @!P2 FFMA.FTZ R0, R15, R27, R0 ;  /* 0x0000001b0f00a223 */ /* 0x000fe40000010000 */
[----:B------:R-:W1:Y:S01]  /*0d50*/  @!P1 LDC.64 R14, c[0x0][0x210] ;  /* 0x00008400ff0e9b82 */ /* 0x000e620000000a00 */
[----:B------:R-:W-:-:S04]  /*0d60*/  @!P0 IMAD R27, R25, UR14, R18 ;  /* 0x0000000e191b8c24 */ /* 0x000fc8000f8e0212 */
[----:B0-----:R-:W-:-:S05]  /*0d70*/  @!P0 IMAD.WIDE R16, R27, 0x2, R16 ;  /* 0x000000021b108825 */ /* 0x001fca00078e0210 */
[----:B------:R-:W3:Y:S01]  /*0d80*/  @!P0 LDG.E.U16 R27, desc[UR8][R16.64] ;  /* 0x00000008101b8981 */ /* 0x000ee2000c1e1500 */
[----:B----4-:R-:W-:Y:S01]  /*0d90*/  @!P4 IMAD.U32 R21, R21, 0x10000, RZ ;  /* 0x000100001515c824 */ /* 0x010fe200078e00ff */
[----:B------:R-:W-:-:S05]  /*0da0*/  @!P4 SHF.L.U32 R24, R24, 0x10, RZ ;  /* 0x000000101818c819 */ /* 0x000fca00000006ff */
[----:B------:R-:W-:Y:S01]  /*0db0*/  @!P4 FFMA.FTZ R0, R21, R24, R0 ;  /* 0x000000181500c223 */ /* 0x000fe20000010000 */
[----:B------:R-:W-:-:S04]  /*0dc0*/  @!P1 IMAD R21, R25, UR14, R20 ;  /* 0x0000000e19159c24 */ /* 0x000fc8000f8e0214 */
[----:B-1----:R-:W-:-:S04]  /*0dd0*/  @!P1 IMAD.WIDE R14, R21, 0x2, R14 ;  /* 0x00000002150e9825 */ /* 0x002fc800078e020e */
[----:B------:R-:W-:Y:S01]  /*0de0*/  VIADD R21, R20, UR16 ;  /* 0x0000001014157c36 */ /* 0x000fe20008000000 */
[----:B------:R0:W4:Y:S04]  /*0df0*/  @!P1 LDG.E.U16 R17, desc[UR8][R14.64] ;  /* 0x000000080e119981 */ /* 0x000128000c1e1500 */
[----:B------:R-:W-:-:S04]  /*0e00*/  LOP3.LUT R24, R21, R23, RZ, 0xfc, !PT ;  /* 0x0000001715187212 */ /* 0x000fc800078efcff */
[----:B------:R-:W-:-:S04]  /*0e10*/  ISETP.LT.OR P4, PT, R24, RZ, P3 ;  /* 0x000000ff1800720c */ /* 0x000fc80001f81670 */
[----:B------:R-:W-:-:S13]  /*0e20*/  ISETP.GE.OR P4, PT, R21, UR14, P4 ;  /* 0x0000000e15007c0c */ /* 0x000fda000a786670 */
[----:B0-----:R-:W0:Y:S01]  /*0e30*/  @!P4 LDC.64 R14, c[0x0][0x210] ;  /* 0x00008400ff0ecb82 */ /* 0x001e220000000a00 */
[----:B------:R-:W-:Y:S01]  /*0e40*/  @!P4 IMAD R25, R25, UR14, R21 ;  /* 0x0000000e1919cc24 */ /* 0x000fe2000f8e0215 */
[----:B------:R-:W5:Y:S03]  /*0e50*/  @!P4 LDG.E.U16 R16, desc[UR8][R12.64+0x8] ;  /* 0x000008080c10c981 */ /* 0x000f66000c1e1500 */
[----:B0-----:R-:W-:-:S06]  /*0e60*/  @!P4 IMAD.WIDE R24, R25, 0x2, R14 ;  /* 0x000000021918c825 */ /* 0x001fcc00078e020e */
[----:B------:R2:W5:Y:S01]  /*0e70*/  @!P4 LDG.E.U16 R24, desc[UR8][R24.64] ;  /* 0x000000081818c981 */ /* 0x000562000c1e1500 */
[----:B------:R-:W-:-:S05]  /*0e80*/  VIADD R23, R23, UR17 ;  /* 0x0000001117177c36 */ /* 0x000fca0008000000 */
[----:B------:R-:W-:Y:S02]  /*0e90*/  ISETP.GE.AND P2, PT, R23, UR15, PT ;  /* 0x0000000f17007c0c */ /* 0x000fe4000bf46270 */
[----:B------:R-:W-:-:S04]  /*0ea0*/  LOP3.LUT R14, R22, R23, RZ, 0xfc, !PT ;  /* 0x00000017160e7212 */ /* 0x000fc800078efcff */
[----:B------:R-:W-:-:S04]  /*0eb0*/  ISETP.LT.OR P3, PT, R14, RZ, P2 ;  /* 0x000000ff0e00720c */ /* 0x000fc80001761670 */
[----:B------:R-:W-:Y:S02]  /*0ec0*/  ISETP.GE.OR P3, PT, R22, UR14, P3 ;  /* 0x0000000e16007c0c */ /* 0x000fe40009f66670 */
[----:B------:R-:W-:Y:S01]  /*0ed0*/  @!P0 SHF.L.U32 R15, R28, 0x10, RZ ;  /* 0x000000101c0f8819 */ /* 0x000fe200000006ff */
[----:B--2---:R-:W-:-:S10]  /*0ee0*/  @!P1 IMAD.U32 R25, R26, 0x10000, RZ ;  /* 0x000100001a199824 */ /* 0x004fd400078e00ff */
[----:B------:R-:W2:Y:S01]  /*0ef0*/  @!P3 LDG.E.U16 R26, desc[UR8][R12.64+0xa] ;  /* 0x00000a080c1ab981 */ /* 0x000ea2000c1e1500 */
[----:B---3--:R-:W-:-:S04]  /*0f00*/  @!P0 IMAD.U32 R27, R27, 0x10000, RZ ;  /* 0x000100001b1b8824 */ /* 0x008fc800078e00ff */
[----:B------:R-:W-:Y:S02]  /*0f10*/  @!P0 FFMA.FTZ R0, R15, R27, R0 ;  /* 0x0000001b0f008223 */ /* 0x000fe40000010000 */
[----:B------:R-:W0:Y:S01]  /*0f20*/  @!P3 LDC.64 R14, c[0x0][0x210] ;  /* 0x00008400ff0ebb82 */ /* 0x000e220000000a00 */
[----:B----4-:R-:W-:-:S05]  /*0f30*/  @!P1 SHF.L.U32 R17, R17, 0x10, RZ ;  /* 0x0000001011119819 */ /* 0x010fca00000006ff */
[----:B------:R-:W-:Y:S01]  /*0f40*/  @!P1 FFMA.FTZ R0, R25, R17, R0 ;  /* 0x0000001119009223 */ /* 0x000fe20000010000 */
[----:B------:R-:W-:-:S04]  /*0f50*/  IMAD R17, R19, UR15, R23 ;  /* 0x0000000f13117c24 */ /* 0x000fc8000f8e0217 */
[----:B------:R-:W-:-:S04]  /*0f60*/  @!P3 IMAD R29, R17, UR14, R22 ;  /* 0x0000000e111dbc24 */ /* 0x000fc8000f8e0216 */
[----:B0-----:R-:W-:Y:S01]  /*0f70*/  @!P3 IMAD.WIDE R28, R29, 0x2, R14 ;  /* 0x000000021d1cb825 */ /* 0x001fe200078e020e */
[----:B------:R-:W-:-:S04]  /*0f80*/  LOP3.LUT R14, R11, R23, RZ, 0xfc, !PT ;  /* 0x000000170b0e7212 */ /* 0x000fc800078efcff */
[----:B------:R-:W-:Y:S01]  /*0f90*/  ISETP.LT.OR P5, PT, R14, RZ, P2 ;  /* 0x000000ff0e00720c */ /* 0x000fe200017a1670 */
[----:B------:R-:W3:Y:S03]  /*0fa0*/  @!P3 LDG.E.U16 R25, desc[UR8][R28.64] ;  /* 0x000000081c19b981 */ /* 0x000ee6000c1e1500 */
[----:B------:R-:W-:-:S13]  /*0fb0*/  ISETP.GE.OR P5, PT, R11, UR14, P5 ;  /* 0x0000000e0b007c0c */ /* 0x000fda000afa6670 */
[----:B------:R-:W0:Y:S01]  /*0fc0*/  @!P5 LDC.64 R14, c[0x0][0x210] ;  /* 0x00008400ff0edb82 */ /* 0x000e220000000a00 */
[----:B-----5:R-:W-:Y:S02]  /*0fd0*/  @!P4 IMAD.U32 R27, R16, 0x10000, RZ ;  /* 0x00010000101bc824 */ /* 0x020fe400078e00ff */
[----:B------:R-:W-:-:S04]  /*0fe0*/  @!P4 IMAD.U32 R24, R24, 0x10000, RZ ;  /* 0x000100001818c824 */ /* 0x000fc800078e00ff */
[----:B------:R-:W-:Y:S01]  /*0ff0*/  @!P4 FFMA.FTZ R0, R27, R24, R0 ;  /* 0x000000181b00c223 */ /* 0x000fe20000010000 */
[----:B------:R-:W-:Y:S01]  /*1000*/  @!P5 IMAD R27, R17, UR14, R11 ;  /* 0x0000000e111bdc24 */ /* 0x000fe2000f8e020b */
[----:B------:R-:W4:Y:S03]  /*1010*/  @!P5 LDG.E.U16 R24, desc[UR8][R12.64+0xc] ;  /* 0x00000c080c18d981 */ /* 0x000f26000c1e1500 */
[----:B0-----:R-:W-:-:S05]  /*1020*/  @!P5 IMAD.WIDE R14, R27, 0x2, R14 ;  /* 0x000000021b0ed825 */ /* 0x001fca00078e020e */
[----:B------:R0:W5:Y:S01]  /*1030*/  @!P5 LDG.E.U16 R16, desc[UR8][R14.64] ;  /* 0x000000080e10d981 */ /* 0x000162000c1e1500 */
[----:B------:R-:W-:-:S04]  /*1040*/  LOP3.LUT R27, R18, R23, RZ, 0xfc, !PT ;  /* 0x00000017121b7212 */ /* 0x000fc800078efcff */
[----:B------:R-:W-:-:S04]  /*1050*/  ISETP.LT.OR P0, PT, R27, RZ, P2 ;  /* 0x000000ff1b00720c */ /* 0x000fc80001701670 */
[----:B------:R-:W-:-:S13]  /*1060*/  ISETP.GE.OR P0, PT, R18, UR14, P0 ;  /* 0x0000000e12007c0c */ /* 0x000fda0008706670 */
[----:B0-----:R-:W-:Y:S01]  /*1070*/  @!P0 IMAD R15, R17, UR14, R18 ;  /* 0x0000000e110f8c24 */ /* 0x001fe2000f8e0212 */
[----:B------:R-:W5:Y:S01]  /*1080*/  @!P0 LDG.E.U16 R28, desc[UR8][R12.64+0xe] ;  /* 0x00000e080c1c8981 */ /* 0x000f62000c1e1500 */
[----:B--2---:R-:W-:Y:S01]  /*1090*/  @!P3 SHF.L.U32 R27, R26, 0x10, RZ ;  /* 0x000000101a1bb819 */ /* 0x004fe200000006ff */
[----:B---3--:R-:W-:-:S04]  /*10a0*/  @!P3 IMAD.U32 R25, R25, 0x10000, RZ ;  /* 0x000100001919b824 */ /* 0x008fc800078e00ff */
[----:B------:R-:W-:Y:S02]  /*10b0*/  @!P3 FFMA.FTZ R0, R27, R25, R0 ;  /* 0x000000191b00b223 */ /* 0x000fe40000010000 */
[----:B------:R-:W0:Y:S01]  /*10c0*/  @!P0 LDC.64 R26, c[0x0][0x210] ;  /* 0x00008400ff1a8b82 */ /* 0x000e220000000a00 */
[----:B------:R-:W-:-:S04]  /*10d0*/  LOP3.LUT R25, R20, R23, RZ, 0xfc, !PT ;  /* 0x0000001714197212 */ /* 0x000fc800078efcff */
[----:B------:R-:W-:-:S04]  /*10e0*/  ISETP.LT.OR P1, PT, R25, RZ, P2 ;  /* 0x000000ff1900720c */ /* 0x000fc80001721670 */
[----:B------:R-:W-:Y:S01]  /*10f0*/  ISETP.GE.OR P1, PT, R20, UR14, P1 ;  /* 0x0000000e14007c0c */ /* 0x000fe20008f26670 */
[----:B0-----:R-:W-:-:S12]  /*1100*/  @!P0 IMAD.WIDE R26, R15, 0x2, R26 ;  /* 0x000000020f1a8825 */ /* 0x001fd800078e021a */
[----:B------:R-:W0:Y:S01]  /*1110*/  @!P1 LDC.64 R14, c[0x0][0x210] ;  /* 0x00008400ff0e9b82 */ /* 0x000e220000000a00 */
[----:B------:R-:W2:Y:S01]  /*1120*/  @!P0 LDG.E.U16 R27, desc[UR8][R26.64] ;  /* 0x000000081a1b8981 */ /* 0x000ea2000c1e1500 */
[----:B----4-:R-:W-:Y:S01]  /*1130*/  @!P5 IMAD.U32 R25, R24, 0x10000, RZ ;  /* 0x000100001819d824 */ /* 0x010fe200078e00ff */
[----:B-----5:R-:W-:-:S05]  /*1140*/  @!P5 SHF.L.U32 R16, R16, 0x10, RZ ;  /* 0x000000101010d819 */ /* 0x020fca00000006ff */
[----:B------:R-:W-:Y:S01]  /*1150*/  @!P5 FFMA.FTZ R0, R25, R16, R0 ;  /* 0x000000101900d223 */ /* 0x000fe20000010000 */
[----:B------:R-:W-:Y:S01]  /*1160*/  LOP3.LUT R16, R21, R23, RZ, 0xfc, !PT ;  /* 0x0000001715107212 */ /* 0x000fe200078efcff */
[----:B------:R-:W-:-:S03]  /*1170*/  @!P1 IMAD R25, R17, UR14, R20 ;  /* 0x0000000e11199c24 */ /* 0x000fc6000f8e0214 */
[----:B------:R-:W-:Y:S01]  /*1180*/  ISETP.LT.OR P4, PT, R16, RZ, P2 ;  /* 0x000000ff1000720c */ /* 0x000fe20001781670 */
[----:B0-----:R-:W-:Y:S02]  /*1190*/  @!P1 IMAD.WIDE R14, R25, 0x2, R14 ;  /* 0x00000002190e9825 */ /* 0x001fe400078e020e */
[----:B------:R-:W3:Y:S01]  /*11a0*/  @!P1 LDG.E.U16 R25, desc[UR8][R12.64+0x10] ;  /* 0x000010080c199981 */ /* 0x000ee2000c1e1500 */
[----:B------:R-:W-:-:S03]  /*11b0*/  ISETP.GE.OR P4, PT, R21, UR14, P4 ;  /* 0x0000000e15007c0c */ /* 0x000fc6000a786670 */
[----:B------:R0:W4:Y:S10]  /*11c0*/  @!P1 LDG.E.U16 R24, desc[UR8][R14.64] ;  /* 0x000000080e189981 */ /* 0x000134000c1e1500 */
        /* <DEDUP_REMOVED lines=9> */
[----:B------:R-:W-:Y:S01]  /*1260*/  ISETP.GE.OR P3, PT, R22, UR14, P3 ;  /* 0x0000000e16007c0c */ /* 0x000fe20009f66670 */
[----:B------:R-:W-:Y:S02]  /*1270*/  @!P0 IMAD.U32 R15, R28, 0x10000, RZ ;  /* 0x000100001c0f8824 */ /* 0x000fe400078e00ff */
[----:B0-----:R-:W-:-:S10]  /*1280*/  IMAD R17, R19, UR15, R23 ;  /* 0x0000000f13117c24 */ /* 0x001fd4000f8e0217 */
[----:B------:R-:W-:Y:S01]  /*1290*/  @!P3 IMAD R29, R17, UR14, R22 ;  /* 0x0000000e111dbc24 */ /* 0x000fe2000f8e0216 */
[----:B--2---:R-:W-:-:S05]  /*12a0*/  @!P0 SHF.L.U32 R27, R27, 0x10, RZ ;  /* 0x000000101b1b8819 */ /* 0x004fca00000006ff */
[----:B------:R-:W-:Y:S02]  /*12b0*/  @!P0 FFMA.FTZ R0, R15, R27, R0 ;  /* 0x0000001b0f008223 */ /* 0x000fe40000010000 */
[----:B------:R-:W0:Y:S01]  /*12c0*/  @!P3 LDC.64 R14, c[0x0][0x210] ;  /* 0x00008400ff0ebb82 */ /* 0x000e220000000a00 */
[----:B---3--:R-:W-:Y:S02]  /*12d0*/  @!P1 IMAD.U32 R25, R25, 0x10000, RZ ;  /* 0x0001000019199824 */ /* 0x008fe400078e00ff */
[----:B----4-:R-:W-:Y:S02]  /*12e0*/  @!P1 IMAD.U32 R24, R24, 0x10000, RZ ;  /* 0x0001000018189824 */ /* 0x010fe400078e00ff */
[----:B0-----:R-:W-:Y:S01]  /*12f0*/  @!P3 IMAD.WIDE R28, R29, 0x2, R14 ;  /* 0x000000021d1cb825 */ /* 0x001fe200078e020e */
[----:B------:R-:W-:-:S03]  /*1300*/  LOP3.LUT R14, R11, R23, RZ, 0xfc, !PT ;  /* 0x000000170b0e7212 */ /* 0x000fc600078efcff */
[----:B------:R-:W-:Y:S02]  /*1310*/  @!P1 FFMA.FTZ R0, R25, R24, R0 ;  /* 0x0000001819009223 */ /* 0x000fe40000010000 */
[----:B------:R-:W2:Y:S01]  /*1320*/  @!P3 LDG.E.U16 R25, desc[UR8][R12.64+0x14] ;  /* 0x000014080c19b981 */ /* 0x000ea2000c1e1500 */
[----:B------:R-:W-:-:S03]  /*1330*/  ISETP.LT.OR P5, PT, R14, RZ, P2 ;  /* 0x000000ff0e00720c */ /* 0x000fc600017a1670 */
[----:B------:R-:W3:Y:S01]  /*1340*/  @!P3 LDG.E.U16 R24, desc[UR8][R28.64] ;  /* 0x000000081c18b981 */ /* 0x000ee2000c1e1500 */
[----:B------:R-:W-:-:S13]  /*1350*/  ISETP.GE.OR P5, PT, R11, UR14, P5 ;  /* 0x0000000e0b007c0c */ /* 0x000fda000afa6670 */
[----:B------:R-:W0:Y:S01]  /*1360*/  @!P5 LDC.64 R14, c[0x0][0x210] ;  /* 0x00008400ff0edb82 */ /* 0x000e220000000a00 */
[----:B-----5:R-:W-:Y:S02]  /*1370*/  @!P4 SHF.L.U32 R27, R26, 0x10, RZ ;  /* 0x000000101a1bc819 */ /* 0x020fe400000006ff */
[----:B------:R-:W4:Y:S01]  /*1380*/  @!P5 LDG.E.U16 R26, desc[UR8][R12.64+0x16] ;  /* 0x000016080c1ad981 */ /* 0x000f22000c1e1500 */
[----:B------:R-:W-:-:S04]  /*1390*/  @!P4 IMAD.U32 R16, R16, 0x10000, RZ ;  /* 0x000100001010c824 */ /* 0x000fc800078e00ff */
[----:B------:R-:W-:Y:S01]  /*13a0*/  @!P4 FFMA.FTZ R0, R27, R16, R0 ;  /* 0x000000101b00c223 */ /* 0x000fe20000010000 */
[----:B------:R-:W-:-:S04]  /*13b0*/  @!P5 IMAD R27, R17, UR14, R11 ;  /* 0x0000000e111bdc24 */ /* 0x000fc8000f8e020b */
[----:B0-----:R-:W-:-:S05]  /*13c0*/  @!P5 IMAD.WIDE R14, R27, 0x2, R14 ;  /* 0x000000021b0ed825 */ /* 0x001fca00078e020e */
[----:B------:R0:W5:Y:S01]  /*13d0*/  @!P5 LDG.E.U16 R16, desc[UR8][R14.64] ;  /* 0x000000080e10d981 */ /* 0x000162000c1e1500 */
[----:B------:R-:W-:-:S04]  /*13e0*/  LOP3.LUT R27, R18, R23, RZ, 0xfc, !PT ;  /* 0x00000017121b7212 */ /* 0x000fc800078efcff */
[----:B------:R-:W-:-:S04]  /*13f0*/  ISETP.LT.OR P0, PT, R27, RZ, P2 ;  /* 0x000000ff1b00720c */ /* 0x000fc80001701670 */
[----:B------:R-:W-:Y:S02]  /*1400*/  ISETP.GE.OR P0, PT, R18, UR14, P0 ;  /* 0x0000000e12007c0c */ /* 0x000fe40008706670 */
[----:B------:R-:W-:-:S04]  /*1410*/  LOP3.LUT R27, R20, R23, RZ, 0xfc, !PT ;  /* 0x00000017141b7212 */ /* 0x000fc800078efcff */
[----:B------:R-:W-:-:S04]  /*1420*/  ISETP.LT.OR P1, PT, R27, RZ, P2 ;  /* 0x000000ff1b00720c */ /* 0x000fc80001721670 */
[----:B------:R-:W-:-:S03]  /*1430*/  ISETP.GE.OR P1, PT, R20, UR14, P1 ;  /* 0x0000000e14007c0c */ /* 0x000fc60008f26670 */
[----:B0-----:R-:W-:Y:S01]  /*1440*/  @!P0 IMAD R15, R17, UR14, R18 ;  /* 0x0000000e110f8c24 */ /* 0x001fe2000f8e0212 */
[----:B------:R-:W5:Y:S01]  /*1450*/  @!P0 LDG.E.U16 R29, desc[UR8][R12.64+0x18] ;  /* 0x000018080c1d8981 */ /* 0x000f62000c1e1500 */
[----:B--2---:R-:W-:Y:S01]  /*1460*/  @!P3 IMAD.U32 R25, R25, 0x10000, RZ ;  /* 0x000100001919b824 */ /* 0x004fe200078e00ff */
[----:B---3--:R-:W-:-:S05]  /*1470*/  @!P3 SHF.L.U32 R24, R24, 0x10, RZ ;  /* 0x000000101818b819 */ /* 0x008fca00000006ff */
[----:B------:R-:W-:Y:S02]  /*1480*/  @!P3 FFMA.FTZ R0, R25, R24, R0 ;  /* 0x000000181900b223 */ /* 0x000fe40000010000 */
[----:B------:R-:W0:Y:S02]  /*1490*/  @!P0 LDC.64 R24, c[0x0][0x210] ;  /* 0x00008400ff188b82 */ /* 0x000e240000000a00 */
[----:B0-----:R-:W-:-:S06]  /*14a0*/  @!P0 IMAD.WIDE R24, R15, 0x2, R24 ;  /* 0x000000020f188825 */ /* 0x001fcc00078e0218 */
[----:B------:R-:W0:Y:S01]  /*14b0*/  @!P1 LDC.64 R14, c[0x0][0x210] ;  /* 0x00008400ff0e9b82 */ /* 0x000e220000000a00 */
[----:B----4-:R-:W-:Y:S01]  /*14c0*/  @!P5 IMAD.U32 R27, R26, 0x10000, RZ ;  /* 0x000100001a1bd824 */ /* 0x010fe200078e00ff */
[----:B------:R-:W2:Y:S01]  /*14d0*/  @!P0 LDG.E.U16 R28, desc[UR8][R24.64] ;  /* 0x00000008181c8981 */ /* 0x000ea2000c1e1500 */
[----:B-----5:R-:W-:-:S04]  /*14e0*/  @!P5 IMAD.U32 R16, R16, 0x10000, RZ ;  /* 0x000100001010d824 */ /* 0x020fc800078e00ff */
[----:B------:R-:W-:Y:S01]  /*14f0*/  @!P5 FFMA.FTZ R0, R27, R16, R0 ;  /* 0x000000101b00d223 */ /* 0x000fe20000010000 */
[----:B------:R-:W-:Y:S01]  /*1500*/  @!P1 IMAD R27, R17, UR14, R20 ;  /* 0x0000000e111b9c24 */ /* 0x000fe2000f8e0214 */
[----:B------:R-:W-:-:S04]  /*1510*/  LOP3.LUT R16, R21, R23, RZ, 0xfc, !PT ;  /* 0x0000001715107212 */ /* 0x000fc800078efcff */
        /* <DEDUP_REMOVED lines=8> */
[----:B0-----:R-:W-:-:S05]  /*15a0*/  @!P4 IMAD.WIDE R24, R25, 0x2, R14 ;  /* 0x000000021918c825 */ /* 0x001fca00078e020e */
[----:B------:R0:W5:Y:S01]  /*15b0*/  @!P4 LDG.E.U16 R17, desc[UR8][R24.64] ;  /* 0x000000081811c981 */ /* 0x000162000c1e1500 */
[----:B------:R-:W-:-:S04]  /*15c0*/  IADD3 R23, R23, UR17, RZ ;  /* 0x0000001117177c10 */ /* 0x000fc8000fffe0ff */
[----:B------:R-:W-:Y:S02]  /*15d0*/  ISETP.GE.AND P2, PT, R23, UR15, PT ;  /* 0x0000000f17007c0c */ /* 0x000fe4000bf46270 */
[----:B------:R-:W-:-:S04]  /*15e0*/  LOP3.LUT R14, R22, R23, RZ, 0xfc, !PT ;  /* 0x00000017160e7212 */ /* 0x000fc800078efcff */
[----:B------:R-:W-:-:S04]  /*15f0*/  ISETP.LT.OR P3, PT, R14, RZ, P2 ;  /* 0x000000ff0e00720c */ /* 0x000fc80001761670 */
[----:B------:R-:W-:Y:S01]  /*1600*/  ISETP.GE.OR P3, PT, R22, UR14, P3 ;  /* 0x0000000e16007c0c */ /* 0x000fe20009f66670 */
[----:B------:R-:W-:-:S12]  /*1610*/  @!P0 IMAD.U32 R29, R29, 0x10000, RZ ;  /* 0x000100001d1d8824 */ /* 0x000fd800078e00ff */
[----:B------:R-:W1:Y:S01]  /*1620*/  @!P3 LDC.64 R14, c[0x0][0x210] ;  /* 0x00008400ff0ebb82 */ /* 0x000e620000000a00 */
[----:B0-----:R-:W-:Y:S01]  /*1630*/  IMAD R25, R19, UR15, R23 ;  /* 0x0000000f13197c24 */ /* 0x001fe2000f8e0217 */
[----:B------:R-:W-:Y:S01]  /*1640*/  LOP3.LUT R24, R11, R23, RZ, 0xfc, !PT ;  /* 0x000000170b187212 */ /* 0x000fe200078efcff */
[----:B--2---:R-:W-:-:S04]  /*1650*/  @!P0 IMAD.U32 R28, R28, 0x10000, RZ ;  /* 0x000100001c1c8824 */ /* 0x004fc800078e00ff */
[----:B------:R-:W-:Y:S01]  /*1660*/  @!P0 FFMA.FTZ R0, R29, R28, R0 ;  /* 0x0000001c1d008223 */ /* 0x000fe20000010000 */
[----:B------:R-:W-:Y:S01]  /*1670*/  ISETP.LT.OR P0, PT, R24, RZ, P2 ;  /* 0x000000ff1800720c */ /* 0x000fe20001701670 */
[----:B------:R-:W2:Y:S01]  /*1680*/  @!P3 LDG.E.U16 R28, desc[UR8][R12.64+0x1e] ;  /* 0x00001e080c1cb981 */ /* 0x000ea2000c1e1500 */
[----:B---3--:R-:W-:Y:S01]  /*1690*/  @!P1 SHF.L.U32 R27, R27, 0x10, RZ ;  /* 0x000000101b1b9819 */ /* 0x008fe200000006ff */
[----:B----4-:R-:W-:-:S04]  /*16a0*/  @!P1 IMAD.U32 R26, R26, 0x10000, RZ ;  /* 0x000100001a1a9824 */ /* 0x010fc800078e00ff */
[----:B------:R-:W-:Y:S01]  /*16b0*/  @!P1 FFMA.FTZ R0, R27, R26, R0 ;  /* 0x0000001a1b009223 */ /* 0x000fe20000010000 */
[----:B------:R-:W-:-:S04]  /*16c0*/  @!P3 IMAD R27, R25, UR14, R22 ;  /* 0x0000000e191bbc24 */ /* 0x000fc8000f8e0216 */
[----:B-1----:R-:W-:Y:S01]  /*16d0*/  @!P3 IMAD.WIDE R14, R27, 0x2, R14 ;  /* 0x000000021b0eb825 */ /* 0x002fe200078e020e */
[----:B------:R-:W-:-:S04]  /*16e0*/  ISETP.GE.OR P0, PT, R11, UR14, P0 ;  /* 0x0000000e0b007c0c */ /* 0x000fc80008706670 */
[----:B------:R0:W3:Y:S01]  /*16f0*/  @!P3 LDG.E.U16 R27, desc[UR8][R14.64] ;  /* 0x000000080e1bb981 */ /* 0x0000e2000c1e1500 */
[----:B-----5:R-:W-:-:S08]  /*1700*/  @!P4 IMAD.U32 R29, R16, 0x10000, RZ ;  /* 0x00010000101dc824 */ /* 0x020fd000078e00ff */
[----:B------:R-:W4:Y:S01]  /*1710*/  @!P0 LDG.E.U16 R26, desc[UR8][R12.64+0x20] ;  /* 0x000020080c1a8981 */ /* 0x000f22000c1e1500 */
[----:B0-----:R-:W0:Y:S01]  /*1720*/  @!P0 LDC.64 R14, c[0x0][0x210] ;  /* 0x00008400ff0e8b82 */ /* 0x001e220000000a00 */
[----:B------:R-:W-:-:S05]  /*1730*/  @!P4 SHF.L.U32 R17, R17, 0x10, RZ ;  /* 0x000000101111c819 */ /* 0x000fca00000006ff */
[----:B------:R-:W-:Y:S01]  /*1740*/  @!P4 FFMA.FTZ R0, R29, R17, R0 ;  /* 0x000000111d00c223 */ /* 0x000fe20000010000 */
[----:B------:R-:W-:-:S04]  /*1750*/  @!P0 IMAD R17, R25, UR14, R11 ;  /* 0x0000000e19118c24 */ /* 0x000fc8000f8e020b */
[----:B0-----:R-:W-:-:S05]  /*1760*/  @!P0 IMAD.WIDE R16, R17, 0x2, R14 ;  /* 0x0000000211108825 */ /* 0x001fca00078e020e */
[----:B------:R0:W5:Y:S01]  /*1770*/  @!P0 LDG.E.U16 R24, desc[UR8][R16.64] ;  /* 0x0000000810188981 */ /* 0x000162000c1e1500 */
[----:B------:R-:W-:-:S04]  /*1780*/  LOP3.LUT R14, R18, R23, RZ, 0xfc, !PT ;  /* 0x00000017120e7212 */ /* 0x000fc800078efcff */
[----:B------:R-:W-:-:S04]  /*1790*/  ISETP.LT.OR P4, PT, R14, RZ, P2 ;  /* 0x000000ff0e00720c */ /* 0x000fc80001781670 */
[----:B------:R-:W-:-:S13]  /*17a0*/  ISETP.GE.OR P4, PT, R18, UR14, P4 ;  /* 0x0000000e12007c0c */ /* 0x000fda000a786670 */
[----:B0-----:R-:W-:Y:S02]  /*17b0*/  @!P4 IMAD R17, R25, UR14, R18 ;  /* 0x0000000e1911cc24 */ /* 0x001fe4000f8e0212 */
[----:B--2---:R-:W-:Y:S02]  /*17c0*/  @!P3 IMAD.U32 R15, R28, 0x10000, RZ ;  /* 0x000100001c0fb824 */ /* 0x004fe400078e00ff */
        /* <DEDUP_REMOVED lines=8> */
[----:B----4-:R-:W-:Y:S01]  /*1850*/  @!P0 SHF.L.U32 R27, R26, 0x10, RZ ;  /* 0x000000101a1b8819 */ /* 0x010fe200000006ff */
[----:B------:R-:W2:Y:S01]  /*1860*/  @!P4 LDG.E.U16 R14, desc[UR8][R14.64] ;  /* 0x000000080e0ec981 */ /* 0x000ea2000c1e1500 */
[----:B-----5:R-:W-:-:S03]  /*1870*/  @!P0 IMAD.U32 R26, R24, 0x10000, RZ ;  /* 0x00010000181a8824 */ /* 0x020fc600078e00ff */
[----:B------:R-:W3:Y:S01]  /*1880*/  @!P4 LDG.E.U16 R24, desc[UR8][R12.64+0x22] ;  /* 0x000022080c18c981 */ /* 0x000ee2000c1e1500 */
[----:B------:R-:W-:Y:S01]  /*1890*/  @!P0 FFMA.FTZ R0, R27, R26, R0 ;  /* 0x0000001a1b008223 */ /* 0x000fe20000010000 */
[----:B------:R-:W-:Y:S02]  /*18a0*/  @!P3 IMAD R27, R25, UR14, R20 ;  /* 0x0000000e191bbc24 */ /* 0x000fe4000f8e0214 */
[----:B------:R-:W4:Y:S02]  /*18b0*/  @!P3 LDG.E.U16 R26, desc[UR8][R12.64+0x24] ;  /* 0x000024080c1ab981 */ /* 0x000f24000c1e1500 */
[----:B0-----:R-:W-:-:S05]  /*18c0*/  @!P3 IMAD.WIDE R16, R27, 0x2, R16 ;  /* 0x000000021b10b825 */ /* 0x001fca00078e0210 */
[----:B------:R0:W5:Y:S01]  /*18d0*/  @!P3 LDG.E.U16 R27, desc[UR8][R16.64] ;  /* 0x00000008101bb981 */ /* 0x000162000c1e1500 */
[----:B------:R-:W-:-:S04]  /*18e0*/  LOP3.LUT R28, R21, R23, RZ, 0xfc, !PT ;  /* 0x00000017151c7212 */ /* 0x000fc800078efcff */
[----:B------:R-:W-:-:S04]  /*18f0*/  ISETP.LT.OR P0, PT, R28, RZ, P2 ;  /* 0x000000ff1c00720c */ /* 0x000fc80001701670 */
[----:B------:R-:W-:Y:S01]  /*1900*/  ISETP.GE.OR P0, PT, R21, UR14, P0 ;  /* 0x0000000e15007c0c */ /* 0x000fe20008706670 */
[----:B------:R-:W-:-:S05]  /*1910*/  VIADD R23, R23, UR17 ;  /* 0x0000001117177c36 */ /* 0x000fca0008000000 */
[----:B------:R-:W-:-:S07]  /*1920*/  ISETP.GE.AND P1, PT, R23, UR15, PT ;  /* 0x0000000f17007c0c */ /* 0x000fce000bf26270 */
[----:B0-----:R-:W0:Y:S01]  /*1930*/  @!P0 LDC.64 R16, c[0x0][0x210] ;  /* 0x00008400ff108b82 */ /* 0x001e220000000a00 */
[----:B------:R-:W-:Y:S02]  /*1940*/  @!P0 IMAD R25, R25, UR14, R21 ;  /* 0x0000000e19198c24 */ /* 0x000fe4000f8e0215 */
[----:B------:R-:W-:Y:S02]  /*1950*/  IMAD R19, R19, UR15, R23 ;  /* 0x0000000f13137c24 */ /* 0x000fe4000f8e0217 */
[----:B--2---:R-:W-:Y:S01]  /*1960*/  @!P4 IMAD.U32 R14, R14, 0x10000, RZ ;  /* 0x000100000e0ec824 */ /* 0x004fe200078e00ff */
[----:B---3--:R-:W-:Y:S02]  /*1970*/  @!P4 SHF.L.U32 R15, R24, 0x10, RZ ;  /* 0x00000010180fc819 */ /* 0x008fe400000006ff */
[----:B------:R-:W-:-:S03]  /*1980*/  LOP3.LUT R24, R22, R23, RZ, 0xfc, !PT ;  /* 0x0000001716187212 */ /* 0x000fc600078efcff */
[----:B------:R-:W-:Y:S01]  /*1990*/  @!P4 FFMA.FTZ R0, R15, R14, R0 ;  /* 0x0000000e0f00c223 */ /* 0x000fe20000010000 */
[----:B------:R-:W-:Y:S02]  /*19a0*/  ISETP.LT.OR P2, PT, R24, RZ, P1 ;  /* 0x000000ff1800720c */ /* 0x000fe40000f41670 */
[CC--:B------:R-:W-:Y:S02]  /*19b0*/  LOP3.LUT R14, R11.reuse, R23.reuse, RZ, 0xfc, !PT ;  /* 0x000000170b0e7212 */ /* 0x0c0fe400078efcff */
[----:B------:R-:W-:Y:S02]  /*19c0*/  ISETP.GE.OR P2, PT, R22, UR14, P2 ;  /* 0x0000000e16007c0c */ /* 0x000fe40009746670 */
[----:B------:R-:W-:Y:S01]  /*19d0*/  ISETP.LT.OR P4, PT, R14, RZ, P1 ;  /* 0x000000ff0e00720c */ /* 0x000fe20000f81670 */
[----:B----4-:R-:W-:Y:S01]  /*19e0*/  @!P3 IMAD.U32 R15, R26, 0x10000, RZ ;  /* 0x000100001a0fb824 */ /* 0x010fe200078e00ff */
[----:B------:R-:W-:Y:S02]  /*19f0*/  LOP3.LUT R24, R18, R23, RZ, 0xfc, !PT ;  /* 0x0000001712187212 */ /* 0x000fe400078efcff */
[----:B------:R-:W-:-:S02]  /*1a00*/  ISETP.GE.OR P4, PT, R11, UR14, P4 ;  /* 0x0000000e0b007c0c */ /* 0x000fc4000a786670 */
[----:B-----5:R-:W-:-:S05]  /*1a10*/  @!P3 SHF.L.U32 R27, R27, 0x10, RZ ;  /* 0x000000101b1bb819 */ /* 0x020fca00000006ff */
[----:B------:R-:W-:Y:S01]  /*1a20*/  @!P3 FFMA.FTZ R0, R15, R27, R0 ;  /* 0x0000001b0f00b223 */ /* 0x000fe20000010000 */
[----:B------:R-:W-:Y:S01]  /*1a30*/  ISETP.LT.OR P3, PT, R24, RZ, P1 ;  /* 0x000000ff1800720c */ /* 0x000fe20000f61670 */
[----:B------:R-:W1:Y:S01]  /*1a40*/  @!P2 LDC.64 R14, c[0x0][0x210] ;  /* 0x00008400ff0eab82 */ /* 0x000e620000000a00 */
[----:B------:R-:W-:-:S04]  /*1a50*/  LOP3.LUT R24, R20, R23, RZ, 0xfc, !PT ;  /* 0x0000001714187212 */ /* 0x000fc800078efcff */
[----:B------:R-:W-:Y:S01]  /*1a60*/  ISETP.LT.OR P5, PT, R24, RZ, P1 ;  /* 0x000000ff1800720c */ /* 0x000fe20000fa1670 */
[----:B0-----:R-:W-:Y:S02]  /*1a70*/  @!P0 IMAD.WIDE R24, R25, 0x2, R16 ;  /* 0x0000000219188825 */ /* 0x001fe400078e0210 */
[----:B------:R-:W0:Y:S01]  /*1a80*/  @!P4 LDC.64 R16, c[0x0][0x210] ;  /* 0x00008400ff10cb82 */ /* 0x000e220000000a00 */
[----:B------:R-:W-:Y:S02]  /*1a90*/  ISETP.GE.OR P3, PT, R18, UR14, P3 ;  /* 0x0000000e12007c0c */ /* 0x000fe40009f66670 */
[----:B------:R-:W-:Y:S01]  /*1aa0*/  LOP3.LUT R23, R21, R23, RZ, 0xfc, !PT ;  /* 0x0000001715177212 */ /* 0x000fe200078efcff */
[C---:B------:R-:W-:Y:S01]  /*1ab0*/  @!P2 IMAD R27, R19.reuse, UR14, R22 ;  /* 0x0000000e131bac24 */ /* 0x040fe2000f8e0216 */
[----:B------:R-:W-:Y:S01]  /*1ac0*/  ISETP.GE.OR P5, PT, R20, UR14, P5 ;  /* 0x0000000e14007c0c */ /* 0x000fe2000afa6670 */
[----:B------:R-:W-:Y:S01]  /*1ad0*/  @!P4 IMAD R28, R19, UR14, R11 ;  /* 0x0000000e131ccc24 */ /* 0x000fe2000f8e020b */
[----:B------:R-:W-:Y:S01]  /*1ae0*/  ISETP.LT.OR P1, PT, R23, RZ, P1 ;  /* 0x000000ff1700720c */ /* 0x000fe20000f21670 */
[----:B------:R-:W2:Y:S03]  /*1af0*/  @!P0 LDG.E.U16 R24, desc[UR8][R24.64] ;  /* 0x0000000818188981 */ /* 0x000ea6000c1e1500 */
[----:B------:R-:W-:-:S03]  /*1b00*/  ISETP.GE.OR P1, PT, R21, UR14, P1 ;  /* 0x0000000e15007c0c */ /* 0x000fc60008f26670 */
[----:B------:R-:W3:Y:S01]  /*1b10*/  @!P3 LDC.64 R22, c[0x0][0x210] ;  /* 0x00008400ff16bb82 */ /* 0x000ee20000000a00 */
[----:B-1----:R-:W-:Y:S01]  /*1b20*/  @!P2 IMAD.WIDE R26, R27, 0x2, R14 ;  /* 0x000000021b1aa825 */ /* 0x002fe200078e020e */
[----:B------:R-:W4:Y:S03]  /*1b30*/  @!P4 LDG.E.U16 R25, desc[UR8][R12.64+0x2a] ;  /* 0x00002a080c19c981 */ /* 0x000f26000c1e1500 */
[----:B------:R-:W-:-:S03]  /*1b40*/  @!P3 IMAD R11, R19, UR14, R18 ;  /* 0x0000000e130bbc24 */ /* 0x000fc6000f8e0212 */
[----:B------:R-:W1:Y:S01]  /*1b50*/  @!P5 LDC.64 R14, c[0x0][0x210] ;  /* 0x00008400ff0edb82 */ /* 0x000e620000000a00 */
[C---:B------:R-:W-:Y:S01]  /*1b60*/  @!P5 IMAD R29, R19.reuse, UR14, R20 ;  /* 0x0000000e131ddc24 */ /* 0x040fe2000f8e0214 */
[----:B------:R-:W5:Y:S01]  /*1b70*/  @!P2 LDG.E.U16 R26, desc[UR8][R26.64] ;  /* 0x000000081a1aa981 */ /* 0x000f62000c1e1500 */
[----:B------:R-:W-:Y:S02]  /*1b80*/  @!P1 IMAD R21, R19, UR14, R21 ;  /* 0x0000000e13159c24 */ /* 0x000fe4000f8e0215 */
[----:B0-----:R-:W-:Y:S01]  /*1b90*/  @!P4 IMAD.WIDE R18, R28, 0x2, R16 ;  /* 0x000000021c12c825 */ /* 0x001fe200078e0210 */
[----:B------:R-:W5:Y:S02]  /*1ba0*/  @!P0 LDG.E.U16 R20, desc[UR8][R12.64+0x26] ;  /* 0x000026080c148981 */ /* 0x000f64000c1e1500 */
[----:B------:R-:W0:Y:S02]  /*1bb0*/  @!P1 LDC.64 R16, c[0x0][0x210] ;  /* 0x00008400ff109b82 */ /* 0x000e240000000a00 */
[----:B------:R-:W5:Y:S04]  /*1bc0*/  @!P3 LDG.E.U16 R28, desc[UR8][R12.64+0x2c] ;  /* 0x00002c080c1cb981 */ /* 0x000f68000c1e1500 */
[----:B------:R-:W5:Y:S01]  /*1bd0*/  @!P4 LDG.E.U16 R18, desc[UR8][R18.64] ;  /* 0x000000081212c981 */ /* 0x000f62000c1e1500 */
[----:B---3--:R-:W-:-:S03]  /*1be0*/  @!P3 IMAD.WIDE R22, R11, 0x2, R22 ;  /* 0x000000020b16b825 */ /* 0x008fc600078e0216 */
[----:B------:R-:W3:Y:S04]  /*1bf0*/  @!P2 LDG.E.U16 R11, desc[UR8][R12.64+0x28] ;  /* 0x000028080c0ba981 */ /* 0x000ee8000c1e1500 */
[----:B------:R-:W3:Y:S01]  /*1c00*/  @!P3 LDG.E.U16 R22, desc[UR8][R22.64] ;  /* 0x000000081616b981 */ /* 0x000ee2000c1e1500 */
[----:B-1----:R-:W-:-:S03]  /*1c10*/  @!P5 IMAD.WIDE R14, R29, 0x2, R14 ;  /* 0x000000021d0ed825 */ /* 0x002fc600078e020e */
[----:B------:R-:W3:Y:S04]  /*1c20*/  @!P1 LDG.E.U16 R19, desc[UR8][R12.64+0x30] ;  /* 0x000030080c139981 */ /* 0x000ee8000c1e1500 */
[----:B------:R-:W3:Y:S01]  /*1c30*/  @!P5 LDG.E.U16 R14, desc[UR8][R14.64] ;  /* 0x000000080e0ed981 */ /* 0x000ee2000c1e1500 */
[----:B0-----:R-:W-:-:S03]  /*1c40*/  @!P1 IMAD.WIDE R16, R21, 0x2, R16 ;  /* 0x0000000215109825 */ /* 0x001fc600078e0210 */
[----:B------:R0:W3:Y:S04]  /*1c50*/  @!P5 LDG.E.U16 R21, desc[UR8][R12.64+0x2e] ;  /* 0x00002e080c15d981 */ /* 0x0000e8000c1e1500 */
[----:B------:R-:W3:Y:S01]  /*1c60*/  @!P1 LDG.E.U16 R16, desc[UR8][R16.64] ;  /* 0x0000000810109981 */ /* 0x000ee2000c1e1500 */
[----:B0-----:R-:W-:Y:S02]  /*1c70*/  SHF.R.S64 R12, RZ, 0x1f, R10 ;  /* 0x0000001fff0c7819 */ /* 0x001fe4000000100a */
[----:B--2---:R-:W-:Y:S01]  /*1c80*/  @!P0 SHF.L.U32 R24, R24, 0x10, RZ ;  /* 0x0000001018188819 */ /* 0x004fe200000006ff */
[----:B----4-:R-:W-:Y:S01]  /*1c90*/  @!P4 IMAD.U32 R25, R25, 0x10000, RZ ;  /* 0x000100001919c824 */ /* 0x010fe200078e00ff */
[----:B-----5:R-:W-:Y:S01]  /*1ca0*/  @!P2 SHF.L.U32 R26, R26, 0x10, RZ ;  /* 0x000000101a1aa819 */ /* 0x020fe200000006ff */
[----:B------:R-:W-:-:S04]  /*1cb0*/  @!P0 IMAD.U32 R27, R20, 0x10000, RZ ;  /* 0x00010000141b8824 */ /* 0x000fc800078e00ff */
[----:B------:R-:W-:Y:S01]  /*1cc0*/  @!P0 FFMA.FTZ R0, R27, R24, R0 ;  /* 0x000000181b008223 */ /* 0x000fe20000010000 */
[----:B------:R-:W-:Y:S01]  /*1cd0*/  @!P4 SHF.L.U32 R18, R18, 0x10, RZ ;  /* 0x000000101212c819 */ /* 0x000fe200000006ff */
[----:B---3--:R-:W-:-:S04]  /*1ce0*/  @!P2 IMAD.U32 R11, R11, 0x10000, RZ ;  /* 0x000100000b0ba824 */ /* 0x008fc800078e00ff */
[----:B------:R-:W-:Y:S01]  /*1cf0*/  @!P2 FFMA.FTZ R0, R11, R26, R0 ;  /* 0x0000001a0b00a223 */ /* 0x000fe20000010000 */
[----:B------:R-:W-:Y:S01]  /*1d00*/  @!P3 SHF.L.U32 R22, R22, 0x10, RZ ;  /* 0x000000101616b819 */ /* 0x000fe200000006ff */
[----:B------:R-:W-:Y:S02]  /*1d10*/  @!P3 IMAD.U32 R11, R28, 0x10000, RZ ;  /* 0x000100001c0bb824 */ /* 0x000fe400078e00ff */
[----:B------:R-:W-:Y:S01]  /*1d20*/  @!P4 FFMA.FTZ R0, R25, R18, R0 ;  /* 0x000000121900c223 */ /* 0x000fe20000010000 */
[----:B------:R-:W-:-:S03]  /*1d30*/  @!P5 SHF.L.U32 R14, R14, 0x10, RZ ;  /* 0x000000100e0ed819 */ /* 0x000fc600000006ff */
[----:B------:R-:W-:Y:S01]  /*1d40*/  @!P3 FFMA.FTZ R0, R11, R22, R0 ;  /* 0x000000160b00b223 */ /* 0x000fe20000010000 */
[----:B------:R-:W-:Y:S02]  /*1d50*/  @!P5 IMAD.U32 R21, R21, 0x10000, RZ ;  /* 0x000100001515d824 */ /* 0x000fe400078e00ff */
[----:B------:R-:W-:Y:S01]  /*1d60*/  @!P1 IMAD.U32 R19, R19, 0x10000, RZ ;  /* 0x0001000013139824 */ /* 0x000fe200078e00ff */
[----:B------:R-:W-:Y:S01]  /*1d70*/  @!P1 SHF.L.U32 R16, R16, 0x10, RZ ;  /* 0x0000001010109819 */ /* 0x000fe200000006ff */
[----:B------:R-:W-:Y:S01]  /*1d80*/  @!P5 FFMA.FTZ R0, R21, R14, R0 ;  /* 0x0000000e1500d223 */ /* 0x000fe20000010000 */
[----:B------:R-:W-:-:S03]  /*1d90*/  IADD3 R12, P0, R12, UR18, RZ ;  /* 0x000000120c0c7c10 */ /* 0x000fc6000ff1e0ff */
[----:B------:R-:W-:Y:S01]  /*1da0*/  @!P1 FFMA.FTZ R0, R19, R16, R0 ;  /* 0x0000001013009223 */ /* 0x000fe20000010000 */
[C---:B------:R-:W-:Y:S02]  /*1db0*/  LEA.HI.X.SX32 R13, R10.reuse, UR19, 0x1, P0 ;  /* 0x000000130a0d7c11 */ /* 0x040fe400080f0eff */
[----:B------:R-:W-:Y:S02]  /*1dc0*/  IADD3 R10, P0, R10, UR7, RZ ;  /* 0x000000070a0a7c10 */ /* 0x000fe4000ff1e0ff */
[----:B------:R-:W-:-:S03]  /*1dd0*/  F2FP.BF16.F32.PACK_AB R0, RZ, R0 ;  /* 0x00000000ff00723e */ /* 0x000fc600000010ff */
[----:B------:R-:W-:Y:S01]  /*1de0*/  IMAD.X R9, RZ, RZ, R9, P0 ;  /* 0x000000ffff097224 */ /* 0x000fe200000e0609 */
[----:B------:R-:W-:Y:S01]  /*1df0*/  ISETP.GE.U32.AND P0, PT, R10, UR20, PT ;  /* 0x000000140a007c0c */ /* 0x000fe2000bf06070 */
[----:B------:R0:W-:Y:S03]  /*1e00*/  STG.E.U16 desc[UR8][R12.64], R0 ;  /* 0x000000000c007986 */ /* 0x0001e6000c101508 */
[----:B------:R-:W-:-:S13]  /*1e10*/  ISETP.GE.AND.EX P0, PT, R9, UR10, PT, P0 ;  /* 0x0000000a09007c0c */ /* 0x000fda000bf06300 */
[----:B0-----:R-:W-:Y:S05]  /*1e20*/  @!P0 BRA `(.L_x_873) ;  /* 0xffffffe400908947 */ /* 0x001fea000383ffff */
[----:B------:R-:W-:Y:S05]  /*1e30*/  BSYNC B0 ;  /* 0x0000000000007941 */ /* 0x000fea0003800000 */
.L_x_872:
[----:B------:R-:W-:Y:S05]  /*1e40*/  EXIT ;  /* 0x000000000000794d */ /* 0x000fea0003800000 */
.L_x_871:
        /* <DEDUP_REMOVED lines=14> */
[----:B------:R-:W4:Y:S01]  /*1f30*/  LDC.64 R12, c[0x0][0x260] ;  /* 0x00009800ff0c7b82 */ /* 0x000f220000000a00 */
[----:B---3--:R-:W3:Y:S02]  /*1f40*/  MUFU.RCP R0, R0 ;  /* 0x0000000000007308 */ /* 0x008ee40000001000 */
[----:B---3--:R-:W-:-:S06]  /*1f50*/  IADD3 R10, R0, 0xffffffe, RZ ;  /* 0x0ffffffe000a7810 */ /* 0x008fcc0007ffe0ff */
[----:B------:R3:W5:Y:S02]  /*1f60*/  F2I.FTZ.U32.TRUNC.NTZ R11, R10 ;  /* 0x0000000a000b7305 */ /* 0x000764000021f000 */
[----:B---3--:R-:W-:Y:S01]  /*1f70*/  HFMA2.MMA R10, -RZ, RZ, 0, 0 ;  /* 0x00000000ff0a7435 */ /* 0x008fe200000001ff */
[----:B-----5:R-:W-:-:S04]  /*1f80*/  IMAD.MOV R9, RZ, RZ, -R11 ;  /* 0x000000ffff097224 */ /* 0x020fc800078e0a0b */
[----:B------:R-:W-:-:S05]  /*1f90*/  IMAD R9, R9, R4, RZ ;  /* 0x0000000409097224 */ /* 0x000fca00078e02ff */
[----:B012-4-:R-:W-:-:S07]  /*1fa0*/  IMAD.HI.U32 R2, R11, R9, R10 ;  /* 0x000000090b027227 */ /* 0x017fce00078e000a */
.L_x_875:
[----:B------:R-:W-:Y:S01]  /*1fb0*/  IABS R9, R7 ;  /* 0x0000000700097213 */ /* 0x000fe20000000000 */
[----:B------:R-:W-:Y:S01]  /*1fc0*/  UPRMT UR4, UR5, 0x8880, URZ ;  /* 0x0000888005047896 */ /* 0x000fe2000800003f */
[----:B------:R-:W-:Y:S02]  /*1fd0*/  IABS R11, R8 ;  /* 0x00000008000b7213 */ /* 0x000fe40000000000 */
[----:B------:R-:W0:Y:S01]  /*1fe0*/  I2F.RP R15, R9 ;  /* 0x00000009000f7306 */ /* 0x000e220000209400 */
[----:B------:R-:W-:Y:S02]  /*1ff0*/  IABS R10, R5 ;  /* 0x00000005000a7213 */ /* 0x000fe40000000000 */
[----:B------:R-:W-:Y:S01]  /*2000*/  IMAD.HI.U32 R14, R2, R11, RZ ;  /* 0x0000000b020e7227 */ /* 0x000fe200078e00ff */
[----:B------:R-:W-:Y:S02]  /*2010*/  IABS R17, R6 ;  /* 0x0000000600117213 */ /* 0x000fe40000000000 */
[----:B------:R-:W-:Y:S01]  /*2020*/  ISETP.NE.AND P5, PT, R6, RZ, PT ;  /* 0x000000ff0600720c */ /* 0x000fe20003fa5270 */
[----:B------:R-:W-:-:S04]  /*2030*/  IMAD.MOV R0, RZ, RZ, -R14 ;  /* 0x000000ffff007224 */ /* 0x000fc800078e0a0e */
[----:B------:R-:W-:Y:S01]  /*2040*/  IMAD R11, R10, R0, R11 ;  /* 0x000000000a0b7224 */ /* 0x000fe200078e020b */
[----:B------:R-:W-:Y:S01]  /*2050*/  LOP3.LUT R0, R8, R5, RZ, 0x3c, !PT ;  /* 0x0000000508007212 */ /* 0x000fe200078e3cff */
[----:B0-----:R-:W0:Y:S03]  /*2060*/  MUFU.RCP R15, R15 ;  /* 0x0000000f000f7308 */ /* 0x001e260000001000 */
[----:B------:R-:W-:Y:S02]  /*2070*/  ISETP.GT.U32.AND P1, PT, R4, R11, PT ;  /* 0x0000000b0400720c */ /* 0x000fe40003f24070 */
[----:B------:R-:W-:-:S11]  /*2080*/  ISETP.GE.AND P2, PT, R0, RZ, PT ;  /* 0x000000ff0000720c */ /* 0x000fd60003f46270 */
[----:B------:R-:W-:Y:S02]  /*2090*/  @!P1 IADD3 R11, R11, -R10, RZ ;  /* 0x8000000a0b0b9210 */ /* 0x000fe40007ffe0ff */
[----:B------:R-:W-:Y:S01]  /*20a0*/  @!P1 IADD3 R14, R14, 0x1, RZ ;  /* 0x000000010e0e9810 */ /* 0x000fe20007ffe0ff */
[----:B0-----:R-:W-:Y:S01]  /*20b0*/  VIADD R10, R15, 0xffffffe ;  /* 0x0ffffffe0f0a7836 */ /* 0x001fe20000000000 */
[----:B------:R-:W-:Y:S02]  /*20c0*/  ISETP.GE.U32.AND P0, PT, R11, R4, PT ;  /* 0x000000040b00720c */ /* 0x000fe40003f06070 */
[----:B------:R-:W-:Y:S01]  /*20d0*/  ISETP.NE.AND P1, PT, R5, RZ, PT ;  /* 0x000000ff0500720c */ /* 0x000fe20003f25270 */
[----:B------:R0:W1:Y:S02]  /*20e0*/  F2I.FTZ.U32.TRUNC.NTZ R11, R10 ;  /* 0x0000000a000b7305 */ /* 0x000064000021f000 */
[----:B0-----:R-:W-:-:S08]  /*20f0*/  IMAD.MOV.U32 R10, RZ, RZ, RZ ;  /* 0x000000ffff0a7224 */ /* 0x001fd000078e00ff */
[----:B------:R-:W-:Y:S01]  /*2100*/  @P0 VIADD R14, R14, 0x1 ;  /* 0x000000010e0e0836 */ /* 0x000fe20000000000 */
[----:B-1----:R-:W-:-:S03]  /*2110*/  IADD3 R0, RZ, -R11, RZ ;  /* 0x8000000bff007210 */ /* 0x002fc60007ffe0ff */
[----:B------:R-:W-:Y:S01]  /*2120*/  @!P2 IMAD.MOV R14, RZ, RZ, -R14 ;  /* 0x000000ffff0ea224 */ /* 0x000fe200078e0a0e */
[----:B------:R-:W-:Y:S01]  /*2130*/  @!P1 LOP3.LUT R14, RZ, R5, RZ, 0x33, !PT ;  /* 0x00000005ff0e9212 */ /* 0x000fe200078e33ff */
[----:B------:R-:W-:-:S03]  /*2140*/  IMAD R15, R0, R9, RZ ;  /* 0x00000009000f7224 */ /* 0x000fc600078e02ff */
[----:B------:R-:W-:Y:S01]  /*2150*/  IABS R16, R14 ;  /* 0x0000000e00107213 */ /* 0x000fe20000000000 */
[----:B------:R-:W-:Y:S01]  /*2160*/  IMAD.MOV R21, RZ, RZ, -R14 ;  /* 0x000000ffff157224 */ /* 0x000fe200078e0a0e */
[----:B------:R-:W-:Y:S01]  /*2170*/  MOV R0, R17 ;  /* 0x0000001100007202 */ /* 0x000fe20000000f00 */
[----:B------:R-:W-:Y:S01]  /*2180*/  IMAD.HI.U32 R15, R11, R15, R10 ;  /* 0x0000000f0b0f7227 */ /* 0x000fe200078e000a */
[----:B------:R-:W-:Y:S02]  /*2190*/  MOV R10, R16 ;  /* 0x00000010000a7202 */ /* 0x000fe40000000f00 */
[----:B------:R-:W0:Y:S01]  /*21a0*/  I2F.RP R16, R0 ;  /* 0x0000000000107306 */ /* 0x000e220000209400 */
[----:B------:R-:W-:Y:S02]  /*21b0*/  IMAD R21, R5, R21, R8 ;  /* 0x0000001505157224 */ /* 0x000fe400078e0208 */
        /* <DEDUP_REMOVED lines=9> */
[----:B------:R-:W-:Y:S02]  /*2250*/  LOP3.LUT R9, R14, R7, RZ, 0x3c, !PT ;  /* 0x000000070e097212 */ /* 0x000fe400078e3cff */
[----:B------:R-:W-:Y:S01]  /*2260*/  ISETP.NE.AND P1, PT, R7, RZ, PT ;  /* 0x000000ff0700720c */ /* 0x000fe20003f25270 */
[----:B------:R-:W0:Y:S01]  /*2270*/  F2I.FTZ.U32.TRUNC.NTZ R11, R11 ;  /* 0x0000000b000b7305 */ /* 0x000e22000021f000 */
[----:B------:R-:W-:-:S02]  /*2280*/  ISETP.GE.AND P2, PT, R9, RZ, PT ;  /* 0x000000ff0900720c */ /* 0x000fc40003f46270 */
[----:B------:R-:W-:-:S05]  /*2290*/  MOV R10, RZ ;  /* 0x000000ff000a7202 */ /* 0x000fca0000000f00 */
[----:B------:R-:W-:-:S06]  /*22a0*/  @P0 VIADD R22, R22, 0x1 ;  /* 0x0000000116160836 */ /* 0x000fcc0000000000 */
[----:B------:R-:W-:Y:S01]  /*22b0*/  @!P2 IMAD.MOV R22, RZ, RZ, -R22 ;  /* 0x000000ffff16a224 */ /* 0x000fe200078e0a16 */
[----:B0-----:R-:W-:Y:S02]  /*22c0*/  IADD3 R9, RZ, -R11, RZ ;  /* 0x8000000bff097210 */ /* 0x001fe40007ffe0ff */
[----:B------:R-:W-:Y:S02]  /*22d0*/  @!P1 LOP3.LUT R22, RZ, R7, RZ, 0x33, !PT ;  /* 0x00000007ff169212 */ /* 0x000fe400078e33ff */
[----:B------:R-:W-:Y:S01]  /*22e0*/  ISETP.NE.AND P1, PT, RZ, UR4, PT ;  /* 0x00000004ff007c0c */ /* 0x000fe2000bf25270 */
[----:B------:R-:W-:Y:S01]  /*22f0*/  IMAD R9, R9, R0, RZ ;  /* 0x0000000009097224 */ /* 0x000fe200078e02ff */
[----:B------:R-:W-:Y:S02]  /*2300*/  IABS R15, R22 ;  /* 0x00000016000f7213 */ /* 0x000fe40000000000 */
[----:B------:R-:W-:Y:S01]  /*2310*/  ISETP.GE.AND P4, PT, R22, RZ, PT ;  /* 0x000000ff1600720c */ /* 0x000fe20003f86270 */
[----:B------:R-:W-:-:S02]  /*2320*/  IMAD.HI.U32 R16, R11, R9, R10 ;  /* 0x000000090b107227 */ /* 0x000fc400078e000a */
[----:B------:R-:W0:Y:S04]  /*2330*/  LDC.64 R10, c[0x0][0x2c8] ;  /* 0x0000b200ff0a7b82 */ /* 0x000e280000000a00 */
[----:B------:R-:W-:-:S04]  /*2340*/  IMAD.HI.U32 R9, R16, R15, RZ ;  /* 0x0000000f10097227 */ /* 0x000fc800078e00ff */
[----:B------:R-:W-:Y:S01]  /*2350*/  IMAD.MOV R9, RZ, RZ, -R9 ;  /* 0x000000ffff097224 */ /* 0x000fe200078e0a09 */
[----:B------:R-:W1:Y:S03]  /*2360*/  @P1 LDC.64 R26, c[0x0][0x288] ;  /* 0x0000a200ff1a1b82 */ /* 0x000e660000000a00 */
[----:B------:R-:W-:Y:S01]  /*2370*/  IMAD R9, R0, R9, R15 ;  /* 0x0000000900097224 */ /* 0x000fe200078e020f */
[----:B------:R-:W-:-:S04]  /*2380*/  IADD3 R15, -R22, RZ, RZ ;  /* 0x000000ff160f7210 */ /* 0x000fc80007ffe1ff */
[----:B------:R-:W-:Y:S01]  /*2390*/  ISETP.GT.U32.AND P0, PT, R0, R9, PT ;  /* 0x000000090000720c */ /* 0x000fe20003f04070 */
[----:B------:R-:W-:-:S04]  /*23a0*/  IMAD R14, R7, R15, R14 ;  /* 0x0000000f070e7224 */ /* 0x000fc800078e020e */
[----:B0-----:R-:W-:Y:S02]  /*23b0*/  IMAD R23, R14, UR13, -R11 ;  /* 0x0000000d0e177c24 */ /* 0x001fe4000f8e0a0b */
[----:B------:R-:W-:Y:S02]  /*23c0*/  IMAD R21, R21, UR12, -R10 ;  /* 0x0000000c15157c24 */ /* 0x000fe4000f8e0a0a */
[----:B------:R-:W-:Y:S01]  /*23d0*/  IMAD R24, R22, UR15, R23 ;  /* 0x0000000f16187c24 */ /* 0x000fe2000f8e0217 */
[----:B------:R-:W-:Y:S01]  /*23e0*/  ISETP.GE.AND P2, PT, R23, UR15, PT ;  /* 0x0000000f17007c0c */ /* 0x000fe2000bf46270 */
[----:B------:R-:W-:Y:S02]  /*23f0*/  VIADD R11, R21, UR11 ;  /* 0x0000000b150b7c36 */ /* 0x000fe40008000000 */
[----:B------:R-:W-:Y:S02]  /*2400*/  @!P0 IADD3 R9, R9, -R0, RZ ;  /* 0x8000000009098210 */ /* 0x000fe40007ffe0ff */
[----:B------:R-:W-:-:S02]  /*2410*/  LOP3.LUT R10, R21, R23, RZ, 0xfc, !PT ;  /* 0x00000017150a7212 */ /* 0x000fc400078efcff */
[----:B------:R-:W-:Y:S02]  /*2420*/  ISETP.GT.U32.AND P0, PT, R0, R9, PT ;  /* 0x000000090000720c */ /* 0x000fe40003f04070 */
[----:B------:R-:W-:-:S04]  /*2430*/  ISETP.LT.OR P3, PT, R10, RZ, P2 ;  /* 0x000000ff0a00720c */ /* 0x000fc80001761670 */
[----:B------:R-:W-:-:S07]  /*2440*/  ISETP.GE.OR P3, PT, R21, UR14, P3 ;  /* 0x0000000e15007c0c */ /* 0x000fce0009f66670 */
[----:B------:R-:W-:Y:S02]  /*2450*/  @!P0 IADD3 R9, R9, -R0, RZ ;  /* 0x8000000009098210 */ /* 0x000fe40007ffe0ff */
[----:B------:R-:W-:-:S03]  /*2460*/  LOP3.LUT R0, R11, R23, RZ, 0xfc, !PT ;  /* 0x000000170b007212 */ /* 0x000fc600078efcff */
[----:B------:R-:W-:Y:S01]  /*2470*/  IMAD.MOV.U32 R15, RZ, RZ, R9 ;  /* 0x000000ffff0f7224 */ /* 0x000fe200078e0009 */
[----:B------:R-:W0:Y:S01]  /*2480*/  @!P3 LDC.64 R28, c[0x0][0x210] ;  /* 0x00008400ff1cbb82 */ /* 0x000e220000000a00 */
[----:B------:R-:W-:-:S03]  /*2490*/  ISETP.LT.OR P0, PT, R0, RZ, P2 ;  /* 0x000000ff0000720c */ /* 0x000fc60001701670 */
[----:B------:R-:W-:Y:S02]  /*24a0*/  @!P4 IADD3 R15, -R15, RZ, RZ ;  /* 0x000000ff0f0fc210 */ /* 0x000fe40007ffe1ff */
[----:B------:R-:W-:Y:S02]  /*24b0*/  @!P5 LOP3.LUT R15, RZ, R6, RZ, 0x33, !PT ;  /* 0x00000006ff0fd212 */ /* 0x000fe400078e33ff */
[----:B------:R-:W-:-:S03]  /*24c0*/  ISETP.GE.OR P4, PT, R11, UR14, P0 ;  /* 0x0000000e0b007c0c */ /* 0x000fc60008786670 */
[----:B-1----:R-:W-:-:S06]  /*24d0*/  @P1 IMAD.WIDE R26, R15, 0x2, R26 ;  /* 0x000000020f1a1825 */ /* 0x002fcc00078e021a */
[----:B------:R1:W2:Y:S01]  /*24e0*/  @P1 LDG.E.U16 R26, desc[UR8][R26.64] ;  /* 0x000000081a1a1981 */ /* 0x0002a2000c1e1500 */
[----:B------:R-:W-:Y:S02]  /*24f0*/  @!P3 IMAD R9, R24, UR14, R21 ;  /* 0x0000000e1809bc24 */ /* 0x000fe4000f8e0215 */
[----:B------:R-:W-:Y:S01]  /*2500*/  IMAD R15, R15, UR6, RZ ;  /* 0x000000060f0f7c24 */ /* 0x000fe2000f8e02ff */
[----:B------:R-:W3:Y:S01]  /*2510*/  @!P4 LDC.64 R16, c[0x0][0x210] ;  /* 0x00008400ff10cb82 */ /* 0x000ee20000000a00 */
[----:B0-----:R-:W-:-:S04]  /*2520*/  @!P3 IMAD.WIDE R28, R9, 0x2, R28 ;  /* 0x00000002091cb825 */ /* 0x001fc800078e021c */
[----:B------:R-:W-:Y:S01]  /*2530*/  IMAD.WIDE R14, R15, 0x2, R12 ;  /* 0x000000020f0e7825 */ /* 0x000fe200078e020c */
[----:B------:R-:W4:Y:S04]  /*2540*/  @!P3 LDG.E.U16 R18, desc[UR8][R28.64] ;  /* 0x000000081c12b981 */ /* 0x000f28000c1e1500 */
[----:B------:R-:W5:Y:S01]  /*2550*/  @!P3 LDG.E.U16 R19, desc[UR8][R14.64] ;  /* 0x000000080e13b981 */ /* 0x000f62000c1e1500 */
[----:B------:R-:W-:-:S03]  /*2560*/  @!P4 IMAD R9, R24, UR14, R11 ;  /* 0x0000000e1809cc24 */ /* 0x000fc6000f8e020b */
[----:B------:R-:W5:Y:S01]  /*2570*/  @!P4 LDG.E.U16 R25, desc[UR8][R14.64+0x2] ;  /* 0x000002080e19c981 */ /* 0x000f62000c1e1500 */
[----:B---3--:R-:W-:-:S05]  /*2580*/  @!P4 IMAD.WIDE R16, R9, 0x2, R16 ;  /* 0x000000020910c825 */ /* 0x008fca00078e0210 */
[----:B------:R0:W3:Y:S01]  /*2590*/  @!P4 LDG.E.U16 R10, desc[UR8][R16.64] ;  /* 0x00000008100ac981 */ /* 0x0000e2000c1e1500 */
[----:B------:R-:W-:-:S05]  /*25a0*/  VIADD R20, R11, UR11 ;  /* 0x0000000b0b147c36 */ /* 0x000fca0008000000 */
[----:B------:R-:W-:-:S04]  /*25b0*/  LOP3.LUT R0, R20, R23, RZ, 0xfc, !PT ;  /* 0x0000001714007212 */ /* 0x000fc800078efcff */
[----:B------:R-:W-:-:S04]  /*25c0*/  ISETP.LT.OR P0, PT, R0, RZ, P2 ;  /* 0x000000ff0000720c */ /* 0x000fc80001701670 */
[C---:B------:R-:W-:Y:S02]  /*25d0*/  ISETP.GE.OR P0, PT, R20.reuse, UR14, P0 ;  /* 0x0000000e14007c0c */ /* 0x040fe40008706670 */
[----:B------:R-:W-:Y:S01]  /*25e0*/  IADD3 R9, R20, UR11, RZ ;  /* 0x0000000b14097c10 */ /* 0x000fe2000fffe0ff */
[----:B------:R-:W-:-:S03]  /*25f0*/  IMAD.MOV.U32 R0, RZ, RZ, RZ ;  /* 0x000000ffff007224 */ /* 0x000fc600078e00ff */
[----:B-1----:R-:W-:-:S07]  /*2600*/  LOP3.LUT R27, R9, R23, RZ, 0xfc, !PT ;  /* 0x00000017091b7212 */ /* 0x002fce00078efcff */
[----:B0-----:R-:W0:Y:S01]  /*2610*/  @!P0 LDC.64 R16, c[0x0][0x210] ;  /* 0x00008400ff108b82 */ /* 0x001e220000000a00 */
[----:B------:R-:W3:Y:S01]  /*2620*/  @!P0 LDG.E.U16 R28, desc[UR8][R14.64+0x4] ;  /* 0x000004080e1c8981 */ /* 0x000ee2000c1e1500 */
[----:B--2---:R-:W-:Y:S02]  /*2630*/  @P1 SHF.L.U32 R0, R26, 0x10, RZ ;  /* 0x000000101a001819 */ /* 0x004fe400000006ff */
[----:B------:R-:W-:-:S04]  /*2640*/  ISETP.LT.OR P1, PT, R27, RZ, P2 ;  /* 0x000000ff1b00720c */ /* 0x000fc80001721670 */
[----:B------:R-:W-:Y:S01]  /*2650*/  ISETP.GE.OR P1, PT, R9, UR14, P1 ;  /* 0x0000000e09007c0c */ /* 0x000fe20008f26670 */
[----:B----4-:R-:W-:Y:S01]  /*2660*/  @!P3 IMAD.U32 R18, R18, 0x10000, RZ ;  /* 0x000100001212b824 */ /* 0x010fe200078e00ff */
[----:B-----5:R-:W-:Y:S01]  /*2670*/  @!P3 SHF.L.U32 R19, R19, 0x10, RZ ;  /* 0x000000101313b819 */ /* 0x020fe200000006ff */
[----:B------:R-:W-:-:S10]  /*2680*/  @!P0 IMAD R27, R24, UR14, R20 ;  /* 0x0000000e181b8c24 */ /* 0x000fd4000f8e0214 */
[----:B------:R-:W2:Y:S01]  /*2690*/  @!P1 LDG.E.U16 R26, desc[UR8][R14.64+0x6] ;  /* 0x000006080e1a9981 */ /* 0x000ea2000c1e1500 */
[----:B------:R-:W-:Y:S02]  /*26a0*/  @!P3 FFMA.FTZ R0, R19, R18, R0 ;  /* 0x000000121300b223 */ /* 0x000fe40000010000 */
[----:B------:R-:W1:Y:S01]  /*26b0*/  @!P1 LDC.64 R18, c[0x0][0x210] ;  /* 0x00008400ff129b82 */ /* 0x000e620000000a00 */
[----:B0-----:R-:W-:Y:S01]  /*26c0*/  @!P0 IMAD.WIDE R16, R27, 0x2, R16 ;  /* 0x000000021b108825 */ /* 0x001fe200078e0210 */
[----:B------:R-:W-:-:S04]  /*26d0*/  @!P4 SHF.L.U32 R25, R25, 0x10, RZ ;  /* 0x000000101919c819 */ /* 0x000fc800000006ff */
[----:B------:R0:W4:Y:S01]  /*26e0*/  @!P0 LDG.E.U16 R27, desc[UR8][R16.64] ;  /* 0x00000008101b8981 */ /* 0x000122000c1e1500 */
[----:B---3--:R-:W-:-:S04]  /*26f0*/  @!P4 IMAD.U32 R10, R10, 0x10000, RZ ;  /* 0x000100000a0ac824 */ /* 0x008fc800078e00ff */
[----:B------:R-:W-:Y:S01]  /*2700*/  @!P4 FFMA.FTZ R0, R25, R10, R0 ;  /* 0x0000000a1900c223 */ /* 0x000fe20000010000 */
[----:B------:R-:W-:Y:S02]  /*2710*/  @!P1 IMAD R25, R24, UR14, R9 ;  /* 0x0000000e18199c24 */ /* 0x000fe4000f8e0209 */
[----:B------:R-:W-:Y:S02]  /*2720*/  VIADD R10, R9, UR11 ;  /* 0x0000000b090a7c36 */ /* 0x000fe40008000000 */
[----:B-1----:R-:W-:-:S03]  /*2730*/  @!P1 IMAD.WIDE R18, R25, 0x2, R18 ;  /* 0x0000000219129825 */ /* 0x002fc600078e0212 */
[----:B------:R-:W-:-:S03]  /*2740*/  LOP3.LUT R25, R10, R23, RZ, 0xfc, !PT ;  /* 0x000000170a197212 */ /* 0x000fc600078efcff */
[----:B------:R-:W3:Y:S01]  /*2750*/  @!P1 LDG.E.U16 R18, desc[UR8][R18.64] ;  /* 0x0000000812129981 */ /* 0x000ee2000c1e1500 */
[----:B------:R-:W-:-:S04]  /*2760*/  ISETP.LT.OR P4, PT, R25, RZ, P2 ;  /* 0x000000ff1900720c */ /* 0x000fc80001781670 */
[----:B------:R-:W-:-:S13]  /*2770*/  ISETP.GE.OR P4, PT, R10, UR14, P4 ;  /* 0x0000000e0a007c0c */ /* 0x000fda000a786670 */
[----:B0-----:R-:W0:Y:S01]  /*2780*/  @!P4 LDC.64 R16, c[0x0][0x210] ;  /* 0x00008400ff10cb82 */ /* 0x001e220000000a00 */
[----:B------:R-:W-:Y:S01]  /*2790*/  @!P4 IMAD R25, R24, UR14, R10 ;  /* 0x0000000e1819cc24 */ /* 0x000fe2000f8e020a */
[----:B------:R-:W5:Y:S03]  /*27a0*/  @!P4 LDG.E.U16 R19, desc[UR8][R14.64+0x8] ;  /* 0x000008080e13c981 */ /* 0x000f66000c1e1500 */
[----:B0-----:R-:W-:-:S06]  /*27b0*/  @!P4 IMAD.WIDE R24, R25, 0x2, R16 ;  /* 0x000000021918c825 */ /* 0x001fcc00078e0210 */
[----:B------:R2:W5:Y:S01]  /*27c0*/  @!P4 LDG.E.U16 R24, desc[UR8][R24.64] ;  /* 0x000000081818c981 */ /* 0x000562000c1e1500 */
[----:B------:R-:W-:-:S04]  /*27d0*/  IADD3 R23, R23, UR16, RZ ;  /* 0x0000001017177c10 */ /* 0x000fc8000fffe0ff */
[----:B------:R-:W-:Y:S02]  /*27e0*/  ISETP.GE.AND P2, PT, R23, UR15, PT ;  /* 0x0000000f17007c0c */ /* 0x000fe4000bf46270 */
[----:B------:R-:W-:-:S04]  /*27f0*/  LOP3.LUT R16, R21, R23, RZ, 0xfc, !PT ;  /* 0x0000001715107212 */ /* 0x000fc800078efcff */
[----:B------:R-:W-:-:S04]  /*2800*/  ISETP.LT.OR P3, PT, R16, RZ, P2 ;  /* 0x000000ff1000720c */ /* 0x000fc80001761670 */
[----:B------:R-:W-:Y:S02]  /*2810*/  ISETP.GE.OR P3, PT, R21, UR14, P3 ;  /* 0x0000000e15007c0c */ /* 0x000fe40009f66670 */
[----:B------:R-:W-:Y:S01]  /*2820*/  @!P0 SHF.L.U32 R17, R28, 0x10, RZ ;  /* 0x000000101c118819 */ /* 0x000fe200000006ff */
[----:B----4-:R-:W-:-:S04]  /*2830*/  @!P0 IMAD.U32 R27, R27, 0x10000, RZ ;  /* 0x000100001b1b8824 */ /* 0x010fc800078e00ff */
[----:B------:R-:W-:-:S06]  /*2840*/  @!P0 FFMA.FTZ R0, R17, R27, R0 ;  /* 0x0000001b11008223 */ /* 0x000fcc0000010000 */
[----:B------:R-:W0:Y:S01]  /*2850*/  @!P3 LDC.64 R16, c[0x0][0x210] ;  /* 0x00008400ff10bb82 */ /* 0x000e220000000a00 */
[----:B--2---:R-:W-:Y:S02]  /*2860*/  @!P1 SHF.L.U32 R25, R26, 0x10, RZ ;  /* 0x000000101a199819 */ /* 0x004fe400000006ff */
[----:B------:R-:W2:Y:S01]  /*2870*/  @!P3 LDG.E.U16 R26, desc[UR8][R14.64+0xa] ;  /* 0x00000a080e1ab981 */ /* 0x000ea2000c1e1500 */
[----:B---3--:R-:W-:-:S04]  /*2880*/  @!P1 IMAD.U32 R18, R18, 0x10000, RZ ;  /* 0x0001000012129824 */ /* 0x008fc800078e00ff */
        /* <DEDUP_REMOVED lines=9> */
[----:B-----5:R-:W-:Y:S01]  /*2920*/  @!P4 SHF.L.U32 R19, R19, 0x10, RZ ;  /* 0x000000101313c819 */ /* 0x020fe200000006ff */
        /* <DEDUP_REMOVED lines=10> */
[----:B------:R-:W4:Y:S01]  /*29d0*/  @!P0 LDG.E.U16 R28, desc[UR8][R14.64+0xe] ;  /* 0x00000e080e1c8981 */ /* 0x000f22000c1e1500 */
[----:B---3--:R-:W-:Y:S01]  /*29e0*/  @!P3 IMAD.U32 R27, R25, 0x10000, RZ ;  /* 0x00010000191bb824 */ /* 0x008fe200078e00ff */
[----:B--2---:R-:W-:-:S05]  /*29f0*/  @!P3 SHF.L.U32 R25, R26, 0x10, RZ ;  /* 0x000000101a19b819 */ /* 0x004fca00000006ff */
        /* <DEDUP_REMOVED lines=8> */
[----:B-----5:R-:W-:Y:S01]  /*2a80*/  @!P5 IMAD.U32 R25, R19, 0x10000, RZ ;  /* 0x000100001319d824 */ /* 0x020fe200078e00ff */
[----:B----4-:R-:W-:-:S05]  /*2a90*/  @!P5 SHF.L.U32 R19, R24, 0x10, RZ ;  /* 0x000000101813d819 */ /* 0x010fca00000006ff */
[----:B------:R-:W-:Y:S01]  /*2aa0*/  @!P5 FFMA.FTZ R0, R19, R25, R0 ;  /* 0x000000191300d223 */ /* 0x000fe20000010000 */
[----:B------:R-:W-:Y:S01]  /*2ab0*/  @!P1 IMAD R19, R18, UR14, R9 ;  /* 0x0000000e12139c24 */ /* 0x000fe2000f8e0209 */
[----:B------:R-:W3:Y:S03]  /*2ac0*/  @!P1 LDG.E.U16 R25, desc[UR8][R14.64+0x10] ;  /* 0x000010080e199981 */ /* 0x000ee6000c1e1500 */
[----:B0-----:R-:W-:Y:S01]  /*2ad0*/  @!P1 IMAD.WIDE R16, R19, 0x2, R16 ;  /* 0x0000000213109825 */ /* 0x001fe200078e0210 */
[----:B------:R-:W-:-:S04]  /*2ae0*/  LOP3.LUT R19, R10, R23, RZ, 0xfc, !PT ;  /* 0x000000170a137212 */ /* 0x000fc800078efcff */
[----:B------:R-:W-:Y:S01]  /*2af0*/  ISETP.LT.OR P4, PT, R19, RZ, P2 ;  /* 0x000000ff1300720c */ /* 0x000fe20001781670 */
[----:B------:R0:W4:Y:S03]  /*2b00*/  @!P1 LDG.E.U16 R24, desc[UR8][R16.64] ;  /* 0x0000000810189981 */ /* 0x000126000c1e1500 */
        /* <DEDUP_REMOVED lines=17> */
[----:B---3--:R-:W-:Y:S01]  /*2c20*/  @!P1 IMAD.U32 R25, R25, 0x10000, RZ ;  /* 0x0001000019199824 */ /* 0x008fe200078e00ff */
[----:B----4-:R-:W-:Y:S01]  /*2c30*/  @!P1 SHF.L.U32 R24, R24, 0x10, RZ ;  /* 0x0000001018189819 */ /* 0x010fe200000006ff */
        /* <DEDUP_REMOVED lines=8> */
[----:B-----5:R-:W-:Y:S01]  /*2cc0*/  @!P4 SHF.L.U32 R27, R19, 0x10, RZ ;  /* 0x00000010131bc819 */ /* 0x020fe200000006ff */
[----:B------:R-:W-:Y:S02]  /*2cd0*/  @!P4 IMAD.U32 R19, R26, 0x10000, RZ ;  /* 0x000100001a13c824 */ /* 0x000fe400078e00ff */
[----:B------:R-:W4:Y:S02]  /*2ce0*/  @!P5 LDG.E.U16 R26, desc[UR8][R14.64+0x16] ;  /* 0x000016080e1ad981 */ /* 0x000f24000c1e1500 */
        /* <DEDUP_REMOVED lines=11> */
[----:B------:R-:W4:Y:S01]  /*2da0*/  @!P0 LDG.E.U16 R29, desc[UR8][R14.64+0x18] ;  /* 0x000018080e1d8981 */ /* 0x000f22000c1e1500 */
[----:B--2---:R-:W-:Y:S01]  /*2db0*/  @!P3 IMAD.U32 R25, R25, 0x10000, RZ ;  /* 0x000100001919b824 */ /* 0x004fe200078e00ff */
[----:B---3--:R-:W-:-:S05]  /*2dc0*/  @!P3 SHF.L.U32 R24, R24, 0x10, RZ ;  /* 0x000000101818b819 */ /* 0x008fca00000006ff */
[----:B------:R-:W-:Y:S02]  /*2dd0*/  @!P3 FFMA.FTZ R0, R25, R24, R0 ;  /* 0x000000181900b223 */ /* 0x000fe40000010000 */
[----:B------:R-:W0:Y:S02]  /*2de0*/  @!P0 LDC.64 R24, c[0x0][0x210] ;  /* 0x00008400ff188b82 */ /* 0x000e240000000a00 */
[----:B0-----:R-:W-:-:S06]  /*2df0*/  @!P0 IMAD.WIDE R24, R17, 0x2, R24 ;  /* 0x0000000211188825 */ /* 0x001fcc00078e0218 */
[----:B------:R-:W0:Y:S01]  /*2e00*/  @!P1 LDC.64 R16, c[0x0][0x210] ;  /* 0x00008400ff109b82 */ /* 0x000e220000000a00 */
[----:B------:R-:W2:Y:S01]  /*2e10*/  @!P0 LDG.E.U16 R28, desc[UR8][R24.64] ;  /* 0x00000008181c8981 */ /* 0x000ea2000c1e1500 */
[----:B-----5:R-:W-:Y:S01]  /*2e20*/  @!P5 SHF.L.U32 R27, R19, 0x10, RZ ;  /* 0x00000010131bd819 */ /* 0x020fe200000006ff */
[----:B----4-:R-:W-:-:S04]  /*2e30*/  @!P5 IMAD.U32 R19, R26, 0x10000, RZ ;  /* 0x000100001a13d824 */ /* 0x010fc800078e00ff */
        /* <DEDUP_REMOVED lines=9> */
[----:B------:R-:W-:Y:S02]  /*2ed0*/  @!P4 IMAD R25, R18, UR14, R10 ;  /* 0x0000000e1219cc24 */ /* 0x000fe4000f8e020a */
[----:B------:R-:W5:Y:S02]  /*2ee0*/  @!P4 LDG.E.U16 R18, desc[UR8][R14.64+0x1c] ;  /* 0x00001c080e12c981 */ /* 0x000f64000c1e1500 */
[----:B0-----:R-:W-:-:S05]  /*2ef0*/  @!P4 IMAD.WIDE R24, R25, 0x2, R16 ;  /* 0x000000021918c825 */ /* 0x001fca00078e0210 */
[----:B------:R0:W5:Y:S01]  /*2f00*/  @!P4 LDG.E.U16 R19, desc[UR8][R24.64] ;  /* 0x000000081813c981 */ /* 0x000162000c1e1500 */
[----:B------:R-:W-:-:S04]  /*2f10*/  IADD3 R23, R23, UR16, RZ ;  /* 0x0000001017177c10 */ /* 0x000fc8000fffe0ff */
[----:B------:R-:W-:Y:S02]  /*2f20*/  ISETP.GE.AND P2, PT, R23, UR15, PT ;  /* 0x0000000f17007c0c */ /* 0x000fe4000bf46270 */
[----:B------:R-:W-:-:S04]  /*2f30*/  LOP3.LUT R16, R21, R23, RZ, 0xfc, !PT ;  /* 0x0000001715107212 */ /* 0x000fc800078efcff */
[----:B------:R-:W-:-:S04]  /*2f40*/  ISETP.LT.OR P3, PT, R16, RZ, P2 ;  /* 0x000000ff1000720c */ /* 0x000fc80001761670 */
[----:B------:R-:W-:-:S13]  /*2f50*/  ISETP.GE.OR P3, PT, R21, UR14, P3 ;  /* 0x0000000e15007c0c */ /* 0x000fda0009f66670 */
[----:B------:R-:W1:Y:S01]  /*2f60*/  @!P3 LDC.64 R16, c[0x0][0x210] ;  /* 0x00008400ff10bb82 */ /* 0x000e620000000a00 */
[----:B0-----:R-:W-:Y:S01]  /*2f70*/  IMAD R24, R22, UR15, R23 ;  /* 0x0000000f16187c24 */ /* 0x001fe2000f8e0217 */
[----:B------:R-:W-:-:S03]  /*2f80*/  @!P0 SHF.L.U32 R29, R29, 0x10, RZ ;  /* 0x000000101d1d8819 */ /* 0x000fc600000006ff */
[----:B------:R-:W-:-:S04]  /*2f90*/  @!P3 IMAD R25, R24, UR14, R21 ;  /* 0x0000000e1819bc24 */ /* 0x000fc8000f8e0215 */
[----:B-1----:R-:W-:Y:S01]  /*2fa0*/  @!P3 IMAD.WIDE R16, R25, 0x2, R16 ;  /* 0x000000021910b825 */ /* 0x002fe200078e0210 */
[----:B------:R-:W-:-:S03]  /*2fb0*/  LOP3.LUT R25, R11, R23, RZ, 0xfc, !PT ;  /* 0x000000170b197212 */ /* 0x000fc600078efcff */
[----:B--2---:R-:W-:-:S04]  /*2fc0*/  @!P0 IMAD.U32 R28, R28, 0x10000, RZ ;  /* 0x000100001c1c8824 */ /* 0x004fc800078e00ff */
[----:B------:R-:W-:Y:S01]  /*2fd0*/  @!P0 FFMA.FTZ R0, R29, R28, R0 ;  /* 0x0000001c1d008223 */ /* 0x000fe20000010000 */
[----:B------:R-:W-:Y:S01]  /*2fe0*/  ISETP.LT.OR P0, PT, R25, RZ, P2 ;  /* 0x000000ff1900720c */ /* 0x000fe20001701670 */
[----:B------:R-:W2:Y:S03]  /*2ff0*/  @!P3 LDG.E.U16 R28, desc[UR8][R14.64+0x1e] ;  /* 0x00001e080e1cb981 */ /* 0x000ea6000c1e1500 */
[----:B------:R-:W-:Y:S02]  /*3000*/  ISETP.GE.OR P0, PT, R11, UR14, P0 ;  /* 0x0000000e0b007c0c */ /* 0x000fe40008706670 */
[----:B---3--:R-:W-:Y:S01]  /*3010*/  @!P1 SHF.L.U32 R27, R27, 0x10, RZ ;  /* 0x000000101b1b9819 */ /* 0x008fe200000006ff */
[----:B----4-:R-:W-:-:S04]  /*3020*/  @!P1 IMAD.U32 R26, R26, 0x10000, RZ ;  /* 0x000100001a1a9824 */ /* 0x010fc800078e00ff */
[----:B------:R-:W-:Y:S02]  /*3030*/  @!P1 FFMA.FTZ R0, R27, R26, R0 ;  /* 0x0000001a1b009223 */ /* 0x000fe40000010000 */
[----:B------:R0:W3:Y:S04]  /*3040*/  @!P3 LDG.E.U16 R27, desc[UR8][R16.64] ;  /* 0x00000008101bb981 */ /* 0x0000e8000c1e1500 */
[----:B------:R-:W4:Y:S01]  /*3050*/  @!P0 LDG.E.U16 R26, desc[UR8][R14.64+0x20] ;  /* 0x000020080e1a8981 */ /* 0x000f22000c1e1500 */
[----:B0-----:R-:W0:Y:S01]  /*3060*/  @!P0 LDC.64 R16, c[0x0][0x210] ;  /* 0x00008400ff108b82 */ /* 0x001e220000000a00 */
[----:B-----5:R-:W-:Y:S01]  /*3070*/  @!P4 IMAD.U32 R25, R19, 0x10000, RZ ;  /* 0x000100001319c824 */ /* 0x020fe200078e00ff */
        /* <DEDUP_REMOVED lines=8> */
[----:B0-----:R-:W-:Y:S01]  /*3100*/  @!P5 IMAD R19, R24, UR14, R20 ;  /* 0x0000000e1813dc24 */ /* 0x001fe2000f8e0214 */
        /* <DEDUP_REMOVED lines=9> */
[----:B----4-:R-:W-:Y:S02]  /*31a0*/  @!P0 SHF.L.U32 R27, R26, 0x10, RZ ;  /* 0x000000101a1b8819 */ /* 0x010fe400000006ff */
[----:B------:R-:W2:Y:S04]  /*31b0*/  @!P4 LDG.E.U16 R26, desc[UR8][R14.64+0x24] ;  /* 0x000024080e1ac981 */ /* 0x000ea8000c1e1500 */
[----:B------:R1:W3:Y:S01]  /*31c0*/  @!P5 LDG.E.U16 R16, desc[UR8][R16.64] ;  /* 0x000000081010d981 */ /* 0x0002e2000c1e1500 */
[----:B-----5:R-:W-:-:S03]  /*31d0*/  @!P0 IMAD.U32 R28, R25, 0x10000, RZ ;  /* 0x00010000191c8824 */ /* 0x020fc600078e00ff */
[----:B------:R-:W4:Y:S01]  /*31e0*/  @!P5 LDG.E.U16 R25, desc[UR8][R14.64+0x22] ;  /* 0x000022080e19d981 */ /* 0x000f22000c1e1500 */
[----:B------:R-:W-:Y:S01]  /*31f0*/  @!P0 FFMA.FTZ R0, R27, R28, R0 ;  /* 0x0000001c1b008223 */ /* 0x000fe20000010000 */
[----:B------:R-:W-:-:S04]  /*3200*/  @!P4 IMAD R27, R24, UR14, R9 ;  /* 0x0000000e181bcc24 */ /* 0x000fc8000f8e0209 */
[----:B0-----:R-:W-:-:S05]  /*3210*/  @!P4 IMAD.WIDE R18, R27, 0x2, R18 ;  /* 0x000000021b12c825 */ /* 0x001fca00078e0212 */
[----:B------:R0:W5:Y:S01]  /*3220*/  @!P4 LDG.E.U16 R27, desc[UR8][R18.64] ;  /* 0x00000008121bc981 */ /* 0x000162000c1e1500 */
[----:B------:R-:W-:Y:S01]  /*3230*/  LOP3.LUT R28, R10, R23, RZ, 0xfc, !PT ;  /* 0x000000170a1c7212 */ /* 0x000fe200078efcff */
[----:B------:R-:W-:-:S03]  /*3240*/  VIADD R23, R23, UR16 ;  /* 0x0000001017177c36 */ /* 0x000fc60008000000 */
[----:B------:R-:W-:Y:S02]  /*3250*/  ISETP.LT.OR P0, PT, R28, RZ, P2 ;  /* 0x000000ff1c00720c */ /* 0x000fe40001701670 */
[----:B------:R-:W-:Y:S02]  /*3260*/  ISETP.GE.AND P1, PT, R23, UR15, PT ;  /* 0x0000000f17007c0c */ /* 0x000fe4000bf26270 */
[----:B-1----:R-:W-:Y:S02]  /*3270*/  LOP3.LUT R17, R21, R23, RZ, 0xfc, !PT ;  /* 0x0000001715117212 */ /* 0x002fe400078efcff */
[----:B------:R-:W-:Y:S02]  /*3280*/  ISETP.GE.OR P0, PT, R10, UR14, P0 ;  /* 0x0000000e0a007c0c */ /* 0x000fe40008706670 */
[----:B------:R-:W-:-:S04]  /*3290*/  ISETP.LT.OR P3, PT, R17, RZ, P1 ;  /* 0x000000ff1100720c */ /* 0x000fc80000f61670 */
[----:B------:R-:W-:-:S07]  /*32a0*/  ISETP.GE.OR P3, PT, R21, UR14, P3 ;  /* 0x0000000e15007c0c */ /* 0x000fce0009f66670 */
[----:B0-----:R-:W0:Y:S01]  /*32b0*/  @!P0 LDC.64 R18, c[0x0][0x210] ;  /* 0x00008400ff128b82 */ /* 0x001e220000000a00 */
[----:B---3--:R-:W-:Y:S01]  /*32c0*/  @!P5 SHF.L.U32 R16, R16, 0x10, RZ ;  /* 0x000000101010d819 */ /* 0x008fe200000006ff */
[----:B--2---:R-:W-:Y:S02]  /*32d0*/  @!P4 IMAD.U32 R17, R26, 0x10000, RZ ;  /* 0x000100001a11c824 */ /* 0x004fe400078e00ff */
[----:B----4-:R-:W-:-:S04]  /*32e0*/  @!P5 IMAD.U32 R25, R25, 0x10000, RZ ;  /* 0x000100001919d824 */ /* 0x010fc800078e00ff */
[----:B------:R-:W-:Y:S01]  /*32f0*/  @!P5 FFMA.FTZ R0, R25, R16, R0 ;  /* 0x000000101900d223 */ /* 0x000fe20000010000 */
[----:B------:R-:W-:-:S04]  /*3300*/  LOP3.LUT R16, R11, R23, RZ, 0xfc, !PT ;  /* 0x000000170b107212 */ /* 0x000fc800078efcff */
[----:B------:R-:W-:Y:S02]  /*3310*/  ISETP.LT.OR P2, PT, R16, RZ, P1 ;  /* 0x000000ff1000720c */ /* 0x000fe40000f41670 */
[----:B-----5:R-:W-:Y:S02]  /*3320*/  @!P4 SHF.L.U32 R27, R27, 0x10, RZ ;  /* 0x000000101b1bc819 */ /* 0x020fe400000006ff */
[----:B------:R-:W-:Y:S01]  /*3330*/  ISETP.GE.OR P2, PT, R11, UR14, P2 ;  /* 0x0000000e0b007c0c */ /* 0x000fe20009746670 */
[----:B------:R-:W-:Y:S02]  /*3340*/  @!P0 IMAD R25, R24, UR14, R10 ;  /* 0x0000000e18198c24 */ /* 0x000fe4000f8e020a */
[----:B------:R-:W-:Y:S02]  /*3350*/  @!P4 FFMA.FTZ R0, R17, R27, R0 ;  /* 0x0000001b1100c223 */ /* 0x000fe40000010000 */
[----:B------:R-:W1:Y:S01]  /*3360*/  @!P3 LDC.64 R16, c[0x0][0x210] ;  /* 0x00008400ff10bb82 */ /* 0x000e620000000a00 */
[----:B------:R-:W-:-:S02]  /*3370*/  LOP3.LUT R24, R20, R23, RZ, 0xfc, !PT ;  /* 0x0000001714187212 */ /* 0x000fc400078efcff */
[CC--:B------:R-:W-:Y:S02]  /*3380*/  LOP3.LUT R26, R9.reuse, R23.reuse, RZ, 0xfc, !PT ;  /* 0x00000017091a7212 */ /* 0x0c0fe400078efcff */
[----:B------:R-:W-:Y:S02]  /*3390*/  ISETP.LT.OR P4, PT, R24, RZ, P1 ;  /* 0x000000ff1800720c */ /* 0x000fe40000f81670 */
[----:B------:R-:W-:Y:S01]  /*33a0*/  ISETP.LT.OR P5, PT, R26, RZ, P1 ;  /* 0x000000ff1a00720c */ /* 0x000fe20000fa1670 */
[----:B------:R-:W-:Y:S01]  /*33b0*/  IMAD R26, R22, UR15, R23 ;  /* 0x0000000f161a7c24 */ /* 0x000fe2000f8e0217 */
[----:B------:R-:W-:Y:S02]  /*33c0*/  LOP3.LUT R24, R10, R23, RZ, 0xfc, !PT ;  /* 0x000000170a187212 */ /* 0x000fe400078efcff */
[----:B------:R-:W2:Y:S01]  /*33d0*/  @!P2 LDC.64 R22, c[0x0][0x210] ;  /* 0x00008400ff16ab82 */ /* 0x000ea20000000a00 */
[----:B------:R-:W-:Y:S02]  /*33e0*/  ISETP.GE.OR P4, PT, R20, UR14, P4 ;  /* 0x0000000e14007c0c */ /* 0x000fe4000a786670 */
[----:B------:R-:W-:-:S02]  /*33f0*/  ISETP.GE.OR P5, PT, R9, UR14, P5 ;  /* 0x0000000e09007c0c */ /* 0x000fc4000afa6670 */
[----:B------:R-:W-:Y:S01]  /*3400*/  ISETP.LT.OR P1, PT, R24, RZ, P1 ;  /* 0x000000ff1800720c */ /* 0x000fe20000f21670 */
[----:B0-----:R-:W-:-:S03]  /*3410*/  @!P0 IMAD.WIDE R18, R25, 0x2, R18 ;  /* 0x0000000219128825 */ /* 0x001fc600078e0212 */
[----:B------:R-:W-:Y:S01]  /*3420*/  ISETP.GE.OR P1, PT, R10, UR14, P1 ;  /* 0x0000000e0a007c0c */ /* 0x000fe20008f26670 */
[C---:B------:R-:W-:Y:S02]  /*3430*/  @!P3 IMAD R25, R26.reuse, UR14, R21 ;  /* 0x0000000e1a19bc24 */ /* 0x040fe4000f8e0215 */
[C---:B------:R-:W-:Y:S01]  /*3440*/  @!P2 IMAD R11, R26.reuse, UR14, R11 ;  /* 0x0000000e1a0bac24 */ /* 0x040fe2000f8e020b */
[----:B------:R-:W3:Y:S01]  /*3450*/  @!P0 LDG.E.U16 R18, desc[UR8][R18.64] ;  /* 0x0000000812128981 */ /* 0x000ee2000c1e1500 */
[----:B-1----:R-:W-:Y:S02]  /*3460*/  @!P3 IMAD.WIDE R24, R25, 0x2, R16 ;  /* 0x000000021918b825 */ /* 0x002fe400078e0210 */
[----:B------:R-:W0:Y:S08]  /*3470*/  @!P4 LDC.64 R16, c[0x0][0x210] ;  /* 0x00008400ff10cb82 */ /* 0x000e300000000a00 */
[----:B------:R-:W1:Y:S01]  /*3480*/  @!P5 LDC.64 R28, c[0x0][0x210] ;  /* 0x00008400ff1cdb82 */ /* 0x000e620000000a00 */
[----:B------:R-:W-:Y:S01]  /*3490*/  @!P1 IMAD R27, R26, UR14, R10 ;  /* 0x0000000e1a1b9c24 */ /* 0x000fe2000f8e020a */
[----:B------:R-:W4:Y:S01]  /*34a0*/  @!P0 LDG.E.U16 R19, desc[UR8][R14.64+0x26] ;  /* 0x000026080e138981 */ /* 0x000f22000c1e1500 */
[----:B--2---:R-:W-:-:S03]  /*34b0*/  @!P2 IMAD.WIDE R22, R11, 0x2, R22 ;  /* 0x000000020b16a825 */ /* 0x004fc600078e0216 */
[----:B------:R-:W2:Y:S02]  /*34c0*/  @!P3 LDG.E.U16 R24, desc[UR8][R24.64] ;  /* 0x000000081818b981 */ /* 0x000ea4000c1e1500 */
[----:B------:R-:W5:Y:S01]  /*34d0*/  @!P1 LDC.64 R10, c[0x0][0x210] ;  /* 0x00008400ff0a9b82 */ /* 0x000f620000000a00 */
[C---:B------:R-:W-:Y:S01]  /*34e0*/  @!P4 IMAD R21, R26.reuse, UR14, R20 ;  /* 0x0000000e1a15cc24 */ /* 0x040fe2000f8e0214 */
[----:B------:R-:W2:Y:S01]  /*34f0*/  @!P2 LDG.E.U16 R22, desc[UR8][R22.64] ;  /* 0x000000081616a981 */ /* 0x000ea2000c1e1500 */
[----:B------:R-:W-:-:S03]  /*3500*/  @!P5 IMAD R9, R26, UR14, R9 ;  /* 0x0000000e1a09dc24 */ /* 0x000fc6000f8e0209 */
[----:B------:R-:W2:Y:S01]  /*3510*/  @!P3 LDG.E.U16 R20, desc[UR8][R14.64+0x28] ;  /* 0x000028080e14b981 */ /* 0x000ea2000c1e1500 */
[----:B0-----:R-:W-:-:S03]  /*3520*/  @!P4 IMAD.WIDE R16, R21, 0x2, R16 ;  /* 0x000000021510c825 */ /* 0x001fc600078e0210 */
[----:B------:R-:W2:Y:S04]  /*3530*/  @!P4 LDG.E.U16 R21, desc[UR8][R14.64+0x2c] ;  /* 0x00002c080e15c981 */ /* 0x000ea8000c1e1500 */
[----:B------:R-:W2:Y:S01]  /*3540*/  @!P4 LDG.E.U16 R16, desc[UR8][R16.64] ;  /* 0x000000081010c981 */ /* 0x000ea2000c1e1500 */
[----:B-1----:R-:W-:-:S03]  /*3550*/  @!P5 IMAD.WIDE R28, R9, 0x2, R28 ;  /* 0x00000002091cd825 */ /* 0x002fc600078e021c */
[----:B------:R-:W2:Y:S04]  /*3560*/  @!P2 LDG.E.U16 R9, desc[UR8][R14.64+0x2a] ;  /* 0x00002a080e09a981 */ /* 0x000ea8000c1e1500 */
[----:B------:R-:W2:Y:S01]  /*3570*/  @!P5 LDG.E.U16 R28, desc[UR8][R28.64] ;  /* 0x000000081c1cd981 */ /* 0x000ea2000c1e1500 */
[----:B-----5:R-:W-:-:S03]  /*3580*/  @!P1 IMAD.WIDE R10, R27, 0x2, R10 ;  /* 0x000000021b0a9825 */ /* 0x020fc600078e020a */
[----:B------:R-:W5:Y:S04]  /*3590*/  @!P5 LDG.E.U16 R25, desc[UR8][R14.64+0x2e] ;  /* 0x00002e080e19d981 */ /* 0x000f68000c1e1500 */
[----:B------:R0:W5:Y:S04]  /*35a0*/  @!P1 LDG.E.U16 R10, desc[UR8][R10.64] ;  /* 0x000000080a0a9981 */ /* 0x000168000c1e1500 */
[----:B------:R-:W5:Y:S01]  /*35b0*/  @!P1 LDG.E.U16 R23, desc[UR8][R14.64+0x30] ;  /* 0x000030080e179981 */ /* 0x000f62000c1e1500 */
[----:B0-----:R-:W-:Y:S02]  /*35c0*/  SHF.R.S64 R11, RZ, 0x1f, R8 ;  /* 0x0000001fff0b7819 */ /* 0x001fe40000001008 */
[----:B---3--:R-:W-:Y:S01]  /*35d0*/  @!P0 SHF.L.U32 R18, R18, 0x10, RZ ;  /* 0x0000001012128819 */ /* 0x008fe200000006ff */
[----:B----4-:R-:W-:Y:S01]  /*35e0*/  @!P0 IMAD.U32 R19, R19, 0x10000, RZ ;  /* 0x0001000013138824 */ /* 0x010fe200078e00ff */
[----:B--2---:R-:W-:-:S03]  /*35f0*/  @!P3 SHF.L.U32 R24, R24, 0x10, RZ ;  /* 0x000000101818b819 */ /* 0x004fc600000006ff */
[----:B------:R-:W-:Y:S01]  /*3600*/  @!P0 FFMA.FTZ R0, R19, R18, R0 ;  /* 0x0000001213008223 */ /* 0x000fe20000010000 */
[----:B------:R-:W-:Y:S01]  /*3610*/  @!P2 SHF.L.U32 R22, R22, 0x10, RZ ;  /* 0x000000101616a819 */ /* 0x000fe200000006ff */
[----:B------:R-:W-:-:S04]  /*3620*/  @!P3 IMAD.U32 R27, R20, 0x10000, RZ ;  /* 0x00010000141bb824 */ /* 0x000fc800078e00ff */
[----:B------:R-:W-:Y:S01]  /*3630*/  @!P3 FFMA.FTZ R0, R27, R24, R0 ;  /* 0x000000181b00b223 */ /* 0x000fe20000010000 */
[----:B------:R-:W-:Y:S01]  /*3640*/  @!P4 IMAD.U32 R21, R21, 0x10000, RZ ;  /* 0x000100001515c824 */ /* 0x000fe200078e00ff */
[----:B------:R-:W-:Y:S01]  /*3650*/  @!P4 SHF.L.U32 R16, R16, 0x10, RZ ;  /* 0x000000101010c819 */ /* 0x000fe200000006ff */
[----:B------:R-:W-:-:S04]  /*3660*/  @!P2 IMAD.U32 R9, R9, 0x10000, RZ ;  /* 0x000100000909a824 */ /* 0x000fc800078e00ff */
[----:B------:R-:W-:Y:S01]  /*3670*/  @!P2 FFMA.FTZ R0, R9, R22, R0 ;  /* 0x000000160900a223 */ /* 0x000fe20000010000 */
[----:B------:R-:W-:Y:S01]  /*3680*/  @!P5 SHF.L.U32 R28, R28, 0x10, RZ ;  /* 0x000000101c1cd819 */ /* 0x000fe200000006ff */
[----:B-----5:R-:W-:Y:S02]  /*3690*/  @!P5 IMAD.U32 R25, R25, 0x10000, RZ ;  /* 0x000100001919d824 */ /* 0x020fe400078e00ff */
[----:B------:R-:W-:Y:S01]  /*36a0*/  @!P4 FFMA.FTZ R0, R21, R16, R0 ;  /* 0x000000101500c223 */ /* 0x000fe20000010000 */
[----:B------:R-:W-:-:S03]  /*36b0*/  @!P1 SHF.L.U32 R10, R10, 0x10, RZ ;  /* 0x000000100a0a9819 */ /* 0x000fc600000006ff */
[----:B------:R-:W-:Y:S01]  /*36c0*/  @!P5 FFMA.FTZ R0, R25, R28, R0 ;  /* 0x0000001c1900d223 */ /* 0x000fe20000010000 */
[----:B------:R-:W-:-:S04]  /*36d0*/  @!P1 IMAD.U32 R23, R23, 0x10000, RZ ;  /* 0x0001000017179824 */ /* 0x000fc800078e00ff */
[----:B------:R-:W-:Y:S01]  /*36e0*/  @!P1 FFMA.FTZ R0, R23, R10, R0 ;  /* 0x0000000a17009223 */ /* 0x000fe20000010000 */
[----:B------:R-:W-:-:S04]  /*36f0*/  IADD3 R10, P0, R11, UR18, RZ ;  /* 0x000000120b0a7c10 */ /* 0x000fc8000ff1e0ff */
[----:B------:R-:W-:Y:S02]  /*3700*/  F2FP.BF16.F32.PACK_AB R0, RZ, R0 ;  /* 0x00000000ff00723e */ /* 0x000fe400000010ff */
[C---:B------:R-:W-:Y:S02]  /*3710*/  LEA.HI.X.SX32 R11, R8.reuse, UR19, 0x1, P0 ;  /* 0x00000013080b7c11 */ /* 0x040fe400080f0eff */
[----:B------:R-:W-:-:S03]  /*3720*/  IADD3 R8, P0, R8, UR7, RZ ;  /* 0x0000000708087c10 */ /* 0x000fc6000ff1e0ff */
[----:B------:R0:W-:Y:S01]  /*3730*/  STG.E.U16 desc[UR8][R10.64], R0 ;  /* 0x000000000a007986 */ /* 0x0001e2000c101508 */
[----:B------:R-:W-:Y:S02]  /*3740*/  IADD3.X R3, RZ, R3, RZ, P0, !PT ;  /* 0x00000003ff037210 */ /* 0x000fe400007fe4ff */
[----:B------:R-:W-:-:S04]  /*3750*/  ISETP.GE.U32.AND P0, PT, R8, UR17, PT ;  /* 0x0000001108007c0c */ /* 0x000fc8000bf06070 */
[----:B------:R-:W-:-:S13]  /*3760*/  ISETP.GE.AND.EX P0, PT, R3, UR10, PT, P0 ;  /* 0x0000000a03007c0c */ /* 0x000fda000bf06300 */
[----:B0-----:R-:W-:Y:S05]  /*3770*/  @!P0 BRA `(.L_x_875) ;  /* 0xffffffe8000c8947 */ /* 0x001fea000383ffff */
[----:B------:R-:W-:Y:S05]  /*3780*/  BSYNC B0 ;  /* 0x0000000000007941 */ /* 0x000fea0003800000 */
.L_x_874:
[----:B------:R-:W-:Y:S05]  /*3790*/  EXIT ;  /* 0x000000000000794d */ /* 0x000fea0003800000 */
.L_x_876:
        /* <DEDUP_REMOVED lines=14> */
.L_x_1160:


//--------------------- .text._ZN2at6native51_GLOBAL__N__2c613397_18_DepthwiseConv2d_cu_9959487039conv_depthwise2d_forward_kernel_genericIN3c104HalfEiEEvNS_27GenericPackedTensorAccessorIKT_Lm4ENS_16DefaultPtrTraitsEiEENS5_IS6_Lm4ES8_iEES9_NS5_IS7_Lm1ES8_iEEbT0_iiiiiiiiiiiiii --------------------------
	.section	.text._ZN2at6native51_GLOBAL__N__2c613397_18_DepthwiseConv2d_cu_9959487039conv_depthwise2d_forward_kernel_genericIN3c104HalfEiEEvNS_27GenericPackedTensorAccessorIKT_Lm4ENS_16DefaultPtrTraitsEiEENS5_IS6_Lm4ES8_iEES9_NS5_IS7_Lm1ES8_iEEbT0_iiiiiiiiiiiiii,"ax",@progbits
	.align	128
.text._ZN2at6native51_GLOBAL__N__2c613397_18_DepthwiseConv2d_cu_9959487039conv_depthwise2d_forward_kernel_genericIN3c104HalfEiEEvNS_27GenericPackedTensorAccessorIKT_Lm4ENS_16DefaultPtrTraitsEiEENS5_IS6_Lm4ES8_iEES9_NS5_IS7_Lm1ES8_iEEbT0_iiiiiiiiiiiiii:
        .type           _ZN2at6native51_GLOBAL__N__2c613397_18_DepthwiseConv2d_cu_9959487039conv_depthwise2d_forward_kernel_genericIN3c104HalfEiEEvNS_27GenericPackedTensorAccessorIKT_Lm4ENS_16DefaultPtrTraitsEiEENS5_IS6_Lm4ES8_iEES9_NS5_IS7_Lm1ES8_iEEbT0_iiiiiiiiiiiiii,@function
        .size           _ZN2at6native51_GLOBAL__N__2c613397_18_DepthwiseConv2d_cu_9959487039conv_depthwise2d_forward_kernel_genericIN3c104HalfEiEEvNS_27GenericPackedTensorAccessorIKT_Lm4ENS_16DefaultPtrTraitsEiEENS5_IS6_Lm4ES8_iEES9_NS5_IS7_Lm1ES8_iEEbT0_iiiiiiiiiiiiii,(.L_x_1161 - _ZN2at6native51_GLOBAL__N__2c613397_18_DepthwiseConv2d_cu_9959487039conv_depthwise2d_forward_kernel_genericIN3c104HalfEiEEvNS_27GenericPackedTensorAccessorIKT_Lm4ENS_16DefaultPtrTraitsEiEENS5_IS6_Lm4ES8_iEES9_NS5_IS7_Lm1ES8_iEEbT0_iiiiiiiiiiiiii)
        .other          _ZN2at6native51_GLOBAL__N__2c613397_18_DepthwiseConv2d_cu_9959487039conv_depthwise2d_forward_kernel_genericIN3c104HalfEiEEvNS_27GenericPackedTensorAccessorIKT_Lm4ENS_16DefaultPtrTraitsEiEENS5_IS6_Lm4ES8_iEES9_NS5_IS7_Lm1ES8_iEEbT0_iiiiiiiiiiiiii,@"STO_CUDA_ENTRY STV_DEFAULT"
_ZN2at6native51_GLOBAL__N__2c613397_18_DepthwiseConv2d_cu_9959487039conv_depthwise2d_forward_kernel_genericIN3c104HalfEiEEvNS_27GenericPackedTensorAccessorIKT_Lm4ENS_16DefaultPtrTraitsEiEENS5_IS6_Lm4ES8_iEES9_NS5_IS7_Lm1ES8_iEEbT0_iiiiiiiiiiiiii:
        /* <DEDUP_REMOVED lines=19> */
[----:B0-----:R-:W-:-:S02]  /*0130*/  IABS R11, R10 ;  /* 0x0000000a000b7213 */ /* 0x001fc40000000000 */
[----:B-1----:R-:W-:-:S05]  /*0140*/  IADD3 R4, R6, 0xffffffe, RZ ;  /* 0x0ffffffe06047810 */ /* 0x002fca0007ffe0ff */
[----:B------:R0:W1:Y:S02]  /*0150*/  F2I.FTZ.U32.TRUNC.NTZ R5, R4 ;  /* 0x0000000400057305 */ /* 0x000064000021f000 */
[----:B0-----:R-:W-:Y:S02]  /*0160*/  MOV R4, RZ ;  /* 0x000000ff00047202 */ /* 0x001fe40000000f00 */
[----:B-1----:R-:W-:-:S05]  /*0170*/  IADD3 R9, RZ, -R5, RZ ;  /* 0x80000005ff097210 */ /* 0x002fca0007ffe0ff */
[----:B------:R-:W-:-:S04]  /*0180*/  IMAD R9, R9, R8, RZ ;  /* 0x0000000809097224 */ /* 0x000fc800078e02ff */
[----:B------:R-:W-:Y:S01]  /*0190*/  IMAD.HI.U32 R5, R5, R9, R4 ;  /* 0x0000000905057227 */ /* 0x000fe200078e0004 */
[----:B------:R-:W-:-:S05]  /*01a0*/  MOV R9, R11 ;  /* 0x0000000b00097202 */ /* 0x000fca0000000f00 */
[----:B------:R-:W-:-:S05]  /*01b0*/  IMAD.HI.U32 R4, R5, R9, RZ ;  /* 0x0000000905047227 */ /* 0x000fca00078e00ff */
[----:B------:R-:W-:-:S05]  /*01c0*/  IADD3 R5, -R4, RZ, RZ ;  /* 0x000000ff04057210 */ /* 0x000fca0007ffe1ff */
[----:B------:R-:W-:-:S05]  /*01d0*/  IMAD R5, R8, R5, R9 ;  /* 0x0000000508057224 */ /* 0x000fca00078e0209 */
[----:B------:R-:W-:-:S13]  /*01e0*/  ISETP.GT.U32.AND P1, PT, R8, R5, PT ;  /* 0x000000050800720c */ /* 0x000fda0003f24070 */
[-C--:B------:R-:W-:Y:S02]  /*01f0*/  @!P1 IADD3 R5, R5, -R8.reuse, RZ ;  /* 0x8000000805059210 */ /* 0x080fe40007ffe0ff */
[----:B------:R-:W-:Y:S02]  /*0200*/  @!P1 IADD3 R4, R4, 0x1, RZ ;  /* 0x0000000104049810 */ /* 0x000fe40007ffe0ff */
[----:B------:R-:W-:Y:S02]  /*0210*/  ISETP.GE.U32.AND P0, PT, R5, R8, PT ;  /* 0x000000080500720c */ /* 0x000fe40003f06070 */
[----:B------:R-:W-:Y:S02]  /*0220*/  LOP3.LUT R5, R10, R7, RZ, 0x3c, !PT ;  /* 0x000000070a057212 */ /* 0x000fe400078e3cff */
[----:B------:R-:W-:Y:S02]  /*0230*/  ISETP.NE.AND P1, PT, R7, RZ, PT ;  /* 0x000000ff0700720c */ /* 0x000fe40003f25270 */
[----:B------:R-:W-:-:S07]  /*0240*/  ISETP.GE.AND P2, PT, R5, RZ, PT ;  /* 0x000000ff0500720c */ /* 0x000fce0003f46270 */
[----:B------:R-:W-:-:S06]  /*0250*/  @P0 VIADD R4, R4, 0x1 ;  /* 0x0000000104040836 */ /* 0x000fcc0000000000 */
[----:B------:R-:W-:Y:S02]  /*0260*/  @!P2 IADD3 R4, -R4, RZ, RZ ;  /* 0x000000ff0404a210 */ /* 0x000fe40007ffe1ff */
[----:B------:R-:W-:-:S07]  /*0270*/  @!P1 LOP3.LUT R4, RZ, R7, RZ, 0x33, !PT ;  /* 0x00000007ff049212 */ /* 0x000fce00078e33ff */
.L_x_898:
        /* <DEDUP_REMOVED lines=15> */
[----:B-----5:R-:W-:-:S05]  /*0370*/  IADD3 R10, RZ, -R9, RZ ;  /* 0x80000009ff0a7210 */ /* 0x020fca0007ffe0ff */
[----:B------:R-:W-:Y:S01]  /*0380*/  IMAD R11, R10, R13, RZ ;  /* 0x0000000d0a0b7224 */ /* 0x000fe200078e02ff */
[----:B-1----:R-:W-:-:S03]  /*0390*/  IABS R10, R6 ;  /* 0x00000006000a7213 */ /* 0x002fc60000000000 */
[----:B------:R-:W-:Y:S02]  /*03a0*/  IMAD.HI.U32 R9, R9, R11, R8 ;  /* 0x0000000b09097227 */ /* 0x000fe400078e0008 */
[----:B------:R-:W1:Y:S04]  /*03b0*/  I2F.RP R11, R10 ;  /* 0x0000000a000b7306 */ /* 0x000e680000209400 */
[----:B------:R-:W-:-:S05]  /*03c0*/  IMAD.HI.U32 R7, R9, R12, RZ ;  /* 0x0000000c09077227 */ /* 0x000fca00078e00ff */
[----:B------:R-:W-:-:S05]  /*03d0*/  IADD3 R8, -R7, RZ, RZ ;  /* 0x000000ff07087210 */ /* 0x000fca0007ffe1ff */
[C---:B------:R-:W-:Y:S01]  /*03e0*/  IMAD R8, R13.reuse, R8, R12 ;  /* 0x000000080d087224 */ /* 0x040fe200078e020c */
[----:B-1----:R-:W1:Y:S04]  /*03f0*/  MUFU.RCP R11, R11 ;  /* 0x0000000b000b7308 */ /* 0x002e680000001000 */
[----:B------:R-:W-:-:S13]  /*0400*/  ISETP.GT.U32.AND P1, PT, R13, R8, PT ;  /* 0x000000080d00720c */ /* 0x000fda0003f24070 */
[-C--:B------:R-:W-:Y:S01]  /*0410*/  @!P1 IADD3 R8, R8, -R13.reuse, RZ ;  /* 0x8000000d08089210 */ /* 0x080fe20007ffe0ff */
[----:B------:R-:W-:Y:S01]  /*0420*/  @!P1 VIADD R7, R7, 0x1 ;  /* 0x0000000107079836 */ /* 0x000fe20000000000 */
[----:B-1----:R-:W-:Y:S02]  /*0430*/  IADD3 R9, R11, 0xffffffe, RZ ;  /* 0x0ffffffe0b097810 */ /* 0x002fe40007ffe0ff */
[----:B------:R-:W-:Y:S02]  /*0440*/  ISETP.GE.U32.AND P0, PT, R8, R13, PT ;  /* 0x0000000d0800720c */ /* 0x000fe40003f06070 */
[----:B------:R-:W-:Y:S01]  /*0450*/  LOP3.LUT R8, R2, R5, RZ, 0x3c, !PT ;  /* 0x0000000502087212 */ /* 0x000fe200078e3cff */
[----:B------:R-:W1:Y:S01]  /*0460*/  LDC R13, c[0x0][0x2b8] ;  /* 0x0000ae00ff0d7b82 */ /* 0x000e620000000800 */
[----:B------:R-:W3:Y:S01]  /*0470*/  F2I.FTZ.U32.TRUNC.NTZ R9, R9 ;  /* 0x0000000900097305 */ /* 0x000ee2000021f000 */
[----:B------:R-:W-:Y:S02]  /*0480*/  ISETP.NE.AND P1, PT, R5, RZ, PT ;  /* 0x000000ff0500720c */ /* 0x000fe40003f25270 */
[----:B------:R-:W-:-:S02]  /*0490*/  ISETP.GE.AND P2, PT, R8, RZ, PT ;  /* 0x000000ff0800720c */ /* 0x000fc40003f46270 */
[----:B------:R-:W-:-:S04]  /*04a0*/  MOV R8, RZ ;  /* 0x000000ff00087202 */ /* 0x000fc80000000f00 */
[----:B------:R-:W-:Y:S02]  /*04b0*/  @P0 IADD3 R7, R7, 0x1, RZ ;  /* 0x0000000107070810 */ /* 0x000fe40007ffe0ff */
[----:B---3--:R-:W-:-:S05]  /*04c0*/  IADD3 R11, RZ, -R9, RZ ;  /* 0x80000009ff0b7210 */ /* 0x008fca0007ffe0ff */
[----:B------:R-:W-:Y:S02]  /*04d0*/  @!P2 IADD3 R7, -R7, RZ, RZ ;  /* 0x000000ff0707a210 */ /* 0x000fe40007ffe1ff */
[----:B------:R-:W-:Y:S01]  /*04e0*/  @!P1 LOP3.LUT R7, RZ, R5, RZ, 0x33, !PT ;  /* 0x00000005ff079212 */ /* 0x000fe200078e33ff */
[----:B------:R-:W-:-:S03]  /*04f0*/  IMAD R11, R11, R10, RZ ;  /* 0x0000000a0b0b7224 */ /* 0x000fc600078e02ff */
[----:B------:R-:W-:Y:S01]  /*0500*/  IABS R12, R7 ;  /* 0x00000007000c7213 */ /* 0x000fe20000000000 */
[----:B------:R-:W-:Y:S01]  /*0510*/  IMAD.HI.U32 R8, R9, R11, R8 ;  /* 0x0000000b09087227 */ /* 0x000fe200078e0008 */
[----:B------:R-:W-:Y:S01]  /*0520*/  IADD3 R19, -R7, RZ, RZ ;  /* 0x000000ff07137210 */ /* 0x000fe20007ffe1ff */
[----:B------:R-:W4:Y:S01]  /*0530*/  LDC R11, c[0x0][0x2d4] ;  /* 0x0000b500ff0b7b82 */ /* 0x000f220000000800 */
[----:B------:R-:W-:Y:S02]  /*0540*/  MOV R9, R12 ;  /* 0x0000000c00097202 */ /* 0x000fe40000000f00 */
        /* <DEDUP_REMOVED lines=9> */
[----:B------:R-:W2:Y:S09]  /*05e0*/  LDC R8, c[0x0][0x2bc] ;  /* 0x0000af00ff087b82 */ /* 0x000eb20000000800 */
[----:B------:R-:W-:-:S02]  /*05f0*/  @!P1 IADD3 R9, R9, -R10, RZ ;  /* 0x8000000a09099210 */ /* 0x000fc40007ffe0ff */
[----:B------:R-:W-:Y:S02]  /*0600*/  @!P1 IADD3 R17, R17, 0x1, RZ ;  /* 0x0000000111119810 */ /* 0x000fe40007ffe0ff */
[----:B------:R-:W-:Y:S02]  /*0610*/  ISETP.GE.U32.AND P0, PT, R9, R10, PT ;  /* 0x0000000a0900720c */ /* 0x000fe40003f06070 */
[----:B------:R-:W3:Y:S01]  /*0620*/  I2F.RP R9, R12 ;  /* 0x0000000c00097306 */ /* 0x000ee20000209400 */
[----:B------:R-:W-:-:S10]  /*0630*/  ISETP.NE.AND P1, PT, R6, RZ, PT ;  /* 0x000000ff0600720c */ /* 0x000fd40003f25270 */
[----:B------:R-:W-:Y:S01]  /*0640*/  @P0 VIADD R17, R17, 0x1 ;  /* 0x0000000111110836 */ /* 0x000fe20000000000 */
[----:B---3--:R-:W3:Y:S04]  /*0650*/  MUFU.RCP R9, R9 ;  /* 0x0000000900097308 */ /* 0x008ee80000001000 */
[----:B------:R-:W-:Y:S02]  /*0660*/  @!P2 IADD3 R17, -R17, RZ, RZ ;  /* 0x000000ff1111a210 */ /* 0x000fe40007ffe1ff */
[----:B------:R-:W-:-:S04]  /*0670*/  @!P1 LOP3.LUT R17, RZ, R6, RZ, 0x33, !PT ;  /* 0x00000006ff119212 */ /* 0x000fc800078e33ff */
[----:B------:R-:W-:-:S05]  /*0680*/  IADD3 R10, -R17, RZ, RZ ;  /* 0x000000ff110a7210 */ /* 0x000fca0007ffe1ff */
[----:B------:R-:W-:Y:S01]  /*0690*/  IMAD R18, R6, R10, R7 ;  /* 0x0000000a06127224 */ /* 0x000fe200078e0207 */
[----:B--2---:R-:W-:Y:S01]  /*06a0*/  IADD3 R6, R8, -0x1, RZ ;  /* 0xffffffff08067810 */ /* 0x004fe20007ffe0ff */
[----:B------:R-:W2:Y:S02]  /*06b0*/  LDC R10, c[0x0][0x2c8] ;  /* 0x0000b200ff0a7b82 */ /* 0x000ea40000000800 */
[----:B0-----:R-:W-:Y:S02]  /*06c0*/  IMAD R15, R18, UR4, -R15 ;  /* 0x00000004120f7c24 */ /* 0x001fe4000f8e0a0f */
[----:B----4-:R-:W-:Y:S01]  /*06d0*/  IMAD R18, R6, R11, -R20 ;  /* 0x0000000b06127224 */ /* 0x010fe200078e0a14 */
[----:B---3--:R-:W-:Y:S02]  /*06e0*/  IADD3 R6, R9, 0xffffffe, RZ ;  /* 0x0ffffffe09067810 */ /* 0x008fe40007ffe0ff */
[C---:B------:R-:W-:Y:S02]  /*06f0*/  ISETP.GT.AND P1, PT, R15.reuse, -0x1, PT ;  /* 0xffffffff0f00780c */ /* 0x040fe40003f24270 */
[----:B------:R0:W3:Y:S01]  /*0700*/  F2I.FTZ.U32.TRUNC.NTZ R9, R6 ;  /* 0x0000000600097305 */ /* 0x0000e2000021f000 */
[----:B------:R-:W-:-:S04]  /*0710*/  IADD3 R18, R15, R18, RZ ;  /* 0x000000120f127210 */ /* 0x000fc80007ffe0ff */
[----:B------:R-:W-:-:S06]  /*0720*/  ISETP.GE.AND P0, PT, R18, -0x1, PT ;  /* 0xffffffff1200780c */ /* 0x000fcc0003f06270 */
[----:B01----:R-:W-:Y:S07]  /*0730*/  @P1 BRA `(.L_x_879) ;  /* 0x0000000000781947 */ /* 0x003fee0003800000 */
[----:B------:R-:W0:Y:S02]  /*0740*/  LDC R22, c[0x0][0x2d4] ;  /* 0x0000b500ff167b82 */ /* 0x000e240000000800 */
[----:B0-----:R-:W-:-:S04]  /*0750*/  IABS R5, R22 ;  /* 0x0000001600057213 */ /* 0x001fc80000000000 */
[----:B------:R-:W0:Y:S08]  /*0760*/  I2F.RP R21, R5 ;  /* 0x0000000500157306 */ /* 0x000e300000209400 */
[----:B0-----:R-:W0:Y:S02]  /*0770*/  MUFU.RCP R21, R21 ;  /* 0x0000001500157308 */ /* 0x001e240000001000 */
[----:B0-----:R-:W-:-:S06]  /*0780*/  IADD3 R6, R21, 0xffffffe, RZ ;  /* 0x0ffffffe15067810 */ /* 0x001fcc0007ffe0ff */
[----:B------:R0:W1:Y:S02]  /*0790*/  F2I.FTZ.U32.TRUNC.NTZ R7, R6 ;  /* 0x0000000600077305 */ /* 0x000064000021f000 */
[----:B0-----:R-:W-:Y:S01]  /*07a0*/  MOV R6, RZ ;  /* 0x000000ff00067202 */ /* 0x001fe20000000f00 */
[----:B-1----:R-:W-:-:S04]  /*07b0*/  IMAD.MOV R24, RZ, RZ, -R7 ;  /* 0x000000ffff187224 */ /* 0x002fc800078e0a07 */
        /* <DEDUP_REMOVED lines=8> */
[-C--:B------:R-:W-:Y:S02]  /*0840*/  @!P3 IADD3 R24, R24, -R5.reuse, RZ ;  /* 0x800000051818b210 */ /* 0x080fe40007ffe0ff */
[----:B------:R-:W-:Y:S02]  /*0850*/  @!P3 IADD3 R7, R7, 0x1, RZ ;  /* 0x000000010707b810 */ /* 0x000fe40007ffe0ff */
[----:B------:R-:W-:Y:S02]  /*0860*/  ISETP.GE.U32.AND P1, PT, R24, R5, PT ;  /* 0x000000051800720c */ /* 0x000fe40003f26070 */
[----:B------:R-:W-:Y:S02]  /*0870*/  LOP3.LUT R5, R21, R22, RZ, 0x3c, !PT ;  /* 0x0000001615057212 */ /* 0x000fe400078e3cff */
[----:B------:R-:W-:Y:S02]  /*0880*/  ISETP.NE.AND P3, PT, R22, RZ, PT ;  /* 0x000000ff1600720c */ /* 0x000fe40003f65270 */
[----:B------:R-:W-:-:S07]  /*0890*/  ISETP.GE.AND P2, PT, R5, RZ, PT ;  /* 0x000000ff0500720c */ /* 0x000fce0003f46270 */
[----:B------:R-:W-:-:S06]  /*08a0*/  @P1 IADD3 R7, R7, 0x1, RZ ;  /* 0x0000000107071810 */ /* 0x000fcc0007ffe0ff */
[----:B------:R-:W-:Y:S02]  /*08b0*/  @!P2 IADD3 R7, -R7, RZ, RZ ;  /* 0x000000ff0707a210 */ /* 0x000fe40007ffe1ff */
[----:B------:R-:W-:-:S04]  /*08c0*/  @!P3 LOP3.LUT R7, RZ, R22, RZ, 0x33, !PT ;  /* 0x00000016ff07b212 */ /* 0x000fc800078e33ff */
[----:B------:R-:W-:-:S05]  /*08d0*/  IADD3 R5, -R7, RZ, RZ ;  /* 0x000000ff07057210 */ /* 0x000fca0007ffe1ff */
[----:B------:R-:W-:Y:S02]  /*08e0*/  IMAD R22, R22, R5, -R15 ;  /* 0x0000000516167224 */ /* 0x000fe400078e0a0f */
[----:B------:R-:W-:-:S03]  /*08f0*/  VIADD R5, R7, 0x1 ;  /* 0x0000000107057836 */ /* 0x000fc60000000000 */
[----:B------:R-:W-:-:S13]  /*0900*/  ISETP.GT.AND P1, PT, R22, RZ, PT ;  /* 0x000000ff1600720c */ /* 0x000fda0003f24270 */
[----:B------:R-:W-:-:S07]  /*0910*/  @!P1 IADD3 R5, R7, RZ, RZ ;  /* 0x000000ff07059210 */ /* 0x000fce0007ffe0ff */
.L_x_879:
[----:B------:R-:W-:Y:S05]  /*0920*/  BSYNC B0 ;  /* 0x0000000000007941 */ /* 0x000fea0003800000 */
.L_x_878:
[----:B------:R-:W-:Y:S01]  /*0930*/  ULDC UR4, c[0x0][0x2bc] ;  /* 0x0000af0000047ab9 */ /* 0x000fe20000000800 */
[----:B------:R-:W-:Y:S01]  /*0940*/  BSSY B0, `(.L_x_880) ;  /* 0x0000023000007945 */ /* 0x000fe20003800000 */
[----:B------:R-:W-:Y:S02]  /*0950*/  MOV R6, UR4 ;  /* 0x0000000400067c02 */ /* 0x000fe40008000f00 */
[----:B---3--:R-:W-:Y:S01]  /*0960*/  IADD3 R21, RZ, -R9, RZ ;  /* 0x80000009ff157210 */ /* 0x008fe20007ffe0ff */
[----:B------:R-:W-:Y:S06]  /*0970*/  @!P0 BRA `(.L_x_881) ;  /* 0x00000000007c8947 */ /* 0x000fec0003800000 */
[----:B------:R-:W-:Y:S01]  /*0980*/  IABS R22, R11 ;  /* 0x0000000b00167213 */ /* 0x000fe20000000000 */
[----:B------:R-:W-:Y:S01]  /*0990*/  HFMA2.MMA R6, -RZ, RZ, 0, 0 ;  /* 0x00000000ff067435 */ /* 0x000fe200000001ff */
[----:B------:R-:W-:Y:S02]  /*09a0*/  IADD3 R18, R18, 0x1, RZ ;  /* 0x0000000112127810 */ /* 0x000fe40007ffe0ff */
[----:B------:R-:W0:Y:S02]  /*09b0*/  I2F.RP R23, R22 ;  /* 0x0000001600177306 */ /* 0x000e240000209400 */
[----:B------:R-:W-:-:S06]  /*09c0*/  IABS R26, R18 ;  /* 0x00000012001a7213 */ /* 0x000fcc0000000000 */
[----:B0-----:R-:W0:Y:S02]  /*09d0*/  MUFU.RCP R23, R23 ;  /* 0x0000001700177308 */ /* 0x001e240000001000 */
[----:B0-----:R-:W-:-:S06]  /*09e0*/  IADD3 R24, R23, 0xffffffe, RZ ;  /* 0x0ffffffe17187810 */ /* 0x001fcc0007ffe0ff */
[----:B------:R-:W0:Y:S02]  /*09f0*/  F2I.FTZ.U32.TRUNC.NTZ R7, R24 ;  /* 0x0000001800077305 */ /* 0x000e24000021f000 */
[----:B0-----:R-:W-:-:S05]  /*0a00*/  IADD3 R25, RZ, -R7, RZ ;  /* 0x80000007ff197210 */ /* 0x001fca0007ffe0ff */
[----:B------:R-:W-:-:S04]  /*0a10*/  IMAD R25, R25, R22, RZ ;  /* 0x0000001619197224 */ /* 0x000fc800078e02ff */
[----:B------:R-:W-:Y:S01]  /*0a20*/  IMAD.HI.U32 R6, R7, R25, R6 ;  /* 0x0000001907067227 */ /* 0x000fe200078e0006 */
[----:B------:R-:W-:-:S05]  /*0a30*/  MOV R7, R26 ;  /* 0x0000001a00077202 */ /* 0x000fca0000000f00 */
[----:B------:R-:W-:-:S04]  /*0a40*/  IMAD.HI.U32 R6, R6, R7, RZ ;  /* 0x0000000706067227 */ /* 0x000fc800078e00ff */
[----:B------:R-:W-:-:S04]  /*0a50*/  IMAD.MOV R23, RZ, RZ, -R6 ;  /* 0x000000ffff177224 */ /* 0x000fc800078e0a06 */
        /* <DEDUP_REMOVED lines=11> */
[C---:B------:R-:W-:Y:S02]  /*0b10*/  IADD3 R7, -R6.reuse, RZ, RZ ;  /* 0x000000ff06077210 */ /* 0x040fe40007ffe1ff */
[----:B------:R-:W-:-:S03]  /*0b20*/  IADD3 R8, -R6, R8, RZ ;  /* 0x0000000806087210 */ /* 0x000fc60007ffe1ff */
[----:B------:R-:W-:Y:S01]  /*0b30*/  IMAD R11, R11, R7, R18 ;  /* 0x000000070b0b7224 */ /* 0x000fe200078e0212 */
[----:B------:R-:W-:-:S04]  /*0b40*/  IADD3 R6, R8, -0x1, RZ ;  /* 0xffffffff08067810 */ /* 0x000fc80007ffe0ff */
[----:B------:R-:W-:-:S13]  /*0b50*/  ISETP.GT.AND P0, PT, R11, RZ, PT ;  /* 0x000000ff0b00720c */ /* 0x000fda0003f04270 */
[----:B------:R-:W-:-:S07]  /*0b60*/  @!P0 IADD3 R6, R8, RZ, RZ ;  /* 0x000000ff08068210 */ /* 0x000fce0007ffe0ff */
.L_x_881:
[----:B------:R-:W-:Y:S05]  /*0b70*/  BSYNC B0 ;  /* 0x0000000000007941 */ /* 0x000fea0003800000 */
.L_x_880:
[----:B------:R-:W-:Y:S01]  /*0b80*/  ULDC UR4, c[0x0][0x2c0] ;  /* 0x0000b00000047ab9 */ /* 0x000fe20000000800 */
[----:B------:R-:W-:Y:S01]  /*0b90*/  IMAD R18, R21, R12, RZ ;  /* 0x0000000c15127224 */ /* 0x000fe200078e02ff */
[----:B------:R-:W-:Y:S01]  /*0ba0*/  IABS R11, R17 ;  /* 0x00000011000b7213 */ /* 0x000fe20000000000 */
[----:B--2---:R-:W-:Y:S01]  /*0bb0*/  IMAD R7, R19, UR4, -R10 ;  /* 0x0000000413077c24 */ /* 0x004fe2000f8e0a0a */
        /* <DEDUP_REMOVED lines=11> */
[----:B0-----:R-:W-:-:S06]  /*0c70*/  IADD3 R8, R22, 0xffffffe, RZ ;  /* 0x0ffffffe16087810 */ /* 0x001fcc0007ffe0ff */
[----:B------:R0:W1:Y:S02]  /*0c80*/  F2I.FTZ.U32.TRUNC.NTZ R9, R8 ;  /* 0x0000000800097305 */ /* 0x000064000021f000 */
[----:B0-----:R-:W-:Y:S01]  /*0c90*/  HFMA2.MMA R8, -RZ, RZ, 0, 0 ;  /* 0x00000000ff087435 */ /* 0x001fe200000001ff */
        /* <DEDUP_REMOVED lines=11> */
[-C--:B------:R-:W-:Y:S02]  /*0d50*/  @!P1 IADD3 R22, R22, -R21.reuse, RZ ;  /* 0x8000001516169210 */ /* 0x080fe40007ffe0ff */
[----:B------:R-:W-:Y:S02]  /*0d60*/  @!P1 IADD3 R9, R9, 0x1, RZ ;  /* 0x0000000109099810 */ /* 0x000fe40007ffe0ff */
[----:B------:R-:W-:Y:S02]  /*0d70*/  ISETP.GE.U32.AND P0, PT, R22, R21, PT ;  /* 0x000000151600720c */ /* 0x000fe40003f06070 */
[----:B------:R-:W-:-:S11]  /*0d80*/  ISETP.NE.AND P1, PT, R10, RZ, PT ;  /* 0x000000ff0a00720c */ /* 0x000fd60003f25270 */
[----:B------:R-:W-:-:S05]  /*0d90*/  @P0 VIADD R9, R9, 0x1 ;  /* 0x0000000109090836 */ /* 0x000fca0000000000 */
[----:B------:R-:W-:Y:S02]  /*0da0*/  @!P2 IADD3 R9, -R9, RZ, RZ ;  /* 0x000000ff0909a210 */ /* 0x000fe40007ffe1ff */
[----:B------:R-:W-:-:S04]  /*0db0*/  @!P1 LOP3.LUT R9, RZ, R10, RZ, 0x33, !PT ;  /* 0x0000000aff099212 */ /* 0x000fc800078e33ff */
[----:B------:R-:W-:-:S05]  /*0dc0*/  IADD3 R8, -R9, RZ, RZ ;  /* 0x000000ff09087210 */ /* 0x000fca0007ffe1ff */
[----:B------:R-:W-:Y:S01]  /*0dd0*/  IMAD R10, R10, R8, -R7 ;  /* 0x000000080a0a7224 */ /* 0x000fe200078e0a07 */
[----:B------:R-:W-:-:S04]  /*0de0*/  IADD3 R8, R9, 0x1, RZ ;  /* 0x0000000109087810 */ /* 0x000fc80007ffe0ff */
[----:B------:R-:W-:-:S13]  /*0df0*/  ISETP.GT.AND P0, PT, R10, RZ, PT ;  /* 0x000000ff0a00720c */ /* 0x000fda0003f04270 */
[----:B------:R-:W-:-:S07]  /*0e00*/  @!P0 IADD3 R8, R9, RZ, RZ ;  /* 0x000000ff09088210 */ /* 0x000fce0007ffe0ff */
.L_x_883:
[----:B------:R-:W-:Y:S05]  /*0e10*/  BSYNC B0 ;  /* 0x0000000000007941 */ /* 0x000fea0003800000 */
.L_x_882:
[----:B------:R-:W-:Y:S01]  /*0e20*/  ULDC UR4, c[0x0][0x2a8] ;  /* 0x0000aa0000047ab9 */ /* 0x000fe20000000800 */
[----:B------:R-:W-:Y:S01]  /*0e30*/  IADD3 R9, -R18, RZ, RZ ;  /* 0x000000ff12097210 */ /* 0x000fe20007ffe1ff */
[----:B------:R-:W-:Y:S01]  /*0e40*/  IMAD R10, R19, R16, -UR4 ;  /* 0x80000004130a7e24 */ /* 0x000fe2000f8e0210 */
[----:B------:R-:W-:Y:S01]  /*0e50*/  ULDC UR4, c[0x0][0x2b8] ;  /* 0x0000ae0000047ab9 */ /* 0x000fe20000000800 */
[----:B------:R-:W-:Y:S02]  /*0e60*/  BSSY B0, `(.L_x_884) ;  /* 0x0000025000007945 */ /* 0x000fe40003800000 */
[----:B------:R-:W-:Y:S01]  /*0e70*/  IMAD R19, R12, R9, R11 ;  /* 0x000000090c137224 */ /* 0x000fe200078e020b */
[----:B------:R-:W-:Y:S02]  /*0e80*/  IADD3 R10, R7, R10, RZ ;  /* 0x0000000a070a7210 */ /* 0x000fe40007ffe0ff */
[----:B------:R-:W-:Y:S02]  /*0e90*/  MOV R9, UR4 ;  /* 0x0000000400097c02 */ /* 0x000fe40008000f00 */
[----:B------:R-:W-:-:S02]  /*0ea0*/  ISETP.GE.AND P1, PT, R10, -0x1, PT ;  /* 0xffffffff0a00780c */ /* 0x000fc40003f26270 */
[----:B------:R-:W-:-:S11]  /*0eb0*/  ISETP.GT.U32.AND P0, PT, R12, R19, PT ;  /* 0x000000130c00720c */ /* 0x000fd60003f04070 */
[----:B------:R-:W-:Y:S05]  /*0ec0*/  @!P1 BRA `(.L_x_885) ;  /* 0x0000000000789947 */ /* 0x000fea0003800000 */
[----:B------:R-:W-:Y:S02]  /*0ed0*/  IABS R9, R16 ;  /* 0x0000001000097213 */ /* 0x000fe40000000000 */
[----:B------:R-:W-:Y:S01]  /*0ee0*/  IADD3 R21, R10, 0x1, RZ ;  /* 0x000000010a157810 */ /* 0x000fe20007ffe0ff */
[----:B------:R-:W-:Y:S01]  /*0ef0*/  HFMA2.MMA R10, -RZ, RZ, 0, 0 ;  /* 0x00000000ff0a7435 */ /* 0x000fe200000001ff */
        /* <DEDUP_REMOVED lines=27> */
.L_x_885:
[----:B------:R-:W-:Y:S05]  /*10b0*/  BSYNC B0 ;  /* 0x0000000000007941 */ /* 0x000fea0003800000 */
.L_x_884:
[----:B------:R-:W-:Y:S01]  /*10c0*/  ULDC.U8 UR4, c[0x0][0x298] ;  /* 0x0000a60000047ab9 */ /* 0x000fe20000000000 */
[----:B------:R-:W-:Y:S01]  /*10d0*/  @!P0 IADD3 R19, R19, -R12, RZ ;  /* 0x8000000c13138210 */ /* 0x000fe20007ffe0ff */
[----:B------:R-:W-:Y:S01]  /*10e0*/  UPRMT UR4, UR4, 0x8880, URZ ;  /* 0x0000888004047896 */ /* 0x000fe2000800003f */
[----:B------:R-:W-:Y:S02]  /*10f0*/  LOP3.LUT R10, R17, R14, RZ, 0x3c, !PT ;  /* 0x0000000e110a7212 */ /* 0x000fe400078e3cff */
[----:B------:R-:W-:Y:S02]  /*1100*/  ISETP.GE.U32.AND P3, PT, R19, R12, PT ;  /* 0x0000000c1300720c */ /* 0x000fe40003f66070 */
[----:B------:R-:W-:Y:S02]  /*1110*/  ISETP.GE.AND P2, PT, R10, RZ, PT ;  /* 0x000000ff0a00720c */ /* 0x000fe40003f46270 */
[----:B------:R-:W-:Y:S02]  /*1120*/  ISETP.NE.AND P1, PT, RZ, UR4, PT ;  /* 0x00000004ff007c0c */ /* 0x000fe4000bf25270 */
[----:B------:R-:W-:-:S02]  /*1130*/  @!P0 IADD3 R18, R18, 0x1, RZ ;  /* 0x0000000112128810 */ /* 0x000fc40007ffe0ff */
[----:B------:R-:W-:-:S05]  /*1140*/  ISETP.NE.AND P0, PT, R14, RZ, PT ;  /* 0x000000ff0e00720c */ /* 0x000fca0003f05270 */
[----:B------:R-:W-:-:S04]  /*1150*/  @P3 IADD3 R18, R18, 0x1, RZ ;  /* 0x0000000112123810 */ /* 0x000fc80007ffe0ff */
[----:B------:R-:W0:Y:S01]  /*1160*/  @P1 LDC.64 R12, c[0x0][0x288] ;  /* 0x0000a200ff0c1b82 */ /* 0x000e220000000a00 */
[----:B------:R-:W-:-:S03]  /*1170*/  @!P2 IADD3 R18, -R18, RZ, RZ ;  /* 0x000000ff1212a210 */ /* 0x000fc60007ffe1ff */
[----:B------:R-:W-:-:S04]  /*1180*/  @!P0 LOP3.LUT R18, RZ, R14, RZ, 0x33, !PT ;  /* 0x0000000eff128212 */ /* 0x000fc800078e33ff */
[----:B------:R-:W-:-:S05]  /*1190*/  IADD3 R10, -R18, RZ, RZ ;  /* 0x000000ff120a7210 */ /* 0x000fca0007ffe1ff */
[----:B------:R-:W-:Y:S02]  /*11a0*/  IMAD R10, R14, R10, R17 ;  /* 0x0000000a0e0a7224 */ /* 0x000fe400078e0211 */
[----:B------:R-:W1:Y:S02]  /*11b0*/  LDC R17, c[0x0][0x2a4] ;  /* 0x0000a900ff117b82 */ /* 0x000e640000000800 */
[----:B0-----:R-:W-:-:S05]  /*11c0*/  @P1 IMAD.WIDE R22, R10, 0x2, R12 ;  /* 0x000000020a161825 */ /* 0x001fca00078e020c */
[----:B------:R0:W2:Y:S01]  /*11d0*/  @P1 LDG.E.U16 R11, desc[UR6][R22.64] ;  /* 0x00000006160b1981 */ /* 0x0000a2000c1e1500 */
[----:B------:R-:W-:Y:S01]  /*11e0*/  MOV R12, RZ ;  /* 0x000000ff000c7202 */ /* 0x000fe20000000f00 */
[----:B------:R-:W-:Y:S01]  /*11f0*/  BSSY B1, `(.L_x_886) ;  /* 0x0000139000017945 */ /* 0x000fe20003800000 */
[----:B-1----:R-:W-:Y:S02]  /*1200*/  IABS R14, R17 ;  /* 0x00000011000e7213 */ /* 0x002fe40000000000 */
[----:B0-----:R-:W-:Y:S02]  /*1210*/  IABS R22, R10 ;  /* 0x0000000a00167213 */ /* 0x001fe40000000000 */
[----:B------:R-:W0:Y:S08]  /*1220*/  I2F.RP R16, R14 ;  /* 0x0000000e00107306 */ /* 0x000e300000209400 */
[----:B0-----:R-:W0:Y:S02]  /*1230*/  MUFU.RCP R16, R16 ;  /* 0x0000001000107308 */ /* 0x001e240000001000 */
[----:B0-----:R-:W-:-:S06]  /*1240*/  IADD3 R19, R16, 0xffffffe, RZ ;  /* 0x0ffffffe10137810 */ /* 0x001fcc0007ffe0ff */
[----:B------:R-:W0:Y:S02]  /*1250*/  F2I.FTZ.U32.TRUNC.NTZ R13, R19 ;  /* 0x00000013000d7305 */ /* 0x000e24000021f000 */
[----:B0-----:R-:W-:-:S04]  /*1260*/  IMAD.MOV R21, RZ, RZ, -R13 ;  /* 0x000000ffff157224 */ /* 0x001fc800078e0a0d */
[----:B------:R-:W-:-:S04]  /*1270*/  IMAD R21, R21, R14, RZ ;  /* 0x0000000e15157224 */ /* 0x000fc800078e02ff */
[----:B------:R-:W-:Y:S01]  /*1280*/  IMAD.HI.U32 R12, R13, R21, R12 ;  /* 0x000000150d0c7227 */ /* 0x000fe200078e000c */
[----:B------:R-:W-:-:S05]  /*1290*/  MOV R13, R22 ;  /* 0x00000016000d7202 */ /* 0x000fca0000000f00 */
[----:B------:R-:W-:-:S05]  /*12a0*/  IMAD.HI.U32 R12, R12, R13, RZ ;  /* 0x0000000d0c0c7227 */ /* 0x000fca00078e00ff */
[----:B------:R-:W-:-:S05]  /*12b0*/  IADD3 R16, -R12, RZ, RZ ;  /* 0x000000ff0c107210 */ /* 0x000fca0007ffe1ff */
[----:B------:R-:W-:Y:S01]  /*12c0*/  IMAD R13, R14, R16, R13 ;  /* 0x000000100e0d7224 */ /* 0x000fe200078e020d */
[----:B------:R-:W-:-:S04]  /*12d0*/  HFMA2.MMA R16, -RZ, RZ, 0, 0 ;  /* 0x00000000ff107435 */ /* 0x000fc800000001ff */
        /* <DEDUP_REMOVED lines=9> */
[----:B------:R-:W-:Y:S02]  /*1370*/  ISETP.GE.AND P0, PT, R5, R6, PT ;  /* 0x000000060500720c */ /* 0x000fe40003f06270 */
[----:B------:R-:W-:-:S05]  /*1380*/  @!P3 LOP3.LUT R12, RZ, R17, RZ, 0x33, !PT ;  /* 0x00000011ff0cb212 */ /* 0x000fca00078e33ff */
[----:B------:R-:W-:Y:S02]  /*1390*/  IMAD R12, R4, R18, R12 ;  /* 0x00000012040c7224 */ /* 0x000fe400078e020c */
[----:B--2---:R-:W-:-:S04]  /*13a0*/  @P1 HADD2.F32 R16, -RZ, R11.H0_H0 ;  /* 0x2000000bff101230 */ /* 0x004fc80000004100 */
[----:B------:R-:W-:Y:S05]  /*13b0*/  @P0 BRA `(.L_x_887) ;  /* 0x0000001000700947 */ /* 0x000fea0003800000 */
[----:B------:R-:W-:Y:S02]  /*13c0*/  IMAD R20, R12, R20, R15 ;  /* 0x000000140c147224 */ /* 0x000fe400078e020f */
[----:B------:R-:W-:-:S07]  /*13d0*/  VIADD R21, R8, 0x3 ;  /* 0x0000000308157836 */ /* 0x000fce0000000000 */
.L_x_897:
        /* <DEDUP_REMOVED lines=8> */
[----:B------:R-:W-:Y:S02]  /*1460*/  IADD3 R12, R12, R9, RZ ;  /* 0x000000090c0c7210 */ /* 0x000fe40007ffe0ff */
[----:B------:R-:W-:Y:S02]  /*1470*/  MOV R26, R8 ;  /* 0x00000008001a7202 */ /* 0x000fe40000000f00 */
[----:B------:R-:W-:Y:S01]  /*1480*/  ISETP.GE.U32.AND P1, PT, R12, 0x3, PT ;  /* 0x000000030c00780c */ /* 0x000fe20003f26070 */
[----:B------:R-:W-:Y:S01]  /*1490*/  IMAD R12, R5, UR4, R20 ;  /* 0x00000004050c7c24 */ /* 0x000fe2000f8e0214 */
[----:B------:R-:W-:-:S03]  /*14a0*/  ULDC UR4, c[0x0][0x2a8] ;  /* 0x0000aa0000047ab9 */ /* 0x000fc60000000800 */
[----:B------:R-:W-:Y:S02]  /*14b0*/  IMAD R23, R12, UR4, R7 ;  /* 0x000000040c177c24 */ /* 0x000fe4000f8e0207 */
[----:B------:R-:W-:Y:S06]  /*14c0*/  @!P0 BRA `(.L_x_891) ;  /* 0x0000000000888947 */ /* 0x000fec0003800000 */
        /* <DEDUP_REMOVED lines=11> */
[----:B------:R-:W-:Y:S02]  /*1580*/  ISETP.NE.AND P0, PT, R11, 0x1, PT ;  /* 0x000000010b00780c */ /* 0x000fe40003f05270 */
[----:B------:R-:W-:Y:S01]  /*1590*/  IADD3 R26, R8, 0x1, RZ ;  /* 0x00000001081a7810 */ /* 0x000fe20007ffe0ff */
[----:B---3--:R-:W-:Y:S02]  /*15a0*/  HADD2.F32 R27, -RZ, R18.H0_H0 ;  /* 0x20000012ff1b7230 */ /* 0x008fe40000004100 */
[----:B--2---:R-:W-:-:S05]  /*15b0*/  HADD2.F32 R25, -RZ, R24.H0_H0 ;  /* 0x20000018ff197230 */ /* 0x004fca0000004100 */
[----:B------:R-:W-:-:S03]  /*15c0*/  FFMA.FTZ R16, R25, R27, R16 ;  /* 0x0000001b19107223 */ /* 0x000fc60000010010 */
[----:B------:R-:W-:Y:S05]  /*15d0*/  @!P0 BRA `(.L_x_891) ;  /* 0x0000000000448947 */ /* 0x000fea0003800000 */
[----:B------:R-:W-:Y:S02]  /*15e0*/  ISETP.NE.AND P0, PT, R11, 0x2, PT ;  /* 0x000000020b00780c */ /* 0x000fe40003f05270 */
[-C--:B------:R-:W-:Y:S01]  /*15f0*/  IADD3 R18, R22, R17.reuse, RZ ;  /* 0x0000001116127210 */ /* 0x080fe20007ffe0ff */
[----:B------:R-:W2:Y:S10]  /*1600*/  LDG.E.U16 R11, desc[UR6][R12.64+0x2] ;  /* 0x000002060c0b7981 */ /* 0x000eb4000c1e1500 */
[C---:B------:R-:W-:Y:S01]  /*1610*/  @P0 IADD3 R17, R18.reuse, R17, RZ ;  /* 0x0000001112110210 */ /* 0x040fe20007ffe0ff */
[--C-:B------:R-:W-:Y:S01]  /*1620*/  IMAD.WIDE R18, R18, 0x2, R14.reuse ;  /* 0x0000000212127825 */ /* 0x100fe200078e020e */
[----:B------:R-:W3:Y:S03]  /*1630*/  @P0 LDG.E.U16 R22, desc[UR6][R12.64+0x4] ;  /* 0x000004060c160981 */ /* 0x000ee6000c1e1500 */
[----:B------:R-:W-:-:S02]  /*1640*/  @P0 IMAD.WIDE R14, R17, 0x2, R14 ;  /* 0x00000002110e0825 */ /* 0x000fc400078e020e */
[----:B------:R-:W4:Y:S04]  /*1650*/  LDG.E.U16 R18, desc[UR6][R18.64] ;  /* 0x0000000612127981 */ /* 0x000f28000c1e1500 */
[----:B------:R-:W5:Y:S01]  /*1660*/  @P0 LDG.E.U16 R14, desc[UR6][R14.64] ;  /* 0x000000060e0e0981 */ /* 0x000f62000c1e1500 */
[----:B------:R-:W-:Y:S02]  /*1670*/  IADD3 R26, R8, 0x2, RZ ;  /* 0x00000002081a7810 */ /* 0x000fe40007ffe0ff */
[----:B------:R-:W-:Y:S01]  /*1680*/  @P0 MOV R26, R21 ;  /* 0x00000015001a0202 */ /* 0x000fe20000000f00 */
[----:B--2---:R-:W-:Y:S02]  /*1690*/  HADD2.F32 R11, -RZ, R11.H0_H0 ;  /* 0x2000000bff0b7230 */ /* 0x004fe40000004100 */
[----:B---3--:R-:W-:-:S02]  /*16a0*/  @P0 HADD2.F32 R25, -RZ, R22.H0_H0 ;  /* 0x20000016ff190230 */ /* 0x008fc40000004100 */
[----:B----4-:R-:W-:Y:S02]  /*16b0*/  HADD2.F32 R17, -RZ, R18.H0_H0 ;  /* 0x20000012ff117230 */ /* 0x010fe40000004100 */
[----:B-----5:R-:W-:-:S03]  /*16c0*/  @P0 HADD2.F32 R22, -RZ, R14.H0_H0 ;  /* 0x2000000eff160230 */ /* 0x020fc60000004100 */
[----:B------:R-:W-:-:S04]  /*16d0*/  FFMA.FTZ R16, R11, R17, R16 ;  /* 0x000000110b107223 */ /* 0x000fc80000010010 */
[----:B------:R-:W-:-:S07]  /*16e0*/  @P0 FFMA.FTZ R16, R25, R22, R16 ;  /* 0x0000001619100223 */ /* 0x000fce0000010010 */
.L_x_891:
[----:B------:R-:W-:Y:S05]  /*16f0*/  BSYNC B2 ;  /* 0x0000000000027941 */ /* 0x000fea0003800000 */
.L_x_890:
[----:B------:R-:W-:Y:S05]  /*1700*/  @!P1 BRA `(.L_x_889) ;  /* 0x0000000c008c9947 */ /* 0x000fea0003800000 */
[----:B------:R-:W-:Y:S01]  /*1710*/  IMAD.IADD R11, R9, 0x1, -R26 ;  /* 0x00000001090b7824 */ /* 0x000fe200078e0a1a */
[----:B------:R-:W-:Y:S01]  /*1720*/  ULDC UR4, c[0x0][0x2bc] ;  /* 0x0000af0000047ab9 */ /* 0x000fe20000000800 */
[----:B------:R-:W-:Y:S01]  /*1730*/  BSSY B2, `(.L_x_892) ;  /* 0x000007d000027945 */ /* 0x000fe20003800000 */
[----:B------:R-:W-:Y:S01]  /*1740*/  IMAD R22, R10, UR4, R5 ;  /* 0x000000040a167c24 */ /* 0x000fe2000f8e0205 */
[----:B------:R-:W-:Y:S02]  /*1750*/  PLOP3.LUT P0, PT, PT, PT, PT, 0x80, 0x0 ;  /* 0x000000000000781c */ /* 0x000fe40003f0f070 */
[----:B------:R-:W-:-:S13]  /*1760*/  ISETP.GT.AND P1, PT, R11, 0xc, PT ;  /* 0x0000000c0b00780c */ /* 0x000fda0003f24270 */
[----:B------:R-:W-:Y:S05]  /*1770*/  @!P1 BRA `(.L_x_893) ;  /* 0x0000000400e09947 */ /* 0x000fea0003800000 */
[----:B------:R-:W-:Y:S02]  /*1780*/  PLOP3.LUT P0, PT, PT, PT, PT, 0x8, 0x0 ;  /* 0x000000000000781c */ /* 0x000fe40003f0e170 */
[----:B------:R-:W-:-:S11]  /*1790*/  IADD3 R11, R9, -0xc, RZ ;  /* 0xfffffff4090b7810 */ /* 0x000fd60007ffe0ff */
.L_x_894:
        /* <DEDUP_REMOVED lines=11> */
[----:B0-----:R-:W-:-:S04]  /*1850*/  IMAD.WIDE R28, R24, 0x2, R28 ;  /* 0x00000002181c7825 */ /* 0x001fc800078e021c */
[----:B---3--:R-:W-:Y:S02]  /*1860*/  HADD2.F32 R17, -RZ, R17.H0_H0 ;  /* 0x20000011ff117230 */ /* 0x008fe40000004100 */
[----:B----4-:R-:W-:-:S05]  /*1870*/  HADD2.F32 R25, -RZ, R25.H0_H0 ;  /* 0x20000019ff197230 */ /* 0x010fca0000004100 */
[----:B------:R-:W-:Y:S02]  /*1880*/  FFMA.FTZ R16, R17, R25, R16 ;  /* 0x0000001911107223 */ /* 0x000fe40000010010 */
[----:B------:R-:W3:Y:S04]  /*1890*/  LDG.E.U16 R17, desc[UR6][R18.64+0x2] ;  /* 0x0000020612117981 */ /* 0x000ee8000c1e1500 */
[----:B------:R-:W4:Y:S01]  /*18a0*/  LDG.E.U16 R25, desc[UR6][R28.64] ;  /* 0x000000061c197981 */ /* 0x000f22000c1e1500 */
[----:B---3--:R-:W-:Y:S02]  /*18b0*/  HADD2.F32 R17, -RZ, R17.H0_H0 ;  /* 0x20000011ff117230 */ /* 0x008fe40000004100 */
[----:B----4-:R-:W-:-:S05]  /*18c0*/  HADD2.F32 R25, -RZ, R25.H0_H0 ;  /* 0x20000019ff197230 */ /* 0x010fca0000004100 */
[----:B------:R-:W-:Y:S01]  /*18d0*/  FFMA.FTZ R25, R17, R25, R16 ;  /* 0x0000001911197223 */ /* 0x000fe20000010010 */
[C---:B------:R-:W-:Y:S02]  /*18e0*/  IMAD.WIDE R16, R24.reuse, 0x2, R28 ;  /* 0x0000000218107825 */ /* 0x040fe400078e021c */
[----:B------:R-:W3:Y:S04]  /*18f0*/  LDG.E.U16 R28, desc[UR6][R18.64+0x4] ;  /* 0x00000406121c7981 */ /* 0x000ee8000c1e1500 */
[----:B------:R0:W4:Y:S02]  /*1900*/  LDG.E.U16 R29, desc[UR6][R16.64] ;  /* 0x00000006101d7981 */ /* 0x000124000c1e1500 */
[----:B0-----:R-:W-:-:S04]  /*1910*/  IMAD.WIDE R16, R24, 0x2, R16 ;  /* 0x0000000218107825 */ /* 0x001fc800078e0210 */
[----:B---3--:R-:W-:Y:S02]  /*1920*/  HADD2.F32 R28, -RZ, R28.H0_H0 ;  /* 0x2000001cff1c7230 */ /* 0x008fe40000004100 */
[----:B----4-:R-:W-:-:S05]  /*1930*/  HADD2.F32 R29, -RZ, R29.H0_H0 ;  /* 0x2000001dff1d7230 */ /* 0x010fca0000004100 */
[----:B------:R-:W-:Y:S02]  /*1940*/  FFMA.FTZ R25, R28, R29, R25 ;  /* 0x0000001d1c197223 */ /* 0x000fe40000010019 */
[----:B------:R-:W3:Y:S01]  /*1950*/  LDG.E.U16 R29, desc[UR6][R16.64] ;  /* 0x00000006101d7981 */ /* 0x000ee2000c1e1500 */
[----:B--2---:R-:W-:Y:S01]  /*1960*/  HADD2.F32 R28, -RZ, R27.H0_H0 ;  /* 0x2000001bff1c7230 */ /* 0x004fe20000004100 */
[----:B------:R-:W-:-:S05]  /*1970*/  IADD3 R27, R26, 0x4, RZ ;  /* 0x000000041a1b7810 */ /* 0x000fca0007ffe0ff */
[----:B------:R-:W-:-:S04]  /*1980*/  IMAD R19, R22, UR4, R27 ;  /* 0x0000000416137c24 */ /* 0x000fc8000f8e021b */
[----:B------:R-:W-:-:S04]  /*1990*/  IMAD.WIDE R18, R19, 0x2, R14 ;  /* 0x0000000213127825 */ /* 0x000fc800078e020e */
[----:B---3--:R-:W-:-:S05]  /*19a0*/  HADD2.F32 R29, -RZ, R29.H0_H0 ;  /* 0x2000001dff1d7230 */ /* 0x008fca0000004100 */
[----:B------:R-:W-:Y:S01]  /*19b0*/  FFMA.FTZ R25, R28, R29, R25 ;  /* 0x0000001d1c197223 */ /* 0x000fe20000010019 */
[----:B------:R-:W-:Y:S02]  /*19c0*/  IMAD R29, R27, R24, R23 ;  /* 0x000000181b1d7224 */ /* 0x000fe400078e0217 */
[----:B------:R-:W2:Y:S02]  /*19d0*/  LDG.E.U16 R27, desc[UR6][R18.64] ;  /* 0x00000006121b7981 */ /* 0x000ea4000c1e1500 */
[----:B------:R-:W-:-:S05]  /*19e0*/  IMAD.WIDE R28, R29, 0x2, R12 ;  /* 0x000000021d1c7825 */ /* 0x000fca00078e020c */
[----:B------:R0:W3:Y:S02]  /*19f0*/  LDG.E.U16 R17, desc[UR6][R28.64] ;  /* 0x000000061c117981 */ /* 0x0000e4000c1e1500 */
[----:B0-----:R-:W-:-:S04]  /*1a00*/  IMAD.WIDE R28, R24, 0x2, R28 ;  /* 0x00000002181c7825 */ /* 0x001fc800078e021c */
[----:B--2---:R-:W-:Y:S02]  /*1a10*/  HADD2.F32 R16, -RZ, R27.H0_H0 ;  /* 0x2000001bff107230 */ /* 0x004fe40000004100 */
[----:B------:R-:W2:Y:S01]  /*1a20*/  LDG.E.U16 R27, desc[UR6][R18.64+0x6] ;  /* 0x00000606121b7981 */ /* 0x000ea2000c1e1500 */
[----:B---3--:R-:W-:-:S05]  /*1a30*/  HADD2.F32 R17, -RZ, R17.H0_H0 ;  /* 0x20000011ff117230 */ /* 0x008fca0000004100 */
        /* <DEDUP_REMOVED lines=16> */
[----:B------:R-:W-:-:S04]  /*1b40*/  IMAD R19, R27, R24, R23 ;  /* 0x000000181b137224 */ /* 0x000fc800078e0217 */
[----:B------:R-:W-:-:S05]  /*1b50*/  IMAD.WIDE R18, R19, 0x2, R12 ;  /* 0x0000000213127825 */ /* 0x000fca00078e020c */
[----:B------:R-:W2:Y:S01]  /*1b60*/  LDG.E.U16 R17, desc[UR6][R18.64] ;  /* 0x0000000612117981 */ /* 0x000ea2000c1e1500 */
[----:B---3--:R-:W-:-:S05]  /*1b70*/  HADD2.F32 R29, -RZ, R29.H0_H0 ;  /* 0x2000001dff1d7230 */ /* 0x008fca0000004100 */
[----:B------:R-:W-:Y:S01]  /*1b80*/  FFMA.FTZ R25, R28, R29, R25 ;  /* 0x0000001d1c197223 */ /* 0x000fe20000010019 */
[----:B------:R-:W-:-:S04]  /*1b90*/  IMAD R29, R22, UR4, R27 ;  /* 0x00000004161d7c24 */ /* 0x000fc8000f8e021b */
[----:B------:R-:W-:-:S05]  /*1ba0*/  IMAD.WIDE R28, R29, 0x2, R14 ;  /* 0x000000021d1c7825 */ /* 0x000fca00078e020e */
[----:B------:R-:W3:Y:S01]  /*1bb0*/  LDG.E.U16 R27, desc[UR6][R28.64] ;  /* 0x000000061c1b7981 */ /* 0x000ee2000c1e1500 */
[----:B--2---:R-:W-:Y:S02]  /*1bc0*/  HADD2.F32 R17, -RZ, R17.H0_H0 ;  /* 0x20000011ff117230 */ /* 0x004fe40000004100 */
[----:B------:R-:W-:-:S04]  /*1bd0*/  IMAD.WIDE R18, R24, 0x2, R18 ;  /* 0x0000000218127825 */ /* 0x000fc800078e0212 */
[----:B---3--:R-:W-:Y:S02]  /*1be0*/  HADD2.F32 R16, -RZ, R27.H0_H0 ;  /* 0x2000001bff107230 */ /* 0x008fe40000004100 */
[----:B------:R-:W2:Y:S03]  /*1bf0*/  LDG.E.U16 R27, desc[UR6][R28.64+0x6] ;  /* 0x000006061c1b7981 */ /* 0x000ea6000c1e1500 */
[----:B------:R-:W-:Y:S02]  /*1c00*/  FFMA.FTZ R25, R16, R17, R25 ;  /* 0x0000001110197223 */ /* 0x000fe40000010019 */
[----:B------:R-:W3:Y:S04]  /*1c10*/  LDG.E.U16 R16, desc[UR6][R28.64+0x2] ;  /* 0x000002061c107981 */ /* 0x000ee8000c1e1500 */
[----:B------:R-:W4:Y:S01]  /*1c20*/  LDG.E.U16 R17, desc[UR6][R18.64] ;  /* 0x0000000612117981 */ /* 0x000f22000c1e1500 */
[----:B---3--:R-:W-:-:S02]  /*1c30*/  HADD2.F32 R16, -RZ, R16.H0_H0 ;  /* 0x20000010ff107230 */ /* 0x008fc40000004100 */
[----:B----4-:R-:W-:-:S05]  /*1c40*/  HADD2.F32 R17, -RZ, R17.H0_H0 ;  /* 0x20000011ff117230 */ /* 0x010fca0000004100 */
[----:B------:R-:W-:Y:S01]  /*1c50*/  FFMA.FTZ R25, R16, R17, R25 ;  /* 0x0000001110197223 */ /* 0x000fe20000010019 */
[----:B------:R-:W-:Y:S02]  /*1c60*/  IMAD.WIDE R16, R24, 0x2, R18 ;  /* 0x0000000218107825 */ /* 0x000fe400078e0212 */
[----:B------:R-:W3:Y:S04]  /*1c70*/  LDG.E.U16 R18, desc[UR6][R28.64+0x4] ;  /* 0x000004061c127981 */ /* 0x000ee8000c1e1500 */
[----:B------:R-:W4:Y:S01]  /*1c80*/  LDG.E.U16 R19, desc[UR6][R16.64] ;  /* 0x0000000610137981 */ /* 0x000f22000c1e1500 */
[----:B---3--:R-:W-:Y:S02]  /*1c90*/  HADD2.F32 R18, -RZ, R18.H0_H0 ;  /* 0x20000012ff127230 */ /* 0x008fe40000004100 */
[----:B----4-:R-:W-:-:S05]  /*1ca0*/  HADD2.F32 R19, -RZ, R19.H0_H0 ;  /* 0x20000013ff137230 */ /* 0x010fca0000004100 */
        /* <DEDUP_REMOVED lines=10> */
[----:B--2---:R-:W-:-:S03]  /*1d50*/  HADD2.F32 R28, -RZ, R27.H0_H0 ;  /* 0x2000001bff1c7230 */ /* 0x004fc60000004100 */
[----:B------:R-:W2:Y:S01]  /*1d60*/  LDG.E.U16 R19, desc[UR6][R14.64+0x2] ;  /* 0x000002060e137981 */ /* 0x000ea2000c1e1500 */
[----:B---3--:R-:W-:-:S05]  /*1d70*/  HADD2.F32 R27, -RZ, R18.H0_H0 ;  /* 0x20000012ff1b7230 */ /* 0x008fca0000004100 */
[----:B------:R-:W-:Y:S01]  /*1d80*/  FFMA.FTZ R25, R28, R27, R25 ;  /* 0x0000001b1c197223 */ /* 0x000fe20000010019 */
[----:B------:R-:W-:Y:S02]  /*1d90*/  IMAD.WIDE R28, R24, 0x2, R12 ;  /* 0x00000002181c7825 */ /* 0x000fe400078e020c */
[----:B------:R-:W3:Y:S02]  /*1da0*/  LDG.E.U16 R13, desc[UR6][R14.64+0x6] ;  /* 0x000006060e0d7981 */ /* 0x000ee4000c1e1500 */
[----:B----4-:R-:W-:Y:S02]  /*1db0*/  HADD2.F32 R16, -RZ, R16.H0_H0 ;  /* 0x20000010ff107230 */ /* 0x010fe40000004100 */
[----:B-----5:R-:W-:-:S05]  /*1dc0*/  HADD2.F32 R17, -RZ, R17.H0_H0 ;  /* 0x20000011ff117230 */ /* 0x020fca0000004100 */
[----:B------:R-:W-:Y:S01]  /*1dd0*/  FFMA.FTZ R18, R16, R17, R25 ;  /* 0x0000001110127223 */ /* 0x000fe20000010019 */
[C---:B------:R-:W-:Y:S02]  /*1de0*/  IMAD.WIDE R16, R24.reuse, 0x2, R28 ;  /* 0x0000000218107825 */ /* 0x040fe400078e021c */
[----:B------:R-:W4:Y:S02]  /*1df0*/  LDG.E.U16 R28, desc[UR6][R28.64] ;  /* 0x000000061c1c7981 */ /* 0x000f24000c1e1500 */
[----:B------:R-:W-:Y:S02]  /*1e00*/  IMAD.WIDE R24, R24, 0x2, R16 ;  /* 0x0000000218187825 */ /* 0x000fe400078e0210 */
[----:B------:R-:W5:Y:S04]  /*1e10*/  LDG.E.U16 R12, desc[UR6][R16.64] ;  /* 0x00000006100c7981 */ /* 0x000f68000c1e1500 */
[----:B------:R-:W5:Y:S04]  /*1e20*/  LDG.E.U16 R24, desc[UR6][R24.64] ;  /* 0x0000000618187981 */ /* 0x000f68000c1e1500 */
[----:B------:R-:W5:Y:S01]  /*1e30*/  LDG.E.U16 R16, desc[UR6][R14.64+0x4] ;  /* 0x000004060e107981 */ /* 0x000f62000c1e1500 */
[----:B------:R-:W-:Y:S01]  /*1e40*/  IADD3 R26, R26, 0x10, RZ ;  /* 0x000000101a1a7810 */ /* 0x000fe20007ffe0ff */
[----:B--2---:R-:W-:-:S03]  /*1e50*/  HADD2.F32 R19, -RZ, R19.H0_H0 ;  /* 0x20000013ff137230 */ /* 0x004fc60000004100 */
[----:B------:R-:W-:Y:S01]  /*1e60*/  ISETP.GE.AND P1, PT, R26, R11, PT ;  /* 0x0000000b1a00720c */ /* 0x000fe20003f26270 */
[----:B---3--:R-:W-:Y:S02]  /*1e70*/  HADD2.F32 R13, -RZ, R13.H0_H0 ;  /* 0x2000000dff0d7230 */ /* 0x008fe40000004100 */
[----:B----4-:R-:W-:Y:S02]  /*1e80*/  HADD2.F32 R27, -RZ, R28.H0_H0 ;  /* 0x2000001cff1b7230 */ /* 0x010fe40000004100 */
[----:B-----5:R-:W-:-:S03]  /*1e90*/  HADD2.F32 R12, -RZ, R12.H0_H0 ;  /* 0x2000000cff0c7230 */ /* 0x020fc60000004100 */
[----:B------:R-:W-:Y:S01]  /*1ea0*/  FFMA.FTZ R18, R19, R27, R18 ;  /* 0x0000001b13127223 */ /* 0x000fe20000010012 */
[----:B------:R-:W-:Y:S02]  /*1eb0*/  HADD2.F32 R17, -RZ, R16.H0_H0 ;  /* 0x20000010ff117230 */ /* 0x000fe40000004100 */
[----:B------:R-:W-:-:S03]  /*1ec0*/  HADD2.F32 R16, -RZ, R24.H0_H0 ;  /* 0x20000018ff107230 */ /* 0x000fc60000004100 */
[----:B------:R-:W-:-:S04]  /*1ed0*/  FFMA.FTZ R12, R17, R12, R18 ;  /* 0x0000000c110c7223 */ /* 0x000fc80000010012 */
[----:B------:R-:W-:Y:S01]  /*1ee0*/  FFMA.FTZ R16, R13, R16, R12 ;  /* 0x000000100d107223 */ /* 0x000fe2000001000c */
[----:B------:R-:W-:Y:S06]  /*1ef0*/  @!P1 BRA `(.L_x_894) ;  /* 0xfffffff800289947 */ /* 0x000fec000383ffff */
.L_x_893:
[----:B------:R-:W-:Y:S05]  /*1f00*/  BSYNC B2 ;  /* 0x0000000000027941 */ /* 0x000fea0003800000 */
.L_x_892:
        /* <DEDUP_REMOVED lines=15> */
[----:B---3--:R-:W-:Y:S02]  /*2000*/  HADD2.F32 R17, -RZ, R17.H0_H0 ;  /* 0x20000011ff117230 */ /* 0x008fe40000004100 */
[----:B--2---:R-:W-:-:S05]  /*2010*/  HADD2.F32 R27, -RZ, R27.H0_H0 ;  /* 0x2000001bff1b7230 */ /* 0x004fca0000004100 */
[----:B------:R-:W-:Y:S02]  /*2020*/  FFMA.FTZ R27, R17, R27, R16 ;  /* 0x0000001b111b7223 */ /* 0x000fe40000010010 */
[----:B------:R-:W2:Y:S04]  /*2030*/  LDG.E.U16 R16, desc[UR6][R24.64+0x2] ;  /* 0x0000020618107981 */ /* 0x000ea8000c1e1500 */
[----:B------:R-:W3:Y:S01]  /*2040*/  LDG.E.U16 R17, desc[UR6][R28.64] ;  /* 0x000000061c117981 */ /* 0x000ee2000c1e1500 */
[----:B--2---:R-:W-:Y:S02]  /*2050*/  HADD2.F32 R16, -RZ, R16.H0_H0 ;  /* 0x20000010ff107230 */ /* 0x004fe40000004100 */
[----:B---3--:R-:W-:-:S05]  /*2060*/  HADD2.F32 R17, -RZ, R17.H0_H0 ;  /* 0x20000011ff117230 */ /* 0x008fca0000004100 */
[----:B------:R-:W-:Y:S01]  /*2070*/  FFMA.FTZ R27, R16, R17, R27 ;  /* 0x00000011101b7223 */ /* 0x000fe2000001001b */
[C---:B------:R-:W-:Y:S02]  /*2080*/  IMAD.WIDE R16, R11.reuse, 0x2, R28 ;  /* 0x000000020b107825 */ /* 0x040fe400078e021c */
[----:B------:R-:W2:Y:S04]  /*2090*/  LDG.E.U16 R29, desc[UR6][R24.64+0x4] ;  /* 0x00000406181d7981 */ /* 0x000ea8000c1e1500 */
[----:B------:R-:W3:Y:S04]  /*20a0*/  LDG.E.U16 R28, desc[UR6][R24.64+0x6] ;  /* 0x00000606181c7981 */ /* 0x000ee8000c1e1500 */
[----:B------:R2:W4:Y:S01]  /*20b0*/  LDG.E.U16 R24, desc[UR6][R16.64] ;  /* 0x0000000610187981 */ /* 0x000522000c1e1500 */
[----:B------:R-:W-:-:S06]  /*20c0*/  IMAD.WIDE R18, R11, 0x2, R16 ;  /* 0x000000020b127825 */ /* 0x000fcc00078e0210 */
[----:B------:R-:W5:Y:S01]  /*20d0*/  LDG.E.U16 R18, desc[UR6][R18.64] ;  /* 0x0000000612127981 */ /* 0x000f62000c1e1500 */
[----:B--2---:R-:W-:Y:S01]  /*20e0*/  HADD2.F32 R16, -RZ, R29.H0_H0 ;  /* 0x2000001dff107230 */ /* 0x004fe20000004100 */
[----:B------:R-:W-:Y:S01]  /*20f0*/  IADD3 R29, R26, 0x4, RZ ;  /* 0x000000041a1d7810 */ /* 0x000fe20007ffe0ff */
[----:B----4-:R-:W-:-:S05]  /*2100*/  HADD2.F32 R17, -RZ, R24.H0_H0 ;  /* 0x20000018ff117230 */ /* 0x010fca0000004100 */
[----:B------:R-:W-:Y:S01]  /*2110*/  FFMA.FTZ R27, R16, R17, R27 ;  /* 0x00000011101b7223 */ /* 0x000fe2000001001b */
[----:B------:R-:W-:-:S04]  /*2120*/  IMAD R17, R29, R11, R23 ;  /* 0x0000000b1d117224 */ /* 0x000fc800078e0217 */
[----:B------:R-:W-:-:S04]  /*2130*/  IMAD.WIDE R12, R17, 0x2, R12 ;  /* 0x00000002110c7825 */ /* 0x000fc800078e020c */
[----:B------:R-:W-:Y:S02]  /*2140*/  IMAD R17, R22, UR4, R29 ;  /* 0x0000000416117c24 */ /* 0x000fe4000f8e021d */
[----:B---3--:R-:W-:Y:S02]  /*2150*/  HADD2.F32 R28, -RZ, R28.H0_H0 ;  /* 0x2000001cff1c7230 */ /* 0x008fe40000004100 */
[----:B------:R-:W-:-:S04]  /*2160*/  IMAD.WIDE R16, R17, 0x2, R14 ;  /* 0x0000000211107825 */ /* 0x000fc800078e020e */
[----:B-----5:R-:W-:Y:S02]  /*2170*/  HADD2.F32 R29, -RZ, R18.H0_H0 ;  /* 0x20000012ff1d7230 */ /* 0x020fe40000004100 */
[C---:B------:R-:W-:Y:S02]  /*2180*/  IMAD.WIDE R14, R11.reuse, 0x2, R12 ;  /* 0x000000020b0e7825 */ /* 0x040fe400078e020c */
[----:B------:R-:W2:Y:S02]  /*2190*/  LDG.E.U16 R12, desc[UR6][R12.64] ;  /* 0x000000060c0c7981 */ /* 0x000ea4000c1e1500 */
[----:B------:R-:W-:Y:S02]  /*21a0*/  FFMA.FTZ R29, R28, R29, R27 ;  /* 0x0000001d1c1d7223 */ /* 0x000fe4000001001b */
        /* <DEDUP_REMOVED lines=11> */
[----:B--2---:R-:W-:Y:S02]  /*2260*/  HADD2.F32 R12, -RZ, R12.H0_H0 ;  /* 0x2000000cff0c7230 */ /* 0x004fe40000004100 */
[----:B---3--:R-:W-:Y:S02]  /*2270*/  HADD2.F32 R27, -RZ, R27.H0_H0 ;  /* 0x2000001bff1b7230 */ /* 0x008fe40000004100 */
[----:B----4-:R-:W-:-:S03]  /*2280*/  HADD2.F32 R28, -RZ, R28.H0_H0 ;  /* 0x2000001cff1c7230 */ /* 0x010fc60000004100 */
[----:B------:R-:W-:Y:S01]  /*2290*/  FFMA.FTZ R12, R27, R12, R29 ;  /* 0x0000000c1b0c7223 */ /* 0x000fe2000001001d */
[----:B-----5:R-:W-:Y:S02]  /*22a0*/  HADD2.F32 R11, -RZ, R14.H0_H0 ;  /* 0x2000000eff0b7230 */ /* 0x020fe40000004100 */
[----:B------:R-:W-:Y:S02]  /*22b0*/  HADD2.F32 R14, -RZ, R13.H0_H0 ;  /* 0x2000000dff0e7230 */ /* 0x000fe40000004100 */
[----:B------:R-:W-:Y:S02]  /*22c0*/  HADD2.F32 R13, -RZ, R18.H0_H0 ;  /* 0x20000012ff0d7230 */ /* 0x000fe40000004100 */
[----:B------:R-:W-:Y:S01]  /*22d0*/  FFMA.FTZ R11, R11, R28, R12 ;  /* 0x0000001c0b0b7223 */ /* 0x000fe2000001000c */
[----:B------:R-:W-:Y:S02]  /*22e0*/  HADD2.F32 R16, -RZ, R15.H0_H0 ;  /* 0x2000000fff107230 */ /* 0x000fe40000004100 */
[----:B------:R-:W-:-:S02]  /*22f0*/  HADD2.F32 R24, -RZ, R24.H0_H0 ;  /* 0x20000018ff187230 */ /* 0x000fc40000004100 */
[----:B------:R-:W-:-:S04]  /*2300*/  FFMA.FTZ R11, R14, R13, R11 ;  /* 0x0000000d0e0b7223 */ /* 0x000fc8000001000b */
[----:B------:R-:W-:-:S07]  /*2310*/  FFMA.FTZ R16, R16, R24, R11 ;  /* 0x0000001810107223 */ /* 0x000fce000001000b */
.L_x_896:
[----:B------:R-:W-:Y:S05]  /*2320*/  BSYNC B2 ;  /* 0x0000000000027941 */ /* 0x000fea0003800000 */
.L_x_895:
        /* <DEDUP_REMOVED lines=14> */
[----:B------:R-:W4:Y:S04]  /*2410*/  LDG.E.U16 R17, desc[UR6][R18.64+0x2] ;  /* 0x0000020612117981 */ /* 0x000f28000c1e1500 */
[----:B------:R-:W5:Y:S01]  /*2420*/  LDG.E.U16 R14, desc[UR6][R14.64] ;  /* 0x000000060e0e7981 */ /* 0x000f62000c1e1500 */
[----:B------:R-:W-:-:S03]  /*2430*/  IMAD.WIDE R24, R25, 0x2, R22 ;  /* 0x0000000219187825 */ /* 0x000fc600078e0216 */
[----:B------:R-:W5:Y:S04]  /*2440*/  LDG.E.U16 R26, desc[UR6][R18.64+0x4] ;  /* 0x00000406121a7981 */ /* 0x000f68000c1e1500 */
[----:B------:R-:W5:Y:S04]  /*2450*/  LDG.E.U16 R22, desc[UR6][R22.64] ;  /* 0x0000000616167981 */ /* 0x000f68000c1e1500 */
[----:B------:R-:W5:Y:S04]  /*2460*/  LDG.E.U16 R27, desc[UR6][R18.64+0x6] ;  /* 0x00000606121b7981 */ /* 0x000f68000c1e1500 */
[----:B------:R-:W5:Y:S01]  /*2470*/  LDG.E.U16 R24, desc[UR6][R24.64] ;  /* 0x0000000618187981 */ /* 0x000f62000c1e1500 */
[----:B--2---:R-:W-:-:S02]  /*2480*/  HADD2.F32 R11, -RZ, R11.H0_H0 ;  /* 0x2000000bff0b7230 */ /* 0x004fc40000004100 */
[----:B---3--:R-:W-:Y:S02]  /*2490*/  HADD2.F32 R28, -RZ, R12.H0_H0 ;  /* 0x2000000cff1c7230 */ /* 0x008fe40000004100 */
[----:B----4-:R-:W-:-:S03]  /*24a0*/  HADD2.F32 R12, -RZ, R17.H0_H0 ;  /* 0x20000011ff0c7230 */ /* 0x010fc60000004100 */
[----:B------:R-:W-:Y:S01]  /*24b0*/  FFMA.FTZ R11, R11, R28, R16 ;  /* 0x0000001c0b0b7223 */ /* 0x000fe20000010010 */
[----:B-----5:R-:W-:Y:S02]  /*24c0*/  HADD2.F32 R13, -RZ, R14.H0_H0 ;  /* 0x2000000eff0d7230 */ /* 0x020fe40000004100 */
[----:B------:R-:W-:-:S03]  /*24d0*/  HADD2.F32 R26, -RZ, R26.H0_H0 ;  /* 0x2000001aff1a7230 */ /* 0x000fc60000004100 */
[----:B------:R-:W-:Y:S01]  /*24e0*/  FFMA.FTZ R11, R12, R13, R11 ;  /* 0x0000000d0c0b7223 */ /* 0x000fe2000001000b */
[----:B------:R-:W-:Y:S02]  /*24f0*/  HADD2.F32 R14, -RZ, R22.H0_H0 ;  /* 0x20000016ff0e7230 */ /* 0x000fe40000004100 */
[----:B------:R-:W-:-:S03]  /*2500*/  HADD2.F32 R16, -RZ, R27.H0_H0 ;  /* 0x2000001bff107230 */ /* 0x000fc60000004100 */
[----:B------:R-:W-:Y:S01]  /*2510*/  FFMA.FTZ R11, R26, R14, R11 ;  /* 0x0000000e1a0b7223 */ /* 0x000fe2000001000b */
[----:B------:R-:W-:-:S05]  /*2520*/  HADD2.F32 R12, -RZ, R24.H0_H0 ;  /* 0x20000018ff0c7230 */ /* 0x000fca0000004100 */
[----:B------:R-:W-:-:S07]  /*2530*/  FFMA.FTZ R16, R16, R12, R11 ;  /* 0x0000000c10107223 */ /* 0x000fce000001000b */
.L_x_889:
[----:B------:R-:W-:Y:S05]  /*2540*/  BSYNC B0 ;  /* 0x0000000000007941 */ /* 0x000fea0003800000 */
.L_x_888:
[----:B------:R-:W-:-:S05]  /*2550*/  VIADD R5, R5, 0x1 ;  /* 0x0000000105057836 */ /* 0x000fca0000000000 */
[----:B------:R-:W-:-:S13]  /*2560*/  ISETP.GE.AND P0, PT, R5, R6, PT ;  /* 0x000000060500720c */ /* 0x000fda0003f06270 */
[----:B------:R-:W-:Y:S05]  /*2570*/  @!P0 BRA `(.L_x_897) ;  /* 0xffffffec00988947 */ /* 0x000fea000383ffff */
.L_x_887:
[----:B------:R-:W-:Y:S05]  /*2580*/  BSYNC B1 ;  /* 0x0000000000017941 */ /* 0x000fea0003800000 */
.L_x_886:
        /* <DEDUP_REMOVED lines=15> */
.L_x_877:
        /* <DEDUP_REMOVED lines=15> */
[----:B---3--:R-:W-:-:S05]  /*2770*/  IADD3 R6, RZ, -R9, RZ ;  /* 0x80000009ff067210 */ /* 0x008fca0007ffe0ff */
[----:B------:R-:W-:Y:S01]  /*2780*/  IMAD R13, R6, R11, RZ ;  /* 0x0000000b060d7224 */ /* 0x000fe200078e02ff */
[----:B------:R-:W-:Y:S02]  /*2790*/  MOV R6, R10 ;  /* 0x0000000a00067202 */ /* 0x000fe40000000f00 */
[----:B------:R-:W1:Y:S01]  /*27a0*/  I2F.RP R10, R5 ;  /* 0x00000005000a7306 */ /* 0x000e620000209400 */
[----:B------:R-:W-:-:S06]  /*27b0*/  IMAD.HI.U32 R13, R9, R13, R8 ;  /* 0x0000000d090d7227 */ /* 0x000fcc00078e0008 */
[----:B------:R-:W-:Y:S02]  /*27c0*/  IMAD.HI.U32 R19, R13, R6, RZ ;  /* 0x000000060d137227 */ /* 0x000fe400078e00ff */
[----:B------:R-:W3:Y:S03]  /*27d0*/  LDC R13, c[0x0][0x2a0] ;  /* 0x0000a800ff0d7b82 */ /* 0x000ee60000000800 */
[----:B------:R-:W-:Y:S01]  /*27e0*/  IADD3 R9, -R19, RZ, RZ ;  /* 0x000000ff13097210 */ /* 0x000fe20007ffe1ff */
[----:B-1----:R-:W1:Y:S04]  /*27f0*/  MUFU.RCP R10, R10 ;  /* 0x0000000a000a7308 */ /* 0x002e680000001000 */
[----:B------:R-:W-:-:S05]  /*2800*/  IMAD R6, R11, R9, R6 ;  /* 0x000000090b067224 */ /* 0x000fca00078e0206 */
[----:B------:R-:W-:Y:S02]  /*2810*/  ISETP.GT.U32.AND P1, PT, R11, R6, PT ;  /* 0x000000060b00720c */ /* 0x000fe40003f24070 */
[----:B-1----:R-:W-:Y:S02]  /*2820*/  IADD3 R8, R10, 0xffffffe, RZ ;  /* 0x0ffffffe0a087810 */ /* 0x002fe40007ffe0ff */
[----:B---3--:R-:W-:-:S09]  /*2830*/  IABS R16, R13 ;  /* 0x0000000d00107213 */ /* 0x008fd20000000000 */
[----:B------:R-:W-:Y:S01]  /*2840*/  @!P1 VIADD R19, R19, 0x1 ;  /* 0x0000000113139836 */ /* 0x000fe20000000000 */
[-C--:B------:R-:W-:Y:S01]  /*2850*/  @!P1 IADD3 R6, R6, -R11.reuse, RZ ;  /* 0x8000000b06069210 */ /* 0x080fe20007ffe0ff */
[----:B------:R1:W3:Y:S01]  /*2860*/  F2I.FTZ.U32.TRUNC.NTZ R9, R8 ;  /* 0x0000000800097305 */ /* 0x0002e2000021f000 */
[----:B------:R-:W-:Y:S01]  /*2870*/  ISETP.NE.AND P1, PT, R7, RZ, PT ;  /* 0x000000ff0700720c */ /* 0x000fe20003f25270 */
[----:B------:R-:W5:Y:S01]  /*2880*/  LDC R10, c[0x0][0x2ac] ;  /* 0x0000ab00ff0a7b82 */ /* 0x000f620000000800 */
[----:B------:R-:W-:Y:S02]  /*2890*/  ISETP.GE.U32.AND P0, PT, R6, R11, PT ;  /* 0x0000000b0600720c */ /* 0x000fe40003f06070 */
[----:B------:R-:W-:-:S04]  /*28a0*/  LOP3.LUT R6, R2, R7, RZ, 0x3c, !PT ;  /* 0x0000000702067212 */ /* 0x000fc800078e3cff */
[----:B------:R-:W-:Y:S02]  /*28b0*/  ISETP.GE.AND P2, PT, R6, RZ, PT ;  /* 0x000000ff0600720c */ /* 0x000fe40003f46270 */
[----:B-1----:R-:W-:Y:S02]  /*28c0*/  MOV R8, RZ ;  /* 0x000000ff00087202 */ /* 0x002fe40000000f00 */
[----:B---3--:R-:W-:-:S03]  /*28d0*/  IADD3 R6, RZ, -R9, RZ ;  /* 0x80000009ff067210 */ /* 0x008fc60007ffe0ff */
[----:B------:R-:W-:Y:S02]  /*28e0*/  @P0 IADD3 R19, R19, 0x1, RZ ;  /* 0x0000000113130810 */ /* 0x000fe40007ffe0ff */
[----:B------:R-:W-:-:S04]  /*28f0*/  IMAD R11, R6, R5, RZ ;  /* 0x00000005060b7224 */ /* 0x000fc800078e02ff */
[----:B------:R-:W-:Y:S02]  /*2900*/  @!P2 IADD3 R19, -R19, RZ, RZ ;  /* 0x000000ff1313a210 */ /* 0x000fe40007ffe1ff */
        /* <DEDUP_REMOVED lines=11> */
[----:B------:R-:W2:Y:S03]  /*29c0*/  LDC R8, c[0x0][0x2bc] ;  /* 0x0000af00ff087b82 */ /* 0x000ea60000000800 */
[----:B------:R-:W-:-:S13]  /*29d0*/  ISETP.GT.U32.AND P1, PT, R5, R6, PT ;  /* 0x000000060500720c */ /* 0x000fda0003f24070 */
[-C--:B------:R-:W-:Y:S02]  /*29e0*/  @!P1 IADD3 R6, R6, -R5.reuse, RZ ;  /* 0x8000000506069210 */ /* 0x080fe40007ffe0ff */
[----:B------:R-:W-:Y:S02]  /*29f0*/  @!P1 IADD3 R12, R12, 0x1, RZ ;  /* 0x000000010c0c9810 */ /* 0x000fe40007ffe0ff */
[----:B------:R-:W-:Y:S02]  /*2a00*/  ISETP.GE.U32.AND P0, PT, R6, R5, PT ;  /* 0x000000050600720c */ /* 0x000fe40003f06070 */
[----:B------:R-:W-:Y:S02]  /*2a10*/  LOP3.LUT R5, R19, R4, RZ, 0x3c, !PT ;  /* 0x0000000413057212 */ /* 0x000fe400078e3cff */
[----:B------:R-:W-:Y:S02]  /*2a20*/  ISETP.NE.AND P1, PT, R4, RZ, PT ;  /* 0x000000ff0400720c */ /* 0x000fe40003f25270 */
[----:B------:R-:W-:Y:S01]  /*2a30*/  ISETP.GE.AND P2, PT, R5, RZ, PT ;  /* 0x000000ff0500720c */ /* 0x000fe20003f46270 */
[----:B-1----:R-:W-:-:S02]  /*2a40*/  VIADD R5, R9, 0xffffffe ;  /* 0x0ffffffe09057836 */ /* 0x002fc40000000000 */
[----:B------:R-:W5:Y:S04]  /*2a50*/  LDC R9, c[0x0][0x2d4] ;  /* 0x0000b500ff097b82 */ /* 0x000f680000000800 */
[----:B------:R-:W-:Y:S01]  /*2a60*/  @P0 IADD3 R12, R12, 0x1, RZ ;  /* 0x000000010c0c0810 */ /* 0x000fe20007ffe0ff */
[----:B------:R-:W1:Y:S05]  /*2a70*/  F2I.FTZ.U32.TRUNC.NTZ R5, R5 ;  /* 0x0000000500057305 */ /* 0x000e6a000021f000 */
[----:B------:R-:W-:-:S02]  /*2a80*/  @!P2 IADD3 R12, -R12, RZ, RZ ;  /* 0x000000ff0c0ca210 */ /* 0x000fc40007ffe1ff */
[----:B------:R-:W-:-:S04]  /*2a90*/  @!P1 LOP3.LUT R12, RZ, R4, RZ, 0x33, !PT ;  /* 0x00000004ff0c9212 */ /* 0x000fc800078e33ff */
[----:B------:R-:W-:Y:S02]  /*2aa0*/  IADD3 R6, -R12, RZ, RZ ;  /* 0x000000ff0c067210 */ /* 0x000fe40007ffe1ff */
[----:B-1----:R-:W-:-:S03]  /*2ab0*/  IADD3 R21, RZ, -R5, RZ ;  /* 0x80000005ff157210 */ /* 0x002fc60007ffe0ff */
[----:B------:R-:W-:Y:S01]  /*2ac0*/  IMAD R6, R4, R6, R19 ;  /* 0x0000000604067224 */ /* 0x000fe200078e0213 */
[----:B--2---:R-:W-:-:S03]  /*2ad0*/  IADD3 R4, R8, -0x1, RZ ;  /* 0xffffffff08047810 */ /* 0x004fc60007ffe0ff */
[----:B---3--:R-:W-:Y:S02]  /*2ae0*/  IMAD R11, R6, UR4, -R11 ;  /* 0x00000004060b7c24 */ /* 0x008fe4000f8e0a0b */
[----:B-----5:R-:W-:Y:S01]  /*2af0*/  IMAD R6, R4, R9, -R10 ;  /* 0x0000000904067224 */ /* 0x020fe200078e0a0a */
[----:B------:R-:W-:Y:S01]  /*2b00*/  HFMA2.MMA R4, -RZ, RZ, 0, 0 ;  /* 0x00000000ff047435 */ /* 0x000fe200000001ff */
[----:B------:R-:W-:Y:S01]  /*2b10*/  IMAD R21, R21, R16, RZ ;  /* 0x0000001015157224 */ /* 0x000fe200078e02ff */
[C---:B------:R-:W-:Y:S02]  /*2b20*/  ISETP.GT.AND P1, PT, R11.reuse, -0x1, PT ;  /* 0xffffffff0b00780c */ /* 0x040fe40003f24270 */
[----:B------:R-:W-:-:S04]  /*2b30*/  IADD3 R6, R11, R6, RZ ;  /* 0x000000060b067210 */ /* 0x000fc80007ffe0ff */
        /* <DEDUP_REMOVED lines=15> */
[----:B------:R-:W-:Y:S01]  /*2c30*/  IMAD R25, R4, R21, RZ ;  /* 0x0000001504197224 */ /* 0x000fe200078e02ff */
[----:B------:R-:W-:-:S05]  /*2c40*/  MOV R4, RZ ;  /* 0x000000ff00047202 */ /* 0x000fca0000000f00 */
[----:B------:R-:W-:-:S06]  /*2c50*/  IMAD.HI.U32 R25, R5, R25, R4 ;  /* 0x0000001905197227 */ /* 0x000fcc00078e0004 */
[----:B------:R-:W-:-:S05]  /*2c60*/  IMAD.HI.U32 R4, R25, R22, RZ ;  /* 0x0000001619047227 */ /* 0x000fca00078e00ff */
[----:B------:R-:W-:-:S05]  /*2c70*/  IADD3 R5, -R4, RZ, RZ ;  /* 0x000000ff04057210 */ /* 0x000fca0007ffe1ff */
[----:B------:R-:W-:Y:S01]  /*2c80*/  IMAD R22, R21, R5, R22 ;  /* 0x0000000515167224 */ /* 0x000fe200078e0216 */
[----:B------:R-:W-:-:S04]  /*2c90*/  IADD3 R5, -R11, RZ, RZ ;  /* 0x000000ff0b057210 */ /* 0x000fc80007ffe1ff */
        /* <DEDUP_REMOVED lines=12> */
[----:B------:R-:W-:Y:S01]  /*2d60*/  IMAD R20, R20, R4, -R11 ;  /* 0x0000000414147224 */ /* 0x000fe200078e0a0b */
[----:B------:R-:W-:-:S04]  /*2d70*/  IADD3 R4, R5, 0x1, RZ ;  /* 0x0000000105047810 */ /* 0x000fc80007ffe0ff */
[----:B------:R-:W-:-:S13]  /*2d80*/  ISETP.GT.AND P1, PT, R20, RZ, PT ;  /* 0x000000ff1400720c */ /* 0x000fda0003f24270 */
[----:B------:R-:W-:-:S07]  /*2d90*/  @!P1 IADD3 R4, R5, RZ, RZ ;  /* 0x000000ff05049210 */ /* 0x000fce0007ffe0ff */
.L_x_900:
[----:B------:R-:W-:Y:S05]  /*2da0*/  BSYNC B0 ;  /* 0x0000000000007941 */ /* 0x000fea0003800000 */
.L_x_899:
[----:B------:R-:W-:Y:S01]  /*2db0*/  ULDC UR4, c[0x0][0x2bc] ;  /* 0x0000af0000047ab9 */ /* 0x000fe20000000800 */
[----:B------:R-:W-:Y:S01]  /*2dc0*/  BSSY B0, `(.L_x_901) ;  /* 0x0000022000007945 */ /* 0x000fe20003800000 */
[----:B------:R-:W-:Y:S02]  /*2dd0*/  MOV R5, UR4 ;  /* 0x0000000400057c02 */ /* 0x000fe40008000f00 */
[----:B------:R-:W-:Y:S01]  /*2de0*/  IADD3 R20, -R7, RZ, RZ ;  /* 0x000000ff07147210 */ /* 0x000fe20007ffe1ff */
[----:B------:R-:W-:Y:S06]  /*2df0*/  @!P0 BRA `(.L_x_902) ;  /* 0x0000000000788947 */ /* 0x000fec0003800000 */
        /* <DEDUP_REMOVED lines=26> */
[----:B------:R-:W-:Y:S02]  /*2fa0*/  IMAD R9, R9, R5, R22 ;  /* 0x0000000509097224 */ /* 0x000fe400078e0216 */
[----:B------:R-:W-:-:S03]  /*2fb0*/  VIADD R5, R6, 0xffffffff ;  /* 0xffffffff06057836 */ /* 0x000fc60000000000 */
[----:B------:R-:W-:-:S13]  /*2fc0*/  ISETP.GT.AND P0, PT, R9, RZ, PT ;  /* 0x000000ff0900720c */ /* 0x000fda0003f04270 */
[----:B------:R-:W-:-:S07]  /*2fd0*/  @!P0 IADD3 R5, R6, RZ, RZ ;  /* 0x000000ff06058210 */ /* 0x000fce0007ffe0ff */
.L_x_902:
[----:B------:R-:W-:Y:S05]  /*2fe0*/  BSYNC B0 ;  /* 0x0000000000007941 */ /* 0x000fea0003800000 */
.L_x_901:
[----:B------:R-:W-:Y:S01]  /*2ff0*/  ULDC UR4, c[0x0][0x2c0] ;  /* 0x0000b00000047ab9 */ /* 0x000fe20000000800 */
[----:B------:R-:W-:Y:S01]  /*3000*/  IMAD R19, R16, R20, R19 ;  /* 0x0000001410137224 */ /* 0x000fe200078e0213 */
[----:B------:R-:W-:Y:S01]  /*3010*/  BSSY B0, `(.L_x_903) ;  /* 0x0000026000007945 */ /* 0x000fe20003800000 */
[----:B------:R-:W-:Y:S01]  /*3020*/  IMAD R6, R18, UR4, -R17 ;  /* 0x0000000412067c24 */ /* 0x000fe2000f8e0a11 */
[----:B------:R-:W-:Y:S02]  /*3030*/  IADD3 R17, R15, -0x1, RZ ;  /* 0xffffffff0f117810 */ /* 0x000fe40007ffe0ff */
[----:B------:R-:W-:Y:S02]  /*3040*/  ISETP.GT.U32.AND P0, PT, R16, R19, PT ;  /* 0x000000131000720c */ /* 0x000fe40003f04070 */
[----:B------:R-:W-:Y:S02]  /*3050*/  ISETP.GT.AND P1, PT, R6, -0x1, PT ;  /* 0xffffffff0600780c */ /* 0x000fe40003f24270 */
[----:B------:R-:W-:-:S11]  /*3060*/  MOV R7, RZ ;  /* 0x000000ff00077202 */ /* 0x000fd60000000f00 */
[----:B------:R-:W-:Y:S05]  /*3070*/  @P1 BRA `(.L_x_904) ;  /* 0x00000000007c1947 */ /* 0x000fea0003800000 */
[----:B------:R-:W0:Y:S01]  /*3080*/  LDC R7, c[0x0][0x2d0] ;  /* 0x0000b400ff077b82 */ /* 0x000e220000000800 */
[----:B------:R-:W-:Y:S01]  /*3090*/  HFMA2.MMA R8, -RZ, RZ, 0, 0 ;  /* 0x00000000ff087435 */ /* 0x000fe200000001ff */
        /* <DEDUP_REMOVED lines=22> */
[----:B------:R-:W-:Y:S02]  /*3200*/  @!P1 IADD3 R8, -R8, RZ, RZ ;  /* 0x000000ff08089210 */ /* 0x000fe40007ffe1ff */
[----:B------:R-:W-:-:S04]  /*3210*/  @!P3 LOP3.LUT R8, RZ, R7, RZ, 0x33, !PT ;  /* 0x00000007ff08b212 */ /* 0x000fc800078e33ff */
[----:B------:R-:W-:-:S05]  /*3220*/  IADD3 R9, -R8, RZ, RZ ;  /* 0x000000ff08097210 */ /* 0x000fca0007ffe1ff */
[----:B------:R-:W-:-:S05]  /*3230*/  IMAD R7, R7, R9, -R6 ;  /* 0x0000000907077224 */ /* 0x000fca00078e0a06 */
[----:B------:R-:W-:Y:S02]  /*3240*/  ISETP.GT.AND P1, PT, R7, RZ, PT ;  /* 0x000000ff0700720c */ /* 0x000fe40003f24270 */
[----:B------:R-:W-:-:S11]  /*3250*/  IADD3 R7, R8, 0x1, RZ ;  /* 0x0000000108077810 */ /* 0x000fd60007ffe0ff */
[----:B------:R-:W-:-:S07]  /*3260*/  @!P1 IADD3 R7, R8, RZ, RZ ;  /* 0x000000ff08079210 */ /* 0x000fce0007ffe0ff */
.L_x_904:
[----:B------:R-:W-:Y:S05]  /*3270*/  BSYNC B0 ;  /* 0x0000000000007941 */ /* 0x000fea0003800000 */
.L_x_903:
        /* <DEDUP_REMOVED lines=17> */
[----:B0-----:R-:W-:-:S05]  /*3390*/  IADD3 R8, RZ, -R9, RZ ;  /* 0x80000009ff087210 */ /* 0x001fca0007ffe0ff */
[----:B------:R-:W-:Y:S01]  /*33a0*/  IMAD R23, R8, R17, RZ ;  /* 0x0000001108177224 */ /* 0x000fe200078e02ff */
[----:B------:R-:W-:-:S10]  /*33b0*/  HFMA2.MMA R8, -RZ, RZ, 0, 0 ;  /* 0x00000000ff087435 */ /* 0x000fd400000001ff */
[----:B------:R-:W-:-:S06]  /*33c0*/  IMAD.HI.U32 R23, R9, R23, R8 ;  /* 0x0000001709177227 */ /* 0x000fcc00078e0008 */
[----:B------:R-:W-:-:S05]  /*33d0*/  IMAD.HI.U32 R8, R23, R18, RZ ;  /* 0x0000001217087227 */ /* 0x000fca00078e00ff */
[----:B------:R-:W-:-:S05]  /*33e0*/  IADD3 R9, -R8, RZ, RZ ;  /* 0x000000ff08097210 */ /* 0x000fca0007ffe1ff */
        /* <DEDUP_REMOVED lines=17> */
.L_x_906:
[----:B------:R-:W-:Y:S05]  /*3500*/  BSYNC B0 ;  /* 0x0000000000007941 */ /* 0x000fea0003800000 */
.L_x_905:
[----:B------:R-:W-:Y:S01]  /*3510*/  ULDC.U8 UR4, c[0x0][0x298] ;  /* 0x0000a60000047ab9 */ /* 0x000fe20000000000 */
[----:B------:R-:W-:Y:S01]  /*3520*/  ISETP.GE.AND P1, PT, R12, RZ, PT ;  /* 0x000000ff0c00720c */ /* 0x000fe20003f26270 */
[----:B------:R-:W-:Y:S01]  /*3530*/  UPRMT UR4, UR4, 0x8880, URZ ;  /* 0x0000888004047896 */ /* 0x000fe2000800003f */
[----:B------:R-:W-:Y:S01]  /*3540*/  @!P0 IADD3 R19, R19, -R16, RZ ;  /* 0x8000001013138210 */ /* 0x000fe20007ffe0ff */
[----:B------:R-:W-:Y:S01]  /*3550*/  IMAD.MOV.U32 R24, RZ, RZ, RZ ;  /* 0x000000ffff187224 */ /* 0x000fe200078e00ff */
[----:B------:R-:W-:Y:S02]  /*3560*/  ISETP.NE.AND P0, PT, R13, RZ, PT ;  /* 0x000000ff0d00720c */ /* 0x000fe40003f05270 */
[----:B------:R-:W-:Y:S02]  /*3570*/  MOV R9, R19 ;  /* 0x0000001300097202 */ /* 0x000fe40000000f00 */
[----:B------:R-:W-:-:S05]  /*3580*/  ISETP.NE.AND P2, PT, RZ, UR4, PT ;  /* 0x00000004ff007c0c */ /* 0x000fca000bf45270 */
[----:B------:R-:W-:-:S04]  /*3590*/  @!P1 IADD3 R9, -R9, RZ, RZ ;  /* 0x000000ff09099210 */ /* 0x000fc80007ffe1ff */
[----:B------:R-:W-:-:S04]  /*35a0*/  @!P0 LOP3.LUT R9, RZ, R13, RZ, 0x33, !PT ;  /* 0x0000000dff098212 */ /* 0x000fc800078e33ff */
[----:B------:R-:W-:Y:S05]  /*35b0*/  @!P2 BRA `(.L_x_907) ;  /* 0x000000000010a947 */ /* 0x000fea0003800000 */
[----:B------:R-:W0:Y:S02]  /*35c0*/  LDC.64 R14, c[0x0][0x288] ;  /* 0x0000a200ff0e7b82 */ /* 0x000e240000000a00 */
[----:B0-----:R-:W-:-:S06]  /*35d0*/  IMAD.WIDE R14, R9, 0x2, R14 ;  /* 0x00000002090e7825 */ /* 0x001fcc00078e020e */
[----:B------:R-:W2:Y:S02]  /*35e0*/  LDG.E.U16 R14, desc[UR6][R14.64] ;  /* 0x000000060e0e7981 */ /* 0x000ea4000c1e1500 */
[----:B--2---:R-:W-:-:S07]  /*35f0*/  HADD2.F32 R24, -RZ, R14.H0_H0 ;  /* 0x2000000eff187230 */ /* 0x004fce0000004100 */
.L_x_907:
[----:B------:R-:W-:Y:S01]  /*3600*/  ISETP.GE.AND P0, PT, R4, R5, PT ;  /* 0x000000050400720c */ /* 0x000fe20003f06270 */
[----:B------:R-:W-:-:S12]  /*3610*/  BSSY B1, `(.L_x_908) ;  /* 0x000010f000017945 */ /* 0x000fd80003800000 */
[----:B------:R-:W-:Y:S05]  /*3620*/  @P0 BRA `(.L_x_909) ;  /* 0x0000001000340947 */ /* 0x000fea0003800000 */
[----:B------:R-:W-:Y:S01]  /*3630*/  IMAD R11, R12, R10, R11 ;  /* 0x0000000a0c0b7224 */ /* 0x000fe200078e020b */
[C---:B------:R-:W-:Y:S02]  /*3640*/  IADD3 R10, R7.reuse, 0x1, RZ ;  /* 0x00000001070a7810 */ /* 0x040fe40007ffe0ff */
[C---:B------:R-:W-:Y:S02]  /*3650*/  IADD3 R20, R7.reuse, 0x2, RZ ;  /* 0x0000000207147810 */ /* 0x040fe40007ffe0ff */
[----:B------:R-:W-:-:S07]  /*3660*/  IADD3 R21, R7, 0x3, RZ ;  /* 0x0000000307157810 */ /* 0x000fce0007ffe0ff */
.L_x_919:
        /* <DEDUP_REMOVED lines=9> */
[----:B------:R-:W-:Y:S02]  /*3700*/  IADD3 R13, R13, R8, RZ ;  /* 0x000000080d0d7210 */ /* 0x000fe40007ffe0ff */
[----:B------:R-:W-:Y:S02]  /*3710*/  MOV R25, R7 ;  /* 0x0000000700197202 */ /* 0x000fe40000000f00 */
[----:B------:R-:W-:-:S07]  /*3720*/  ISETP.GE.U32.AND P1, PT, R13, 0x3, PT ;  /* 0x000000030d00780c */ /* 0x000fce0003f26070 */
[----:B------:R-:W-:Y:S06]  /*3730*/  @!P0 BRA `(.L_x_913) ;  /* 0x0000000000908947 */ /* 0x000fec0003800000 */
        /* <DEDUP_REMOVED lines=13> */
[----:B------:R-:W-:Y:S01]  /*3810*/  ISETP.NE.AND P0, PT, R18, 0x1, PT ;  /* 0x000000011200780c */ /* 0x000fe20003f05270 */
[----:B---3--:R-:W-:Y:S02]  /*3820*/  HADD2.F32 R26, -RZ, R16.H0_H0 ;  /* 0x20000010ff1a7230 */ /* 0x008fe40000004100 */
[----:B--2---:R-:W-:-:S05]  /*3830*/  HADD2.F32 R25, -RZ, R25.H0_H0 ;  /* 0x20000019ff197230 */ /* 0x004fca0000004100 */
[----:B------:R-:W-:Y:S01]  /*3840*/  FFMA.FTZ R24, R25, R26, R24 ;  /* 0x0000001a19187223 */ /* 0x000fe20000010018 */
[----:B------:R-:W-:-:S04]  /*3850*/  MOV R25, R10 ;  /* 0x0000000a00197202 */ /* 0x000fc80000000f00 */
        /* <DEDUP_REMOVED lines=10> */
[----:B------:R-:W-:-:S02]  /*3900*/  MOV R25, R20 ;  /* 0x0000001400197202 */ /* 0x000fc40000000f00 */
[----:B------:R-:W-:Y:S01]  /*3910*/  @P0 MOV R25, R21 ;  /* 0x0000001500190202 */ /* 0x000fe20000000f00 */
[----:B--2---:R-:W-:Y:S02]  /*3920*/  HADD2.F32 R23, -RZ, R18.H0_H0 ;  /* 0x20000012ff177230 */ /* 0x004fe40000004100 */
[----:B---3--:R-:W-:Y:S02]  /*3930*/  @P0 HADD2.F32 R27, -RZ, R22.H0_H0 ;  /* 0x20000016ff1b0230 */ /* 0x008fe40000004100 */
[----:B----4-:R-:W-:Y:S02]  /*3940*/  HADD2.F32 R18, -RZ, R16.H0_H0 ;  /* 0x20000010ff127230 */ /* 0x010fe40000004100 */
[----:B-----5:R-:W-:-:S03]  /*3950*/  @P0 HADD2.F32 R22, -RZ, R12.H0_H0 ;  /* 0x2000000cff160230 */ /* 0x020fc60000004100 */
[----:B------:R-:W-:-:S04]  /*3960*/  FFMA.FTZ R24, R23, R18, R24 ;  /* 0x0000001217187223 */ /* 0x000fc80000010018 */
[----:B------:R-:W-:-:S07]  /*3970*/  @P0 FFMA.FTZ R24, R27, R22, R24 ;  /* 0x000000161b180223 */ /* 0x000fce0000010018 */
.L_x_913:
[----:B------:R-:W-:Y:S05]  /*3980*/  BSYNC B2 ;  /* 0x0000000000027941 */ /* 0x000fea0003800000 */
.L_x_912:
        /* <DEDUP_REMOVED lines=17> */
.L_x_916:
[----:B------:R-:W0:Y:S01]  /*3aa0*/  LDC.64 R14, c[0x0][0x210] ;  /* 0x00008400ff0e7b82 */ /* 0x000e220000000a00 */
[----:B------:R-:W2:Y:S01]  /*3ab0*/  LDG.E.U16 R18, desc[UR6][R12.64] ;  /* 0x000000060c127981 */ /* 0x000ea2000c1e1500 */
[----:B0-----:R-:W-:-:S05]  /*3ac0*/  IMAD.WIDE R16, R22, 0x2, R14 ;  /* 0x0000000216107825 */ /* 0x001fca00078e020e */
[----:B------:R-:W3:Y:S01]  /*3ad0*/  LDG.E.U16 R27, desc[UR6][R16.64] ;  /* 0x00000006101b7981 */ /* 0x000ee2000c1e1500 */
[----:B------:R-:W-:-:S05]  /*3ae0*/  IMAD.WIDE R28, R23, 0x2, R16 ;  /* 0x00000002171c7825 */ /* 0x000fca00078e0210 */
[----:B------:R-:W4:Y:S01]  /*3af0*/  LDG.E.U16 R16, desc[UR6][R28.64] ;  /* 0x000000061c107981 */ /* 0x000f22000c1e1500 */
[----:B--2---:R-:W-:Y:S02]  /*3b00*/  HADD2.F32 R19, -RZ, R18.H0_H0 ;  /* 0x20000012ff137230 */ /* 0x004fe40000004100 */
[----:B---3--:R-:W-:-:S05]  /*3b10*/  HADD2.F32 R27, -RZ, R27.H0_H0 ;  /* 0x2000001bff1b7230 */ /* 0x008fca0000004100 */
[----:B------:R-:W-:Y:S01]  /*3b20*/  FFMA.FTZ R24, R19, R27, R24 ;  /* 0x0000001b13187223 */ /* 0x000fe20000010018 */
[C---:B------:R-:W-:Y:S01]  /*3b30*/  IMAD.WIDE R18, R23.reuse, 0x2, R28 ;  /* 0x0000000217127825 */ /* 0x040fe200078e021c */
[----:B------:R-:W2:Y:S04]  /*3b40*/  LDG.E.U16 R27, desc[UR6][R12.64+0x2] ;  /* 0x000002060c1b7981 */ /* 0x000ea8000c1e1500 */
[----:B------:R-:W3:Y:S04]  /*3b50*/  LDG.E.U16 R28, desc[UR6][R12.64+0x4] ;  /* 0x000004060c1c7981 */ /* 0x000ee8000c1e1500 */
[----:B------:R-:W5:Y:S01]  /*3b60*/  LDG.E.U16 R17, desc[UR6][R18.64] ;  /* 0x0000000612117981 */ /* 0x000f62000c1e1500 */
[----:B----4-:R-:W-:Y:S01]  /*3b70*/  HADD2.F32 R16, -RZ, R16.H0_H0 ;  /* 0x20000010ff107230 */ /* 0x010fe20000004100 */
[----:B------:R-:W-:Y:S01]  /*3b80*/  LEA R22, R23, R22, 0x2 ;  /* 0x0000001617167211 */ /* 0x000fe200078e10ff */
[----:B--2---:R-:W-:-:S05]  /*3b90*/  HADD2.F32 R27, -RZ, R27.H0_H0 ;  /* 0x2000001bff1b7230 */ /* 0x004fca0000004100 */
[----:B------:R-:W-:Y:S01]  /*3ba0*/  FFMA.FTZ R24, R27, R16, R24 ;  /* 0x000000101b187223 */ /* 0x000fe20000010018 */
[----:B---3--:R-:W-:Y:S02]  /*3bb0*/  HADD2.F32 R27, -RZ, R28.H0_H0 ;  /* 0x2000001cff1b7230 */ /* 0x008fe40000004100 */
[----:B-----5:R-:W-:-:S05]  /*3bc0*/  HADD2.F32 R17, -RZ, R17.H0_H0 ;  /* 0x20000011ff117230 */ /* 0x020fca0000004100 */
        /* <DEDUP_REMOVED lines=9> */
[----:B--2---:R-:W-:Y:S02]  /*3c60*/  HADD2.F32 R27, -RZ, R27.H0_H0 ;  /* 0x2000001bff1b7230 */ /* 0x004fe40000004100 */
[----:B---3--:R-:W-:Y:S02]  /*3c70*/  HADD2.F32 R19, -RZ, R19.H0_H0 ;  /* 0x20000013ff137230 */ /* 0x008fe40000004100 */
[----:B----4-:R-:W-:Y:S02]  /*3c80*/  HADD2.F32 R16, -RZ, R16.H0_H0 ;  /* 0x20000010ff107230 */ /* 0x010fe40000004100 */
[----:B-----5:R-:W-:-:S03]  /*3c90*/  HADD2.F32 R18, -RZ, R18.H0_H0 ;  /* 0x20000012ff127230 */ /* 0x020fc60000004100 */
[----:B------:R-:W-:Y:S02]  /*3ca0*/  FFMA.FTZ R24, R27, R16, R24 ;  /* 0x000000101b187223 */ /* 0x000fe40000010018 */
[----:B------:R-:W2:Y:S02]  /*3cb0*/  LDG.E.U16 R16, desc[UR6][R12.64+0xa] ;  /* 0x00000a060c107981 */ /* 0x000ea4000c1e1500 */
[----:B------:R-:W-:Y:S01]  /*3cc0*/  FFMA.FTZ R24, R19, R18, R24 ;  /* 0x0000001213187223 */ /* 0x000fe20000010018 */
[C---:B------:R-:W-:Y:S02]  /*3cd0*/  IMAD.WIDE R18, R23.reuse, 0x2, R28 ;  /* 0x0000000217127825 */ /* 0x040fe400078e021c */
[----:B------:R-:W3:Y:S04]  /*3ce0*/  LDG.E.U16 R28, desc[UR6][R12.64+0xc] ;  /* 0x00000c060c1c7981 */ /* 0x000ee8000c1e1500 */
[----:B------:R-:W4:Y:S01]  /*3cf0*/  LDG.E.U16 R27, desc[UR6][R18.64] ;  /* 0x00000006121b7981 */ /* 0x000f22000c1e1500 */
[----:B------:R-:W-:Y:S01]  /*3d00*/  HADD2.F32 R17, -RZ, R17.H0_H0 ;  /* 0x20000011ff117230 */ /* 0x000fe20000004100 */
[----:B------:R-:W-:-:S02]  /*3d10*/  LEA R22, R23, R22, 0x2 ;  /* 0x0000001617167211 */ /* 0x000fc400078e10ff */
[----:B------:R-:W5:Y:S01]  /*3d20*/  LDG.E.U16 R29, desc[UR6][R12.64+0xe] ;  /* 0x00000e060c1d7981 */ /* 0x000f62000c1e1500 */
[----:B--2---:R-:W-:-:S05]  /*3d30*/  HADD2.F32 R16, -RZ, R16.H0_H0 ;  /* 0x20000010ff107230 */ /* 0x004fca0000004100 */
[----:B------:R-:W-:Y:S01]  /*3d40*/  FFMA.FTZ R24, R16, R17, R24 ;  /* 0x0000001110187223 */ /* 0x000fe20000010018 */
[----:B---3--:R-:W-:Y:S02]  /*3d50*/  HADD2.F32 R17, -RZ, R28.H0_H0 ;  /* 0x2000001cff117230 */ /* 0x008fe40000004100 */
[----:B------:R-:W2:Y:S01]  /*3d60*/  LDG.E.U16 R28, desc[UR6][R12.64+0x10] ;  /* 0x000010060c1c7981 */ /* 0x000ea2000c1e1500 */
[----:B----4-:R-:W-:-:S05]  /*3d70*/  HADD2.F32 R27, -RZ, R27.H0_H0 ;  /* 0x2000001bff1b7230 */ /* 0x010fca0000004100 */
[----:B------:R-:W-:Y:S01]  /*3d80*/  FFMA.FTZ R24, R17, R27, R24 ;  /* 0x0000001b11187223 */ /* 0x000fe20000010018 */
[----:B------:R-:W-:-:S04]  /*3d90*/  IMAD.WIDE R16, R23, 0x2, R18 ;  /* 0x0000000217107825 */ /* 0x000fc800078e0212 */
[----:B------:R-:W-:Y:S02]  /*3da0*/  IMAD.WIDE R18, R22, 0x2, R14 ;  /* 0x0000000216127825 */ /* 0x000fe400078e020e */
[----:B------:R-:W3:Y:S04]  /*3db0*/  LDG.E.U16 R16, desc[UR6][R16.64] ;  /* 0x0000000610107981 */ /* 0x000ee8000c1e1500 */
[----:B------:R-:W4:Y:S01]  /*3dc0*/  LDG.E.U16 R27, desc[UR6][R18.64] ;  /* 0x00000006121b7981 */ /* 0x000f22000c1e1500 */
[----:B-----5:R-:W-:Y:S02]  /*3dd0*/  HADD2.F32 R29, -RZ, R29.H0_H0 ;  /* 0x2000001dff1d7230 */ /* 0x020fe40000004100 */
[----:B---3--:R-:W-:Y:S02]  /*3de0*/  HADD2.F32 R16, -RZ, R16.H0_H0 ;  /* 0x20000010ff107230 */ /* 0x008fe40000004100 */
[----:B----4-:R-:W-:-:S03]  /*3df0*/  HADD2.F32 R27, -RZ, R27.H0_H0 ;  /* 0x2000001bff1b7230 */ /* 0x010fc60000004100 */
[----:B------:R-:W-:Y:S01]  /*3e00*/  FFMA.FTZ R24, R29, R16, R24 ;  /* 0x000000101d187223 */ /* 0x000fe20000010018 */
[----:B--2---:R-:W-:-:S05]  /*3e10*/  HADD2.F32 R29, -RZ, R28.H0_H0 ;  /* 0x2000001cff1d7230 */ /* 0x004fca0000004100 */
[----:B------:R-:W-:Y:S01]  /*3e20*/  FFMA.FTZ R24, R29, R27, R24 ;  /* 0x0000001b1d187223 */ /* 0x000fe20000010018 */
[C---:B------:R-:W-:Y:S01]  /*3e30*/  IMAD.WIDE R28, R23.reuse, 0x2, R18 ;  /* 0x00000002171c7825 */ /* 0x040fe200078e0212 */
[----:B------:R-:W2:Y:S04]  /*3e40*/  LDG.E.U16 R27, desc[UR6][R12.64+0x12] ;  /* 0x000012060c1b7981 */ /* 0x000ea8000c1e1500 */
[----:B------:R-:W3:Y:S01]  /*3e50*/  LDG.E.U16 R18, desc[UR6][R28.64] ;  /* 0x000000061c127981 */ /* 0x000ee2000c1e1500 */
[----:B------:R-:W-:-:S05]  /*3e60*/  IMAD.WIDE R16, R23, 0x2, R28 ;  /* 0x0000000217107825 */ /* 0x000fca00078e021c */
[----:B------:R-:W4:Y:S04]  /*3e70*/  LDG.E.U16 R19, desc[UR6][R16.64] ;  /* 0x0000000610137981 */ /* 0x000f28000c1e1500 */
[----:B------:R-:W5:Y:S01]  /*3e80*/  LDG.E.U16 R28, desc[UR6][R12.64+0x14] ;  /* 0x000014060c1c7981 */ /* 0x000f62000c1e1500 */
[----:B------:R-:W-:-:S05]  /*3e90*/  LEA R22, R23, R22, 0x2 ;  /* 0x0000001617167211 */ /* 0x000fca00078e10ff */
[----:B------:R-:W-:-:S04]  /*3ea0*/  IMAD.WIDE R14, R22, 0x2, R14 ;  /* 0x00000002160e7825 */ /* 0x000fc800078e020e */
[----:B--2---:R-:W-:Y:S02]  /*3eb0*/  HADD2.F32 R27, -RZ, R27.H0_H0 ;  /* 0x2000001bff1b7230 */ /* 0x004fe40000004100 */
[----:B---3--:R-:W-:-:S05]  /*3ec0*/  HADD2.F32 R18, -RZ, R18.H0_H0 ;  /* 0x20000012ff127230 */ /* 0x008fca0000004100 */
[----:B------:R-:W-:Y:S01]  /*3ed0*/  FFMA.FTZ R24, R27, R18, R24 ;  /* 0x000000121b187223 */ /* 0x000fe20000010018 */
[----:B----4-:R-:W-:Y:S02]  /*3ee0*/  HADD2.F32 R19, -RZ, R19.H0_H0 ;  /* 0x20000013ff137230 */ /* 0x010fe40000004100 */
[----:B-----5:R-:W-:Y:S02]  /*3ef0*/  HADD2.F32 R27, -RZ, R28.H0_H0 ;  /* 0x2000001cff1b7230 */ /* 0x020fe40000004100 */
[----:B------:R-:W2:Y:S03]  /*3f00*/  LDG.E.U16 R28, desc[UR6][R12.64+0x18] ;  /* 0x000018060c1c7981 */ /* 0x000ea6000c1e1500 */
[----:B------:R-:W-:Y:S01]  /*3f10*/  FFMA.FTZ R24, R27, R19, R24 ;  /* 0x000000131b187223 */ /* 0x000fe20000010018 */
[----:B------:R-:W-:Y:S01]  /*3f20*/  IMAD.WIDE R18, R23, 0x2, R16 ;  /* 0x0000000217127825 */ /* 0x000fe200078e0210 */
[----:B------:R-:W3:Y:S04]  /*3f30*/  LDG.E.U16 R27, desc[UR6][R12.64+0x16] ;  /* 0x000016060c1b7981 */ /* 0x000ee8000c1e1500 */
[----:B------:R-:W4:Y:S04]  /*3f40*/  LDG.E.U16 R16, desc[UR6][R14.64] ;  /* 0x000000060e107981 */ /* 0x000f28000c1e1500 */
[----:B------:R-:W5:Y:S01]  /*3f50*/  LDG.E.U16 R18, desc[UR6][R18.64] ;  /* 0x0000000612127981 */ /* 0x000f62000c1e1500 */
[----:B---3--:R-:W-:-:S02]  /*3f60*/  HADD2.F32 R27, -RZ, R27.H0_H0 ;  /* 0x2000001bff1b7230 */ /* 0x008fc40000004100 */
[----:B-----5:R-:W-:Y:S02]  /*3f70*/  HADD2.F32 R17, -RZ, R18.H0_H0 ;  /* 0x20000012ff117230 */ /* 0x020fe40000004100 */
[----:B----4-:R-:W-:Y:S01]  /*3f80*/  HADD2.F32 R16, -RZ, R16.H0_H0 ;  /* 0x20000010ff107230 */ /* 0x010fe20000004100 */
[----:B------:R-:W3:Y:S02]  /*3f90*/  LDG.E.U16 R18, desc[UR6][R12.64+0x1a] ;  /* 0x00001a060c127981 */ /* 0x000ee4000c1e1500 */
[----:B------:R-:W-:Y:S01]  /*3fa0*/  FFMA.FTZ R17, R27, R17, R24 ;  /* 0x000000111b117223 */ /* 0x000fe20000010018 */
[----:B--2---:R-:W-:Y:S01]  /*3fb0*/  HADD2.F32 R24, -RZ, R28.H0_H0 ;  /* 0x2000001cff187230 */ /* 0x004fe20000004100 */
        /* <DEDUP_REMOVED lines=9> */
[----:B------:R-:W-:-:S04]  /*4050*/  IADD3 R25, R25, 0x10, RZ ;  /* 0x0000001019197810 */ /* 0x000fc80007ffe0ff */
[----:B------:R-:W-:Y:S02]  /*4060*/  ISETP.GE.AND P1, PT, R25, R26, PT ;  /* 0x0000001a1900720c */ /* 0x000fe40003f26270 */
[----:B0-----:R-:W-:Y:S02]  /*4070*/  IADD3 R12, P2, R12, 0x20, RZ ;  /* 0x000000200c0c7810 */ /* 0x001fe40007f5e0ff */
[----:B------:R-:W-:-:S03]  /*4080*/  LEA R22, R23, R22, 0x2 ;  /* 0x0000001617167211 */ /* 0x000fc600078e10ff */
[----:B------:R-:W-:Y:S02]  /*4090*/  IMAD.X R13, RZ, RZ, R13, P2 ;  /* 0x000000ffff0d7224 */ /* 0x000fe400010e060d */
[----:B---3--:R-:W-:Y:S02]  /*40a0*/  HADD2.F32 R18, -RZ, R18.H0_H0 ;  /* 0x20000012ff127230 */ /* 0x008fe40000004100 */
[----:B--2---:R-:W-:Y:S02]  /*40b0*/  HADD2.F32 R27, -RZ, R27.H0_H0 ;  /* 0x2000001bff1b7230 */ /* 0x004fe40000004100 */
[----:B----4-:R-:W-:-:S05]  /*40c0*/  HADD2.F32 R24, -RZ, R24.H0_H0 ;  /* 0x20000018ff187230 */ /* 0x010fca0000004100 */
[----:B------:R-:W-:Y:S01]  /*40d0*/  FFMA.FTZ R18, R18, R24, R19 ;  /* 0x0000001812127223 */ /* 0x000fe20000010013 */
[----:B-----5:R-:W-:Y:S02]  /*40e0*/  HADD2.F32 R28, -RZ, R28.H0_H0 ;  /* 0x2000001cff1c7230 */ /* 0x020fe40000004100 */
[----:B------:R-:W-:-:S03]  /*40f0*/  HADD2.F32 R15, -RZ, R15.H0_H0 ;  /* 0x2000000fff0f7230 */ /* 0x000fc60000004100 */
[----:B------:R-:W-:Y:S01]  /*4100*/  FFMA.FTZ R18, R27, R28, R18 ;  /* 0x0000001c1b127223 */ /* 0x000fe20000010012 */
[----:B------:R-:W-:-:S05]  /*4110*/  HADD2.F32 R17, -RZ, R14.H0_H0 ;  /* 0x2000000eff117230 */ /* 0x000fca0000004100 */
[----:B------:R-:W-:Y:S01]  /*4120*/  FFMA.FTZ R24, R17, R15, R18 ;  /* 0x0000000f11187223 */ /* 0x000fe20000010012 */
[----:B------:R-:W-:Y:S06]  /*4130*/  @!P1 BRA `(.L_x_916) ;  /* 0xfffffff800589947 */ /* 0x000fec000383ffff */
.L_x_915:
[----:B------:R-:W-:Y:S05]  /*4140*/  BSYNC B2 ;  /* 0x0000000000027941 */ /* 0x000fea0003800000 */
.L_x_914:
        /* <DEDUP_REMOVED lines=9> */
[----:B--2---:R-:W-:Y:S02]  /*41e0*/  HADD2.F32 R27, -RZ, R18.H0_H0 ;  /* 0x20000012ff1b7230 */ /* 0x004fe40000004100 */
[----:B----4-:R-:W-:Y:S02]  /*41f0*/  HADD2.F32 R26, -RZ, R19.H0_H0 ;  /* 0x20000013ff1a7230 */ /* 0x010fe40000004100 */
[----:B------:R-:W-:Y:S02]  /*4200*/  IMAD.WIDE R18, R23, 0x2, R16 ;  /* 0x0000000217127825 */ /* 0x000fe400078e0210 */
[----:B------:R-:W2:Y:S04]  /*4210*/  LDG.E.U16 R17, desc[UR6][R12.64+0x2] ;  /* 0x000002060c117981 */ /* 0x000ea8000c1e1500 */
[----:B------:R-:W4:Y:S01]  /*4220*/  LDG.E.U16 R16, desc[UR6][R18.64] ;  /* 0x0000000612107981 */ /* 0x000f22000c1e1500 */
[----:B------:R-:W-:Y:S01]  /*4230*/  FFMA.FTZ R24, R27, R26, R24 ;  /* 0x0000001a1b187223 */ /* 0x000fe20000010018 */
[----:B------:R-:W-:-:S05]  /*4240*/  IMAD.WIDE R26, R23, 0x2, R18 ;  /* 0x00000002171a7825 */ /* 0x000fca00078e0212 */
[----:B------:R-:W5:Y:S01]  /*4250*/  LDG.E.U16 R29, desc[UR6][R26.64] ;  /* 0x000000061a1d7981 */ /* 0x000f62000c1e1500 */
[----:B------:R-:W-:-:S05]  /*4260*/  LEA R22, R23, R22, 0x2 ;  /* 0x0000001617167211 */ /* 0x000fca00078e10ff */
[----:B------:R-:W-:-:S04]  /*4270*/  IMAD.WIDE R14, R22, 0x2, R14 ;  /* 0x00000002160e7825 */ /* 0x000fc800078e020e */
[----:B--2---:R-:W-:Y:S02]  /*4280*/  HADD2.F32 R17, -RZ, R17.H0_H0 ;  /* 0x20000011ff117230 */ /* 0x004fe40000004100 */
[----:B----4-:R-:W-:-:S05]  /*4290*/  HADD2.F32 R16, -RZ, R16.H0_H0 ;  /* 0x20000010ff107230 */ /* 0x010fca0000004100 */
[----:B------:R-:W-:Y:S01]  /*42a0*/  FFMA.FTZ R24, R17, R16, R24 ;  /* 0x0000001011187223 */ /* 0x000fe20000010018 */
[----:B------:R-:W-:Y:S02]  /*42b0*/  IMAD.WIDE R16, R23, 0x2, R26 ;  /* 0x0000000217107825 */ /* 0x000fe400078e021a */
[----:B------:R-:W2:Y:S04]  /*42c0*/  LDG.E.U16 R26, desc[UR6][R12.64+0x8] ;  /* 0x000008060c1a7981 */ /* 0x000ea8000c1e1500 */
[----:B------:R-:W4:Y:S04]  /*42d0*/  LDG.E.U16 R16, desc[UR6][R16.64] ;  /* 0x0000000610107981 */ /* 0x000f28000c1e1500 */
[----:B------:R-:W2:Y:S04]  /*42e0*/  LDG.E.U16 R27, desc[UR6][R14.64] ;  /* 0x000000060e1b7981 */ /* 0x000ea8000c1e1500 */
[----:B------:R-:W2:Y:S01]  /*42f0*/  LDG.E.U16 R17, desc[UR6][R12.64+0x6] ;  /* 0x000006060c117981 */ /* 0x000ea2000c1e1500 */
[----:B---3--:R-:W-:-:S02]  /*4300*/  HADD2.F32 R19, -RZ, R28.H0_H0 ;  /* 0x2000001cff137230 */ /* 0x008fc40000004100 */
[----:B-----5:R-:W-:-:S05]  /*4310*/  HADD2.F32 R29, -RZ, R29.H0_H0 ;  /* 0x2000001dff1d7230 */ /* 0x020fca0000004100 */
[----:B------:R-:W-:Y:S02]  /*4320*/  FFMA.FTZ R19, R19, R29, R24 ;  /* 0x0000001d13137223 */ /* 0x000fe40000010018 */
[----:B------:R-:W3:Y:S01]  /*4330*/  LDG.E.U16 R24, desc[UR6][R12.64+0xa] ;  /* 0x00000a060c187981 */ /* 0x000ee2000c1e1500 */
[----:B----4-:R-:W-:Y:S02]  /*4340*/  HADD2.F32 R18, -RZ, R16.H0_H0 ;  /* 0x20000010ff127230 */ /* 0x010fe40000004100 */
[----:B--2---:R-:W-:-:S05]  /*4350*/  HADD2.F32 R28, -RZ, R17.H0_H0 ;  /* 0x20000011ff1c7230 */ /* 0x004fca0000004100 */
[----:B------:R-:W-:Y:S01]  /*4360*/  FFMA.FTZ R28, R28, R18, R19 ;  /* 0x000000121c1c7223 */ /* 0x000fe20000010013 */
[----:B------:R-:W-:-:S04]  /*4370*/  IMAD.WIDE R18, R23, 0x2, R14 ;  /* 0x0000000217127825 */ /* 0x000fc800078e020e */
[----:B------:R-:W-:-:S04]  /*4380*/  IMAD.WIDE R16, R23, 0x2, R18 ;  /* 0x0000000217107825 */ /* 0x000fc800078e0212 */
[----:B------:R-:W-:Y:S02]  /*4390*/  HADD2.F32 R29, -RZ, R26.H0_H0 ;  /* 0x2000001aff1d7230 */ /* 0x000fe40000004100 */
[----:B------:R-:W-:Y:S01]  /*43a0*/  HADD2.F32 R27, -RZ, R27.H0_H0 ;  /* 0x2000001bff1b7230 */ /* 0x000fe20000004100 */
[----:B------:R-:W2:Y:S01]  /*43b0*/  LDG.E.U16 R26, desc[UR6][R18.64] ;  /* 0x00000006121a7981 */ /* 0x000ea2000c1e1500 */
[----:B------:R-:W-:-:S04]  /*43c0*/  IMAD.WIDE R14, R23, 0x2, R16 ;  /* 0x00000002170e7825 */ /* 0x000fc800078e0210 */
[----:B------:R-:W-:Y:S02]  /*43d0*/  FFMA.FTZ R29, R29, R27, R28 ;  /* 0x0000001b1d1d7223 */ /* 0x000fe4000001001c */
[----:B------:R-:W4:Y:S04]  /*43e0*/  LDG.E.U16 R28, desc[UR6][R12.64+0xc] ;  /* 0x00000c060c1c7981 */ /* 0x000f28000c1e1500 */
[----:B------:R-:W5:Y:S04]  /*43f0*/  LDG.E.U16 R27, desc[UR6][R16.64] ;  /* 0x00000006101b7981 */ /* 0x000f68000c1e1500 */
[----:B------:R-:W5:Y:S04]  /*4400*/  LDG.E.U16 R15, desc[UR6][R14.64] ;  /* 0x000000060e0f7981 */ /* 0x000f68000c1e1500 */
[----:B------:R0:W5:Y:S01]  /*4410*/  LDG.E.U16 R14, desc[UR6][R12.64+0xe] ;  /* 0x00000e060c0e7981 */ /* 0x000162000c1e1500 */
[----:B---3--:R-:W-:Y:S01]  /*4420*/  HADD2.F32 R24, -RZ, R24.H0_H0 ;  /* 0x20000018ff187230 */ /* 0x008fe20000004100 */
[----:B------:R-:W-:-:S02]  /*4430*/  PLOP3.LUT P0, PT, PT, PT, PT, 0x8, 0x0 ;  /* 0x000000000000781c */ /* 0x000fc40003f0e170 */
[----:B------:R-:W-:Y:S02]  /*4440*/  IADD3 R25, R25, 0x8, RZ ;  /* 0x0000000819197810 */ /* 0x000fe40007ffe0ff */
[----:B------:R-:W-:Y:S02]  /*4450*/  LEA R22, R23, R22, 0x2 ;  /* 0x0000001617167211 */ /* 0x000fe400078e10ff */
[----:B0-----:R-:W-:-:S04]  /*4460*/  IADD3 R12, P1, R12, 0x10, RZ ;  /* 0x000000100c0c7810 */ /* 0x001fc80007f3e0ff */
[----:B------:R-:W-:Y:S01]  /*4470*/  IADD3.X R13, RZ, R13, RZ, P1, !PT ;  /* 0x0000000dff0d7210 */ /* 0x000fe20000ffe4ff */
[----:B--2---:R-:W-:-:S05]  /*4480*/  HADD2.F32 R26, -RZ, R26.H0_H0 ;  /* 0x2000001aff1a7230 */ /* 0x004fca0000004100 */
[----:B------:R-:W-:Y:S01]  /*4490*/  FFMA.FTZ R24, R24, R26, R29 ;  /* 0x0000001a18187223 */ /* 0x000fe2000001001d */
[----:B----4-:R-:W-:Y:S02]  /*44a0*/  HADD2.F32 R19, -RZ, R28.H0_H0 ;  /* 0x2000001cff137230 */ /* 0x010fe40000004100 */
[----:B-----5:R-:W-:Y:S02]  /*44b0*/  HADD2.F32 R27, -RZ, R27.H0_H0 ;  /* 0x2000001bff1b7230 */ /* 0x020fe40000004100 */
[----:B------:R-:W-:-:S03]  /*44c0*/  HADD2.F32 R16, -RZ, R15.H0_H0 ;  /* 0x2000000fff107230 */ /* 0x000fc60000004100 */
[----:B------:R-:W-:Y:S01]  /*44d0*/  FFMA.FTZ R24, R19, R27, R24 ;  /* 0x0000001b13187223 */ /* 0x000fe20000010018 */
[----:B------:R-:W-:-:S05]  /*44e0*/  HADD2.F32 R17, -RZ, R14.H0_H0 ;  /* 0x2000000eff117230 */ /* 0x000fca0000004100 */
[----:B------:R-:W-:-:S07]  /*44f0*/  FFMA.FTZ R24, R17, R16, R24 ;  /* 0x0000001011187223 */ /* 0x000fce0000010018 */
.L_x_918:
[----:B------:R-:W-:Y:S05]  /*4500*/  BSYNC B2 ;  /* 0x0000000000027941 */ /* 0x000fea0003800000 */
.L_x_917:
        /* <DEDUP_REMOVED lines=15> */
[----:B--2---:R-:W-:-:S02]  /*4600*/  HADD2.F32 R25, -RZ, R25.H0_H0 ;  /* 0x20000019ff197230 */ /* 0x004fc40000004100 */
[----:B---3--:R-:W-:Y:S02]  /*4610*/  HADD2.F32 R19, -RZ, R26.H0_H0 ;  /* 0x2000001aff137230 */ /* 0x008fe40000004100 */
[----:B----4-:R-:W-:Y:S02]  /*4620*/  HADD2.F32 R17, -RZ, R28.H0_H0 ;  /* 0x2000001cff117230 */ /* 0x010fe40000004100 */
[----:B-----5:R-:W-:-:S05]  /*4630*/  HADD2.F32 R18, -RZ, R18.H0_H0 ;  /* 0x20000012ff127230 */ /* 0x020fca0000004100 */
[----:B------:R-:W-:Y:S01]  /*4640*/  FFMA.FTZ R18, R25, R18, R24 ;  /* 0x0000001219127223 */ /* 0x000fe20000010018 */
[----:B------:R-:W-:Y:S02]  /*4650*/  HADD2.F32 R26, -RZ, R16.H0_H0 ;  /* 0x20000010ff1a7230 */ /* 0x000fe40000004100 */
[----:B------:R-:W-:-:S03]  /*4660*/  HADD2.F32 R27, -RZ, R27.H0_H0 ;  /* 0x2000001bff1b7230 */ /* 0x000fc60000004100 */
[----:B------:R-:W-:Y:S01]  /*4670*/  FFMA.FTZ R18, R19, R26, R18 ;  /* 0x0000001a13127223 */ /* 0x000fe20000010012 */
[----:B------:R-:W-:Y:S02]  /*4680*/  HADD2.F32 R24, -RZ, R29.H0_H0 ;  /* 0x2000001dff187230 */ /* 0x000fe40000004100 */
[----:B------:R-:W-:Y:S02]  /*4690*/  HADD2.F32 R12, -RZ, R22.H0_H0 ;  /* 0x20000016ff0c7230 */ /* 0x000fe40000004100 */
[----:B------:R-:W-:-:S04]  /*46a0*/  FFMA.FTZ R17, R17, R27, R18 ;  /* 0x0000001b11117223 */ /* 0x000fc80000010012 */
[----:B------:R-:W-:-:S07]  /*46b0*/  FFMA.FTZ R24, R24, R12, R17 ;  /* 0x0000000c18187223 */ /* 0x000fce0000010011 */
.L_x_911:
[----:B------:R-:W-:Y:S05]  /*46c0*/  BSYNC B0 ;  /* 0x0000000000007941 */ /* 0x000fea0003800000 */
.L_x_910:
[----:B------:R-:W-:-:S04]  /*46d0*/  IADD3 R4, R4, 0x1, RZ ;  /* 0x0000000104047810 */ /* 0x000fc80007ffe0ff */
[----:B------:R-:W-:-:S13]  /*46e0*/  ISETP.GE.AND P0, PT, R4, R5, PT ;  /* 0x000000050400720c */ /* 0x000fda0003f06270 */
[----:B------:R-:W-:Y:S05]  /*46f0*/  @!P0 BRA `(.L_x_919) ;  /* 0xffffffec00dc8947 */ /* 0x000fea000383ffff */
.L_x_909:
[----:B------:R-:W-:Y:S05]  /*4700*/  BSYNC B1 ;  /* 0x0000000000017941 */ /* 0x000fea0003800000 */
.L_x_908:
        /* <DEDUP_REMOVED lines=15> */
.L_x_920:
        /* <DEDUP_REMOVED lines=16> */
.L_x_1161:


//--------------------- .text._ZN2at6native51_GLOBAL__N__2c613397_18_DepthwiseConv2d_cu_9959487031conv_depthwise2d_forward_kernelILi1EN3c104HalfEiEEvNS_27GenericPackedTensorAccessorIKT0_Lm4ENS_16DefaultPtrTraitsEiEENS5_IS6_Lm4ES8_iEES9_NS5_IS7_Lm1ES8_iEEbT1_iiiiiiiiiiiiii --------------------------
	.section	.text._ZN2at6native51_GLOBAL__N__2c613397_18_DepthwiseConv2d_cu_9959487031conv_depthwise2d_forward_kernelILi1EN3c104HalfEiEEvNS_27GenericPackedTensorAccessorIKT0_Lm4ENS_16DefaultPtrTraitsEiEENS5_IS6_Lm4ES8_iEES9_NS5_IS7_Lm1ES8_iEEbT1_iiiiiiiiiiiiii,"ax",@progbits
	.align	128
.text._ZN2at6native51_GLOBAL__N__2c613397_18_DepthwiseConv2d_cu_9959487031conv_depthwise2d_forward_kernelILi1EN3c104HalfEiEEvNS_27GenericPackedTensorAccessorIKT0_Lm4ENS_16DefaultPtrTraitsEiEENS5_IS6_Lm4ES8_iEES9_NS5_IS7_Lm1ES8_iEEbT1_iiiiiiiiiiiiii:
        .type           _ZN2at6native51_GLOBAL__N__2c613397_18_DepthwiseConv2d_cu_9959487031conv_depthwise2d_forward_kernelILi1EN3c104HalfEiEEvNS_27GenericPackedTensorAccessorIKT0_Lm4ENS_16DefaultPtrTraitsEiEENS5_IS6_Lm4ES8_iEES9_NS5_IS7_Lm1ES8_iEEbT1_iiiiiiiiiiiiii,@function
        .size           _ZN2at6native51_GLOBAL__N__2c613397_18_DepthwiseConv2d_cu_9959487031conv_depthwise2d_forward_kernelILi1EN3c104HalfEiEEvNS_27GenericPackedTensorAccessorIKT0_Lm4ENS_16DefaultPtrTraitsEiEENS5_IS6_Lm4ES8_iEES9_NS5_IS7_Lm1ES8_iEEbT1_iiiiiiiiiiiiii,(.L_x_1162 - _ZN2at6native51_GLOBAL__N__2c613397_18_DepthwiseConv2d_cu_9959487031conv_depthwise2d_forward_kernelILi1EN3c104HalfEiEEvNS_27GenericPackedTensorAccessorIKT0_Lm4ENS_16DefaultPtrTraitsEiEENS5_IS6_Lm4ES8_iEES9_NS5_IS7_Lm1ES8_iEEbT1_iiiiiiiiiiiiii)
        .other          _ZN2at6native51_GLOBAL__N__2c613397_18_DepthwiseConv2d_cu_9959487031conv_depthwise2d_forward_kernelILi1EN3c104HalfEiEEvNS_27GenericPackedTensorAccessorIKT0_Lm4ENS_16DefaultPtrTraitsEiEENS5_IS6_Lm4ES8_iEES9_NS5_IS7_Lm1ES8_iEEbT1_iiiiiiiiiiiiii,@"STO_CUDA_ENTRY STV_DEFAULT"
_ZN2at6native51_GLOBAL__N__2c613397_18_DepthwiseConv2d_cu_9959487031conv_depthwise2d_forward_kernelILi1EN3c104HalfEiEEvNS_27GenericPackedTensorAccessorIKT0_Lm4ENS_16DefaultPtrTraitsEiEENS5_IS6_Lm4ES8_iEES9_NS5_IS7_Lm1ES8_iEEbT1_iiiiiiiiiiiiii:
        /* <DEDUP_REMOVED lines=13> */
[----:B------:R-:W-:Y:S01]  /*00d0*/  IMAD.MOV.U32 R0, RZ, RZ, R2 ;  /* 0x000000ffff007224 */ /* 0x000fe200078e0002 */
[----:B------:R-:W-:Y:S02]  /*00e0*/  MOV R9, R3 ;  /* 0x0000000300097202 */ /* 0x000fe40000000f00 */
        /* <DEDUP_REMOVED lines=16> */
[----:B-1----:R-:W-:Y:S02]  /*01f0*/  VIADD R2, R4, 0xffffffe ;  /* 0x0ffffffe04027836 */ /* 0x002fe40000000000 */
[----:B------:R-:W1:Y:S08]  /*0200*/  I2F.RP R4, R10 ;  /* 0x0000000a00047306 */ /* 0x000e700000209400 */
[----:B------:R4:W5:Y:S08]  /*0210*/  F2I.FTZ.U32.TRUNC.NTZ R3, R2 ;  /* 0x0000000200037305 */ /* 0x000970000021f000 */
[----:B-1----:R-:W1:Y:S01]  /*0220*/  MUFU.RCP R4, R4 ;  /* 0x0000000400047308 */ /* 0x002e620000001000 */
[----:B----4-:R-:W-:Y:S01]  /*0230*/  HFMA2.MMA R2, -RZ, RZ, 0, 0 ;  /* 0x00000000ff027435 */ /* 0x010fe200000001ff */
[----:B-----5:R-:W-:-:S04]  /*0240*/  IMAD.MOV R12, RZ, RZ, -R3 ;  /* 0x000000ffff0c7224 */ /* 0x020fc800078e0a03 */
[----:B------:R-:W-:Y:S01]  /*0250*/  IMAD R7, R12, R5, RZ ;  /* 0x000000050c077224 */ /* 0x000fe200078e02ff */
[----:B--2---:R-:W-:-:S04]  /*0260*/  IABS R12, R11 ;  /* 0x0000000b000c7213 */ /* 0x004fc80000000000 */
[----:B------:R-:W-:Y:S01]  /*0270*/  IMAD.HI.U32 R3, R3, R7, R2 ;  /* 0x0000000703037227 */ /* 0x000fe200078e0002 */
[----:B-1----:R-:W-:-:S03]  /*0280*/  IADD3 R16, R4, 0xffffffe, RZ ;  /* 0x0ffffffe04107810 */ /* 0x002fc60007ffe0ff */
[----:B------:R-:W-:Y:S01]  /*0290*/  IMAD.MOV.U32 R2, RZ, RZ, R12 ;  /* 0x000000ffff027224 */ /* 0x000fe200078e000c */
[----:B------:R1:W2:Y:S01]  /*02a0*/  F2I.FTZ.U32.TRUNC.NTZ R17, R16 ;  /* 0x0000001000117305 */ /* 0x0002a2000021f000 */
[----:B------:R-:W4:Y:S02]  /*02b0*/  LDC R12, c[0x0][0x2a0] ;  /* 0x0000a800ff0c7b82 */ /* 0x000f240000000800 */
[----:B------:R-:W-:-:S04]  /*02c0*/  IMAD.HI.U32 R15, R3, R2, RZ ;  /* 0x00000002030f7227 */ /* 0x000fc800078e00ff */
[----:B------:R-:W-:Y:S01]  /*02d0*/  IMAD.MOV R3, RZ, RZ, -R15 ;  /* 0x000000ffff037224 */ /* 0x000fe200078e0a0f */
[----:B-1----:R-:W-:-:S03]  /*02e0*/  MOV R16, RZ ;  /* 0x000000ff00107202 */ /* 0x002fc60000000f00 */
[----:B------:R-:W-:Y:S01]  /*02f0*/  IMAD R2, R5, R3, R2 ;  /* 0x0000000305027224 */ /* 0x000fe200078e0202 */
[----:B------:R-:W-:Y:S02]  /*0300*/  LOP3.LUT R3, R11, R6, RZ, 0x3c, !PT ;  /* 0x000000060b037212 */ /* 0x000fe400078e3cff */
[----:B------:R-:W1:Y:S02]  /*0310*/  LDC R11, c[0x0][0x2b0] ;  /* 0x0000ac00ff0b7b82 */ /* 0x000e640000000800 */
[----:B------:R-:W-:Y:S01]  /*0320*/  ISETP.GT.U32.AND P2, PT, R5, R2, PT ;  /* 0x000000020500720c */ /* 0x000fe20003f44070 */
[----:B--2---:R-:W-:Y:S01]  /*0330*/  IMAD.MOV R7, RZ, RZ, -R17 ;  /* 0x000000ffff077224 */ /* 0x004fe200078e0a11 */
[----:B------:R-:W-:-:S03]  /*0340*/  ISETP.GE.AND P3, PT, R3, RZ, PT ;  /* 0x000000ff0300720c */ /* 0x000fc60003f66270 */
[----:B------:R-:W-:-:S04]  /*0350*/  IMAD R7, R7, R10, RZ ;  /* 0x0000000a07077224 */ /* 0x000fc800078e02ff */
[----:B------:R-:W-:-:S04]  /*0360*/  IMAD.HI.U32 R16, R17, R7, R16 ;  /* 0x0000000711107227 */ /* 0x000fc800078e0010 */
[----:B------:R-:W-:Y:S02]  /*0370*/  @!P2 IMAD.IADD R2, R2, 0x1, -R5 ;  /* 0x000000010202a824 */ /* 0x000fe400078e0a05 */
[----:B------:R-:W-:-:S03]  /*0380*/  @!P2 VIADD R15, R15, 0x1 ;  /* 0x000000010f0fa836 */ /* 0x000fc60000000000 */
[----:B------:R-:W-:Y:S02]  /*0390*/  ISETP.GE.U32.AND P0, PT, R2, R5, PT ;  /* 0x000000050200720c */ /* 0x000fe40003f06070 */
[----:B------:R-:W2:Y:S08]  /*03a0*/  LDC.64 R2, c[0x0][0x260] ;  /* 0x00009800ff027b82 */ /* 0x000eb00000000a00 */
[----:B------:R-:W0:Y:S03]  /*03b0*/  LDC.64 R4, c[0x0][0x2a8] ;  /* 0x0000aa00ff047b82 */ /* 0x000e260000000a00 */
[----:B------:R-:W-:-:S05]  /*03c0*/  @P0 IADD3 R15, R15, 0x1, RZ ;  /* 0x000000010f0f0810 */ /* 0x000fca0007ffe0ff */
[----:B------:R-:W-:Y:S01]  /*03d0*/  @!P3 IMAD.MOV R15, RZ, RZ, -R15 ;  /* 0x000000ffff0fb224 */ /* 0x000fe200078e0a0f */
[----:B---34-:R-:W-:-:S07]  /*03e0*/  @!P1 LOP3.LUT R15, RZ, R6, RZ, 0x33, !PT ;  /* 0x00000006ff0f9212 */ /* 0x018fce00078e33ff */
.L_x_924:
[----:B------:R-:W-:Y:S01]  /*03f0*/  IABS R17, R13 ;  /* 0x0000000d00117213 */ /* 0x000fe20000000000 */
[----:B------:R-:W-:Y:S01]  /*0400*/  UPRMT UR4, UR8, 0x8880, URZ ;  /* 0x0000888008047896 */ /* 0x000fe2000800003f */
[----:B------:R-:W-:Y:S02]  /*0410*/  IABS R7, R0 ;  /* 0x0000000000077213 */ /* 0x000fe40000000000 */
[----:B------:R-:W3:Y:S01]  /*0420*/  I2F.RP R18, R17 ;  /* 0x0000001100127306 */ /* 0x000ee20000209400 */
[----:B-1----:R-:W-:Y:S02]  /*0430*/  IABS R22, R11 ;  /* 0x0000000b00167213 */ /* 0x002fe40000000000 */
[----:B------:R-:W-:-:S04]  /*0440*/  IMAD.HI.U32 R20, R16, R7, RZ ;  /* 0x0000000710147227 */ /* 0x000fc800078e00ff */
[----:B------:R-:W-:-:S04]  /*0450*/  IMAD.MOV R6, RZ, RZ, -R20 ;  /* 0x000000ffff067224 */ /* 0x000fc800078e0a14 */
[----:B------:R-:W-:Y:S01]  /*0460*/  IMAD R7, R22, R6, R7 ;  /* 0x0000000616077224 */ /* 0x000fe200078e0207 */
[----:B------:R-:W-:Y:S01]  /*0470*/  LOP3.LUT R6, R0, R11, RZ, 0x3c, !PT ;  /* 0x0000000b00067212 */ /* 0x000fe200078e3cff */
[----:B---3--:R-:W1:Y:S03]  /*0480*/  MUFU.RCP R18, R18 ;  /* 0x0000001200127308 */ /* 0x008e660000001000 */
[----:B------:R-:W-:Y:S02]  /*0490*/  ISETP.GT.U32.AND P1, PT, R10, R7, PT ;  /* 0x000000070a00720c */ /* 0x000fe40003f24070 */
[----:B------:R-:W-:-:S11]  /*04a0*/  ISETP.GE.AND P2, PT, R6, RZ, PT ;  /* 0x000000ff0600720c */ /* 0x000fd60003f46270 */
[----:B------:R-:W-:Y:S02]  /*04b0*/  @!P1 IMAD.IADD R7, R7, 0x1, -R22 ;  /* 0x0000000107079824 */ /* 0x000fe400078e0a16 */
[----:B------:R-:W-:Y:S01]  /*04c0*/  @!P1 VIADD R20, R20, 0x1 ;  /* 0x0000000114149836 */ /* 0x000fe20000000000 */
[----:B-1----:R-:W-:Y:S02]  /*04d0*/  IADD3 R19, R18, 0xffffffe, RZ ;  /* 0x0ffffffe12137810 */ /* 0x002fe40007ffe0ff */
[----:B------:R-:W-:Y:S02]  /*04e0*/  ISETP.GE.U32.AND P0, PT, R7, R10, PT ;  /* 0x0000000a0700720c */ /* 0x000fe40003f06070 */
[----:B------:R-:W1:Y:S01]  /*04f0*/  F2I.FTZ.U32.TRUNC.NTZ R7, R19 ;  /* 0x0000001300077305 */ /* 0x000e62000021f000 */
[----:B------:R-:W-:Y:S02]  /*0500*/  ISETP.NE.AND P1, PT, R11, RZ, PT ;  /* 0x000000ff0b00720c */ /* 0x000fe40003f25270 */
[----:B------:R-:W-:-:S08]  /*0510*/  IABS R18, R12 ;  /* 0x0000000c00127213 */ /* 0x000fd00000000000 */
        /* <DEDUP_REMOVED lines=8> */
[----:B------:R-:W-:Y:S01]  /*05a0*/  MOV R7, R21 ;  /* 0x0000001500077202 */ /* 0x000fe20000000f00 */
[----:B------:R-:W1:Y:S04]  /*05b0*/  I2F.RP R19, R18 ;  /* 0x0000001200137306 */ /* 0x000e680000209400 */
[----:B------:R-:W-:-:S04]  /*05c0*/  IMAD.HI.U32 R21, R6, R7, RZ ;  /* 0x0000000706157227 */ /* 0x000fc800078e00ff */
[----:B------:R-:W-:-:S04]  /*05d0*/  IMAD.MOV R6, RZ, RZ, -R21 ;  /* 0x000000ffff067224 */ /* 0x000fc800078e0a15 */
[C---:B------:R-:W-:Y:S01]  /*05e0*/  IMAD R6, R17.reuse, R6, R7 ;  /* 0x0000000611067224 */ /* 0x040fe200078e0207 */
[----:B-1----:R-:W1:Y:S04]  /*05f0*/  MUFU.RCP R19, R19 ;  /* 0x0000001300137308 */ /* 0x002e680000001000 */
[----:B------:R-:W-:-:S13]  /*0600*/  ISETP.GT.U32.AND P1, PT, R17, R6, PT ;  /* 0x000000061100720c */ /* 0x000fda0003f24070 */
[----:B------:R-:W-:Y:S01]  /*0610*/  @!P1 IMAD.IADD R6, R6, 0x1, -R17 ;  /* 0x0000000106069824 */ /* 0x000fe200078e0a11 */
[----:B-1----:R-:W-:Y:S01]  /*0620*/  IADD3 R7, R19, 0xffffffe, RZ ;  /* 0x0ffffffe13077810 */ /* 0x002fe20007ffe0ff */
[----:B------:R-:W-:Y:S01]  /*0630*/  @!P1 VIADD R21, R21, 0x1 ;  /* 0x0000000115159836 */ /* 0x000fe20000000000 */
[----:B------:R-:W-:Y:S02]  /*0640*/  ISETP.NE.AND P1, PT, R13, RZ, PT ;  /* 0x000000ff0d00720c */ /* 0x000fe40003f25270 */
[----:B------:R-:W-:Y:S02]  /*0650*/  ISETP.GE.U32.AND P0, PT, R6, R17, PT ;  /* 0x000000110600720c */ /* 0x000fe40003f06070 */
[----:B------:R-:W-:Y:S01]  /*0660*/  LOP3.LUT R6, R20, R13, RZ, 0x3c, !PT ;  /* 0x0000000d14067212 */ /* 0x000fe200078e3cff */
[----:B------:R-:W1:Y:S03]  /*0670*/  F2I.FTZ.U32.TRUNC.NTZ R7, R7 ;  /* 0x0000000700077305 */ /* 0x000e66000021f000 */
[----:B------:R-:W-:Y:S01]  /*0680*/  ISETP.GE.AND P2, PT, R6, RZ, PT ;  /* 0x000000ff0600720c */ /* 0x000fe20003f46270 */
[----:B------:R-:W-:-:S06]  /*0690*/  IMAD.MOV.U32 R6, RZ, RZ, RZ ;  /* 0x000000ffff067224 */ /* 0x000fcc00078e00ff */
[----:B------:R-:W-:Y:S01]  /*06a0*/  @P0 VIADD R21, R21, 0x1 ;  /* 0x0000000115150836 */ /* 0x000fe20000000000 */
[----:B-1----:R-:W-:-:S05]  /*06b0*/  IADD3 R17, RZ, -R7, RZ ;  /* 0x80000007ff117210 */ /* 0x002fca0007ffe0ff */
[----:B------:R-:W-:Y:S01]  /*06c0*/  @!P2 IMAD.MOV R21, RZ, RZ, -R21 ;  /* 0x000000ffff15a224 */ /* 0x000fe200078e0a15 */
[----:B------:R-:W-:Y:S02]  /*06d0*/  @!P1 LOP3.LUT R21, RZ, R13, RZ, 0x33, !PT ;  /* 0x0000000dff159212 */ /* 0x000fe400078e33ff */
[----:B------:R-:W-:Y:S01]  /*06e0*/  ISETP.NE.AND P1, PT, RZ, UR4, PT ;  /* 0x00000004ff007c0c */ /* 0x000fe2000bf25270 */
[----:B------:R-:W-:Y:S01]  /*06f0*/  IMAD R17, R17, R18, RZ ;  /* 0x0000001211117224 */ /* 0x000fe200078e02ff */
[----:B------:R-:W-:-:S03]  /*0700*/  IABS R19, R21 ;  /* 0x0000001500137213 */ /* 0x000fc60000000000 */
[----:B------:R-:W-:Y:S01]  /*0710*/  IMAD.HI.U32 R6, R7, R17, R6 ;  /* 0x0000001107067227 */ /* 0x000fe200078e0006 */
        /* <DEDUP_REMOVED lines=11> */
[----:B------:R-:W1:Y:S08]  /*07d0*/  @P1 LDC.64 R6, c[0x0][0x288] ;  /* 0x0000a200ff061b82 */ /* 0x000e700000000a00 */
[----:B------:R-:W3:Y:S03]  /*07e0*/  LDC.64 R18, c[0x0][0x2c8] ;  /* 0x0000b200ff127b82 */ /* 0x000ee60000000a00 */
[----:B------:R-:W-:-:S04]  /*07f0*/  @P0 VIADD R22, R22, 0x1 ;  /* 0x0000000116160836 */ /* 0x000fc80000000000 */
[----:B------:R-:W-:Y:S01]  /*0800*/  @!P3 IMAD.MOV R22, RZ, RZ, -R22 ;  /* 0x000000ffff16b224 */ /* 0x000fe200078e0a16 */
[----:B------:R-:W-:-:S04]  /*0810*/  @!P2 LOP3.LUT R22, RZ, R12, RZ, 0x33, !PT ;  /* 0x0000000cff16a212 */ /* 0x000fc800078e33ff */
[----:B------:R-:W-:-:S05]  /*0820*/  IADD3 R17, -R22, RZ, RZ ;  /* 0x000000ff16117210 */ /* 0x000fca0007ffe1ff */
[----:B------:R-:W-:-:S04]  /*0830*/  IMAD R17, R12, R17, R21 ;  /* 0x000000110c117224 */ /* 0x000fc800078e0215 */
[----:B-1----:R-:W-:-:S06]  /*0840*/  @P1 IMAD.WIDE R6, R17, 0x2, R6 ;  /* 0x0000000211061825 */ /* 0x002fcc00078e0206 */
[----:B------:R-:W4:Y:S01]  /*0850*/  @P1 LDG.E.U16 R6, desc[UR6][R6.64] ;  /* 0x0000000606061981 */ /* 0x000f22000c1e1500 */
[----:B------:R-:W-:Y:S01]  /*0860*/  IMAD.MOV R23, RZ, RZ, -R20 ;  /* 0x000000ffff177224 */ /* 0x000fe200078e0a14 */
[----:B------:R-:W-:Y:S01]  /*0870*/  BSSY B0, `(.L_x_922) ;  /* 0x0000032000007945 */ /* 0x000fe20003800000 */
[----:B------:R-:W-:Y:S02]  /*0880*/  IMAD.MOV R21, RZ, RZ, -R21 ;  /* 0x000000ffff157224 */ /* 0x000fe400078e0a15 */
[----:B------:R-:W-:Y:S02]  /*0890*/  IMAD R23, R11, R23, R0 ;  /* 0x000000170b177224 */ /* 0x000fe400078e0200 */
[----:B------:R-:W-:Y:S01]  /*08a0*/  IMAD R24, R13, R21, R20 ;  /* 0x000000150d187224 */ /* 0x000fe200078e0214 */
[----:B------:R-:W-:Y:S01]  /*08b0*/  MOV R20, RZ ;  /* 0x000000ff00147202 */ /* 0x000fe20000000f00 */
[----:B---3--:R-:W-:Y:S02]  /*08c0*/  IMAD R21, R23, UR10, -R18 ;  /* 0x0000000a17157c24 */ /* 0x008fe4000f8e0a12 */
[----:B------:R-:W-:-:S05]  /*08d0*/  IMAD R24, R24, UR11, -R19 ;  /* 0x0000000b18187c24 */ /* 0x000fca000f8e0a13 */
[----:B------:R-:W-:-:S04]  /*08e0*/  LOP3.LUT R18, R24, R21, RZ, 0xfc, !PT ;  /* 0x0000001518127212 */ /* 0x000fc800078efcff */
[----:B------:R-:W-:-:S04]  /*08f0*/  ISETP.GE.AND P0, PT, R18, RZ, PT ;  /* 0x000000ff1200720c */ /* 0x000fc80003f06270 */
[----:B0-----:R-:W-:-:S04]  /*0900*/  ISETP.GE.OR P0, PT, R24, R5, !P0 ;  /* 0x000000051800720c */ /* 0x001fc80004706670 */
[----:B------:R-:W-:Y:S01]  /*0910*/  ISETP.GE.OR P0, PT, R21, R4, P0 ;  /* 0x000000041500720c */ /* 0x000fe20000706670 */
[----:B----4-:R-:W-:-:S12]  /*0920*/  @P1 HADD2.F32 R20, -RZ, R6.H0_H0 ;  /* 0x20000006ff141230 */ /* 0x010fd80000004100 */
        /* <DEDUP_REMOVED lines=31> */
[----:B--2---:R-:W-:-:S04]  /*0b20*/  IMAD.WIDE R6, R7, 0x2, R2 ;  /* 0x0000000207067825 */ /* 0x004fc800078e0202 */
[----:B0-----:R-:W-:Y:S02]  /*0b30*/  IMAD.WIDE R18, R21, 0x2, R18 ;  /* 0x0000000215127825 */ /* 0x001fe400078e0212 */
[----:B------:R-:W2:Y:S04]  /*0b40*/  LDG.E.U16 R6, desc[UR6][R6.64] ;  /* 0x0000000606067981 */ /* 0x000ea8000c1e1500 */
[----:B------:R-:W3:Y:S01]  /*0b50*/  LDG.E.U16 R18, desc[UR6][R18.64] ;  /* 0x0000000612127981 */ /* 0x000ee2000c1e1500 */
[----:B--2---:R-:W-:Y:S02]  /*0b60*/  HADD2.F32 R17, -RZ, R6.H0_H0 ;  /* 0x20000006ff117230 */ /* 0x004fe40000004100 */
[----:B---3--:R-:W-:-:S05]  /*0b70*/  HADD2.F32 R21, -RZ, R18.H0_H0 ;  /* 0x20000012ff157230 */ /* 0x008fca0000004100 */
[----:B------:R-:W-:-:S07]  /*0b80*/  FFMA.FTZ R20, R17, R21, R20 ;  /* 0x0000001511147223 */ /* 0x000fce0000010014 */
.L_x_923:
[----:B------:R-:W-:Y:S05]  /*0b90*/  BSYNC B0 ;  /* 0x0000000000007941 */ /* 0x000fea0003800000 */
.L_x_922:
[----:B------:R-:W-:Y:S01]  /*0ba0*/  SHF.R.S64 R6, RZ, 0x1f, R0 ;  /* 0x0000001fff067819 */ /* 0x000fe20000001000 */
[----:B------:R-:W-:Y:S01]  /*0bb0*/  ULDC UR4, c[0x0][0xc] ;  /* 0x0000030000047ab9 */ /* 0x000fe20000000800 */
[----:B------:R-:W-:Y:S01]  /*0bc0*/  F2FP.F16.F32.PACK_AB R20, RZ, R20 ;  /* 0x00000014ff14723e */ /* 0x000fe200000000ff */
[----:B------:R-:W-:Y:S01]  /*0bd0*/  IMAD R17, R8, UR4, RZ ;  /* 0x0000000408117c24 */ /* 0x000fe2000f8e02ff */
[----:B------:R-:W-:-:S04]  /*0be0*/  IADD3 R6, P0, R6, UR14, RZ ;  /* 0x0000000e06067c10 */ /* 0x000fc8000ff1e0ff */
[----:B------:R-:W-:Y:S02]  /*0bf0*/  LEA.HI.X.SX32 R7, R0, UR15, 0x1, P0 ;  /* 0x0000000f00077c11 */ /* 0x000fe400080f0eff */
[----:B------:R-:W-:-:S03]  /*0c00*/  IADD3 R0, P0, R17, R0, RZ ;  /* 0x0000000011007210 */ /* 0x000fc60007f1e0ff */
[----:B------:R3:W-:Y:S02]  /*0c10*/  STG.E.U16 desc[UR6][R6.64], R20 ;  /* 0x0000001406007986 */ /* 0x0007e4000c101506 */
[----:B------:R-:W-:Y:S01]  /*0c20*/  IMAD.X R9, RZ, RZ, R9, P0 ;  /* 0x000000ffff097224 */ /* 0x000fe200000e0609 */
[----:B------:R-:W-:-:S04]  /*0c30*/  ISETP.GE.U32.AND P0, PT, R0, UR9, PT ;  /* 0x0000000900007c0c */ /* 0x000fc8000bf06070 */
[----:B------:R-:W-:-:S13]  /*0c40*/  ISETP.GE.AND.EX P0, PT, R9, UR5, PT, P0 ;  /* 0x0000000509007c0c */ /* 0x000fda000bf06300 */
[----:B---3--:R-:W-:Y:S05]  /*0c50*/  @!P0 BRA `(.L_x_924) ;  /* 0xfffffff400e48947 */ /* 0x008fea000383ffff */
[----:B------:R-:W-:Y:S05]  /*0c60*/  EXIT ;  /* 0x000000000000794d */ /* 0x000fea0003800000 */
.L_x_921:
[----:B------:R-:W0:Y:S01]  /*0c70*/  LDC R2, c[0x0][0x2b0] ;  /* 0x0000ac00ff027b82 */ /* 0x000e220000000800 */
[----:B------:R-:W-:Y:S01]  /*0c80*/  IMAD.MOV.U32 R18, RZ, RZ, RZ ;  /* 0x000000ffff127224 */ /* 0x000fe200078e00ff */
        /* <DEDUP_REMOVED lines=15> */
[----:B---3--:R-:W-:-:S05]  /*0d80*/  IADD3 R5, RZ, -R19, RZ ;  /* 0x80000013ff057210 */ /* 0x008fca0007ffe0ff */
[----:B------:R-:W-:-:S04]  /*0d90*/  IMAD R5, R5, R14, RZ ;  /* 0x0000000e05057224 */ /* 0x000fc800078e02ff */
[----:B------:R-:W-:-:S04]  /*0da0*/  IMAD.HI.U32 R18, R19, R5, R18 ;  /* 0x0000000513127227 */ /* 0x000fc800078e0012 */
[----:B012-4-:R-:W-:-:S07]  /*0db0*/  IMAD R19, R8, UR4, RZ ;  /* 0x0000000408137c24 */ /* 0x017fce000f8e02ff */
.L_x_925:
        /* <DEDUP_REMOVED lines=12> */
[----:B------:R-:W-:Y:S02]  /*0e80*/  ISETP.GE.AND P2, PT, R4, RZ, PT ;  /* 0x000000ff0400720c */ /* 0x000fe40003f46270 */
[----:B------:R-:W-:-:S09]  /*0e90*/  MOV R4, RZ ;  /* 0x000000ff00047202 */ /* 0x000fd20000000f00 */
[----:B------:R-:W-:Y:S01]  /*0ea0*/  @!P1 IADD3 R5, R5, -R8, RZ ;  /* 0x8000000805059210 */ /* 0x000fe20007ffe0ff */
[----:B------:R-:W-:Y:S01]  /*0eb0*/  @!P1 VIADD R10, R10, 0x1 ;  /* 0x000000010a0a9836 */ /* 0x000fe20000000000 */
[----:B------:R-:W-:Y:S01]  /*0ec0*/  ISETP.NE.AND P1, PT, R15, RZ, PT ;  /* 0x000000ff0f00720c */ /* 0x000fe20003f25270 */
[----:B0-----:R-:W-:Y:S01]  /*0ed0*/  VIADD R8, R7, 0xffffffe ;  /* 0x0ffffffe07087836 */ /* 0x001fe20000000000 */
[----:B------:R-:W-:-:S03]  /*0ee0*/  ISETP.GE.U32.AND P0, PT, R5, R14, PT ;  /* 0x0000000e0500720c */ /* 0x000fc60003f06070 */
[----:B------:R0:W1:Y:S02]  /*0ef0*/  F2I.FTZ.U32.TRUNC.NTZ R5, R8 ;  /* 0x0000000800057305 */ /* 0x000064000021f000 */
[----:B0-----:R-:W-:-:S08]  /*0f00*/  IABS R8, R16 ;  /* 0x0000001000087213 */ /* 0x001fd00000000000 */
[----:B------:R-:W-:Y:S01]  /*0f10*/  @P0 IADD3 R10, R10, 0x1, RZ ;  /* 0x000000010a0a0810 */ /* 0x000fe20007ffe0ff */
[----:B-1----:R-:W-:-:S04]  /*0f20*/  IMAD.MOV R7, RZ, RZ, -R5 ;  /* 0x000000ffff077224 */ /* 0x002fc800078e0a05 */
[----:B------:R-:W-:Y:S01]  /*0f30*/  @!P2 IMAD.MOV R10, RZ, RZ, -R10 ;  /* 0x000000ffff0aa224 */ /* 0x000fe200078e0a0a */
[----:B------:R-:W-:Y:S01]  /*0f40*/  @!P1 LOP3.LUT R10, RZ, R15, RZ, 0x33, !PT ;  /* 0x0000000fff0a9212 */ /* 0x000fe200078e33ff */
[----:B------:R-:W-:-:S03]  /*0f50*/  IMAD R7, R7, R6, RZ ;  /* 0x0000000607077224 */ /* 0x000fc600078e02ff */
[----:B------:R-:W-:Y:S01]  /*0f60*/  IABS R11, R10 ;  /* 0x0000000a000b7213 */ /* 0x000fe20000000000 */
[----:B------:R-:W-:Y:S01]  /*0f70*/  IMAD.HI.U32 R4, R5, R7, R4 ;  /* 0x0000000705047227 */ /* 0x000fe200078e0004 */
[----:B------:R-:W-:Y:S01]  /*0f80*/  IADD3 R21, -R10, RZ, RZ ;  /* 0x000000ff0a157210 */ /* 0x000fe20007ffe1ff */
[----:B------:R-:W0:Y:S02]  /*0f90*/  I2F.RP R7, R8 ;  /* 0x0000000800077306 */ /* 0x000e240000209400 */
[----:B------:R-:W-:Y:S02]  /*0fa0*/  IMAD.MOV.U32 R5, RZ, RZ, R11 ;  /* 0x000000ffff057224 */ /* 0x000fe400078e000b */
[----:B------:R-:W-:Y:S02]  /*0fb0*/  IMAD R21, R15, R21, R0 ;  /* 0x000000150f157224 */ /* 0x000fe400078e0200 */
[----:B------:R-:W-:-:S04]  /*0fc0*/  IMAD.HI.U32 R20, R4, R5, RZ ;  /* 0x0000000504147227 */ /* 0x000fc800078e00ff */
[----:B------:R-:W-:Y:S02]  /*0fd0*/  IMAD.MOV R4, RZ, RZ, -R20 ;  /* 0x000000ffff047224 */ /* 0x000fe400078e0a14 */
[----:B------:R-:W-:Y:S02]  /*0fe0*/  IMAD R21, R21, UR10, -R2 ;  /* 0x0000000a15157c24 */ /* 0x000fe4000f8e0a02 */
[----:B------:R-:W-:Y:S01]  /*0ff0*/  IMAD R5, R6, R4, R5 ;  /* 0x0000000406057224 */ /* 0x000fe200078e0205 */
[----:B0-----:R-:W0:Y:S01]  /*1000*/  MUFU.RCP R7, R7 ;  /* 0x0000000700077308 */ /* 0x001e220000001000 */
[----:B------:R-:W-:-:S03]  /*1010*/  LOP3.LUT R4, R10, R17, RZ, 0x3c, !PT ;  /* 0x000000110a047212 */ /* 0x000fc600078e3cff */
[----:B------:R-:W-:Y:S02]  /*1020*/  ISETP.GT.U32.AND P1, PT, R6, R5, PT ;  /* 0x000000050600720c */ /* 0x000fe40003f24070 */
[----:B------:R-:W-:Y:S01]  /*1030*/  ISETP.GE.AND P2, PT, R4, RZ, PT ;  /* 0x000000ff0400720c */ /* 0x000fe20003f46270 */
[----:B------:R-:W-:-:S10]  /*1040*/  HFMA2.MMA R4, -RZ, RZ, 0, 0 ;  /* 0x00000000ff047435 */ /* 0x000fd400000001ff */
        /* <DEDUP_REMOVED lines=10> */
[----:B------:R-:W-:Y:S01]  /*10f0*/  IMAD R7, R7, R8, RZ ;  /* 0x0000000807077224 */ /* 0x000fe200078e02ff */
[----:B------:R-:W-:Y:S02]  /*1100*/  ISETP.NE.AND P1, PT, RZ, UR4, PT ;  /* 0x00000004ff007c0c */ /* 0x000fe4000bf25270 */
[----:B------:R-:W-:Y:S01]  /*1110*/  IABS R23, R20 ;  /* 0x0000001400177213 */ /* 0x000fe20000000000 */
[----:B------:R-:W-:Y:S01]  /*1120*/  IMAD.HI.U32 R6, R5, R7, R4 ;  /* 0x0000000705067227 */ /* 0x000fe200078e0004 */
[----:B------:R-:W-:-:S03]  /*1130*/  ISETP.GE.AND P3, PT, R20, RZ, PT ;  /* 0x000000ff1400720c */ /* 0x000fc60003f66270 */
[----:B------:R-:W-:-:S04]  /*1140*/  IMAD.MOV R4, RZ, RZ, -R20 ;  /* 0x000000ffff047224 */ /* 0x000fc800078e0a14 */
        /* <DEDUP_REMOVED lines=17> */
[----:B------:R-:W-:-:S05]  /*1260*/  @!P2 IMAD.IADD R23, R23, 0x1, -R8 ;  /* 0x000000011717a824 */ /* 0x000fca00078e0a08 */
[----:B------:R-:W3:Y:S01]  /*1270*/  @!P0 LDC.64 R4, c[0x0][0x260] ;  /* 0x00009800ff048b82 */ /* 0x000ee20000000a00 */
[----:B------:R-:W-:Y:S02]  /*1280*/  @!P3 IADD3 R23, -R23, RZ, RZ ;  /* 0x000000ff1717b210 */ /* 0x000fe40007ffe1ff */
[----:B------:R-:W-:Y:S01]  /*1290*/  @!P4 LOP3.LUT R23, RZ, R16, RZ, 0x33, !PT ;  /* 0x00000010ff17c212 */ /* 0x000fe200078e33ff */
[----:B-1----:R-:W-:-:S04]  /*12a0*/  @!P0 IMAD R10, R11, R10, RZ ;  /* 0x0000000a0b0a8224 */ /* 0x002fc800078e02ff */
[----:B0-----:R-:W-:-:S04]  /*12b0*/  @P1 IMAD.WIDE R6, R23, 0x2, R6 ;  /* 0x0000000217061825 */ /* 0x001fc800078e0206 */
[----:B------:R-:W-:Y:S02]  /*12c0*/  @!P0 IMAD R11, R23, R10, RZ ;  /* 0x0000000a170b8224 */ /* 0x000fe400078e02ff */
[----:B--2---:R-:W-:Y:S01]  /*12d0*/  @!P0 IMAD.WIDE R12, R21, 0x2, R12 ;  /* 0x00000002150c8825 */ /* 0x004fe200078e020c */
[----:B------:R-:W2:Y:S05]  /*12e0*/  @P1 LDG.E.U16 R6, desc[UR6][R6.64] ;  /* 0x0000000606061981 */ /* 0x000eaa000c1e1500 */
[----:B------:R-:W4:Y:S01]  /*12f0*/  @!P0 LDG.E.U16 R12, desc[UR6][R12.64] ;  /* 0x000000060c0c8981 */ /* 0x000f22000c1e1500 */
[----:B---3--:R-:W-:-:S06]  /*1300*/  @!P0 IMAD.WIDE R4, R11, 0x2, R4 ;  /* 0x000000020b048825 */ /* 0x008fcc00078e0204 */
[----:B------:R-:W3:Y:S01]  /*1310*/  @!P0 LDG.E.U16 R4, desc[UR6][R4.64] ;  /* 0x0000000604048981 */ /* 0x000ee2000c1e1500 */
[----:B------:R-:W-:Y:S01]  /*1320*/  IMAD.MOV.U32 R8, RZ, RZ, RZ ;  /* 0x000000ffff087224 */ /* 0x000fe200078e00ff */
[----:B------:R-:W-:Y:S01]  /*1330*/  SHF.R.S64 R20, RZ, 0x1f, R0 ;  /* 0x0000001fff147819 */ /* 0x000fe20000001000 */
[----:B--2---:R-:W-:Y:S02]  /*1340*/  @P1 HADD2.F32 R8, -RZ, R6.H0_H0 ;  /* 0x20000006ff081230 */ /* 0x004fe40000004100 */
[----:B----4-:R-:W-:Y:S02]  /*1350*/  @!P0 HADD2.F32 R10, -RZ, R12.H0_H0 ;  /* 0x2000000cff0a8230 */ /* 0x010fe40000004100 */
[----:B---3--:R-:W-:-:S05]  /*1360*/  @!P0 HADD2.F32 R11, -RZ, R4.H0_H0 ;  /* 0x20000004ff0b8230 */ /* 0x008fca0000004100 */
[----:B------:R-:W-:Y:S01]  /*1370*/  @!P0 FFMA.FTZ R8, R11, R10, R8 ;  /* 0x0000000a0b088223 */ /* 0x000fe20000010008 */
[----:B------:R-:W-:-:S04]  /*1380*/  IADD3 R10, P0, R20, UR14, RZ ;  /* 0x0000000e140a7c10 */ /* 0x000fc8000ff1e0ff */
[----:B------:R-:W-:Y:S02]  /*1390*/  F2FP.F16.F32.PACK_AB R8, RZ, R8 ;  /* 0x00000008ff08723e */ /* 0x000fe400000000ff */
        /* <DEDUP_REMOVED lines=8> */
.L_x_926:
        /* <DEDUP_REMOVED lines=14> */
.L_x_1162:


//--------------------- .text._ZN2at6native51_GLOBAL__N__2c613397_18_DepthwiseConv2d_cu_9959487031conv_depthwise2d_forward_kernelILi3EN3c104HalfEiEEvNS_27GenericPackedTensorAccessorIKT0_Lm4ENS_16DefaultPtrTraitsEiEENS5_IS6_Lm4ES8_iEES9_NS5_IS7_Lm1ES8_iEEbT1_iiiiiiiiiiiiii --------------------------
	.section	.text._ZN2at6native51_GLOBAL__N__2c613397_18_DepthwiseConv2d_cu_9959487031conv_depthwise2d_forward_kernelILi3EN3c104HalfEiEEvNS_27GenericPackedTensorAccessorIKT0_Lm4ENS_16DefaultPtrTraitsEiEENS5_IS6_Lm4ES8_iEES9_NS5_IS7_Lm1ES8_iEEbT1_iiiiiiiiiiiiii,"ax",@progbits
	.align	128
.text._ZN2at6native51_GLOBAL__N__2c613397_18_DepthwiseConv2d_cu_9959487031conv_depthwise2d_forward_kernelILi3EN3c104HalfEiEEvNS_27GenericPackedTensorAccessorIKT0_Lm4ENS_16DefaultPtrTraitsEiEENS5_IS6_Lm4ES8_iEES9_NS5_IS7_Lm1ES8_iEEbT1_iiiiiiiiiiiiii:
        .type           _ZN2at6native51_GLOBAL__N__2c613397_18_DepthwiseConv2d_cu_9959487031conv_depthwise2d_forward_kernelILi3EN3c104HalfEiEEvNS_27GenericPackedTensorAccessorIKT0_Lm4ENS_16DefaultPtrTraitsEiEENS5_IS6_Lm4ES8_iEES9_NS5_IS7_Lm1ES8_iEEbT1_iiiiiiiiiiiiii,@function
        .size           _ZN2at6native51_GLOBAL__N__2c613397_18_DepthwiseConv2d_cu_9959487031conv_depthwise2d_forward_kernelILi3EN3c104HalfEiEEvNS_27GenericPackedTensorAccessorIKT0_Lm4ENS_16DefaultPtrTraitsEiEENS5_IS6_Lm4ES8_iEES9_NS5_IS7_Lm1ES8_iEEbT1_iiiiiiiiiiiiii,(.L_x_1163 - _ZN2at6native51_GLOBAL__N__2c613397_18_DepthwiseConv2d_cu_9959487031conv_depthwise2d_forward_kernelILi3EN3c104HalfEiEEvNS_27GenericPackedTensorAccessorIKT0_Lm4ENS_16DefaultPtrTraitsEiEENS5_IS6_Lm4ES8_iEES9_NS5_IS7_Lm1ES8_iEEbT1_iiiiiiiiiiiiii)
        .other          _ZN2at6native51_GLOBAL__N__2c613397_18_DepthwiseConv2d_cu_9959487031conv_depthwise2d_forward_kernelILi3EN3c104HalfEiEEvNS_27GenericPackedTensorAccessorIKT0_Lm4ENS_16DefaultPtrTraitsEiEENS5_IS6_Lm4ES8_iEES9_NS5_IS7_Lm1ES8_iEEbT1_iiiiiiiiiiiiii,@"STO_CUDA_ENTRY STV_DEFAULT"
_ZN2at6native51_GLOBAL__N__2c613397_18_DepthwiseConv2d_cu_9959487031conv_depthwise2d_forward_kernelILi3EN3c104HalfEiEEvNS_27GenericPackedTensorAccessorIKT0_Lm4ENS_16DefaultPtrTraitsEiEENS5_IS6_Lm4ES8_iEES9_NS5_IS7_Lm1ES8_iEEbT1_iiiiiiiiiiiiii:
        /* <DEDUP_REMOVED lines=38> */
[----:B0-----:R-:W-:Y:S01]  /*0260*/  MOV R6, RZ ;  /* 0x000000ff00067202 */ /* 0x001fe20000000f00 */
[----:B-1----:R-:W-:-:S04]  /*0270*/  IMAD.MOV R8, RZ, RZ, -R7 ;  /* 0x000000ffff087224 */ /* 0x002fc800078e0a07 */
[----:B------:R-:W-:Y:S02]  /*0280*/  IMAD R11, R8, R9, RZ ;  /* 0x00000009080b7224 */ /* 0x000fe400078e02ff */
[----:B------:R-:W0:Y:S02]  /*0290*/  I2F.RP R8, R5 ;  /* 0x0000000500087306 */ /* 0x000e240000209400 */
[----:B------:R-:W-:Y:S02]  /*02a0*/  IMAD.HI.U32 R7, R7, R11, R6 ;  /* 0x0000000b07077227 */ /* 0x000fe400078e0006 */
[----:B------:R-:W1:Y:S04]  /*02b0*/  LDC.64 R10, c[0x0][0x260] ;  /* 0x00009800ff0a7b82 */ /* 0x000e680000000a00 */
[----:B------:R-:W-:-:S04]  /*02c0*/  IMAD.HI.U32 R20, R7, R2, RZ ;  /* 0x0000000207147227 */ /* 0x000fc800078e00ff */
[----:B------:R-:W-:Y:S01]  /*02d0*/  IMAD.MOV R6, RZ, RZ, -R20 ;  /* 0x000000ffff067224 */ /* 0x000fe200078e0a14 */
[----:B------:R-:W2:Y:S01]  /*02e0*/  LDC R7, c[0x0][0x2a0] ;  /* 0x0000a800ff077b82 */ /* 0x000ea20000000800 */
[----:B0-----:R-:W0:Y:S02]  /*02f0*/  MUFU.RCP R8, R8 ;  /* 0x0000000800087308 */ /* 0x001e240000001000 */
[----:B------:R-:W-:-:S05]  /*0300*/  IMAD R2, R9, R6, R2 ;  /* 0x0000000609027224 */ /* 0x000fca00078e0202 */
[----:B------:R-:W-:Y:S01]  /*0310*/  ISETP.GT.U32.AND P2, PT, R9, R2, PT ;  /* 0x000000020900720c */ /* 0x000fe20003f44070 */
[----:B------:R-:W3:Y:S01]  /*0320*/  LDC R6, c[0x0][0x2b0] ;  /* 0x0000ac00ff067b82 */ /* 0x000ee20000000800 */
[----:B0-----:R-:W-:-:S11]  /*0330*/  IADD3 R12, R8, 0xffffffe, RZ ;  /* 0x0ffffffe080c7810 */ /* 0x001fd60007ffe0ff */
[----:B------:R-:W-:Y:S01]  /*0340*/  @!P2 IMAD.IADD R2, R2, 0x1, -R9 ;  /* 0x000000010202a824 */ /* 0x000fe200078e0a09 */
[----:B------:R-:W0:Y:S01]  /*0350*/  LDC R8, c[0x0][0x2b4] ;  /* 0x0000ad00ff087b82 */ /* 0x000e220000000800 */
[----:B------:R4:W5:Y:S01]  /*0360*/  F2I.FTZ.U32.TRUNC.NTZ R13, R12 ;  /* 0x0000000c000d7305 */ /* 0x000962000021f000 */
[----:B------:R-:W-:Y:S02]  /*0370*/  @!P2 IADD3 R20, R20, 0x1, RZ ;  /* 0x000000011414a810 */ /* 0x000fe40007ffe0ff */
[----:B------:R-:W-:Y:S02]  /*0380*/  ISETP.GE.U32.AND P0, PT, R2, R9, PT ;  /* 0x000000090200720c */ /* 0x000fe40003f06070 */
[----:B------:R-:W-:Y:S02]  /*0390*/  LOP3.LUT R2, R15, R0, RZ, 0x3c, !PT ;  /* 0x000000000f027212 */ /* 0x000fe400078e3cff */
[----:B------:R-:W0:Y:S02]  /*03a0*/  LDC R9, c[0x0][0x2a4] ;  /* 0x0000a900ff097b82 */ /* 0x000e240000000800 */
[----:B------:R-:W-:Y:S01]  /*03b0*/  ISETP.GE.AND P3, PT, R2, RZ, PT ;  /* 0x000000ff0200720c */ /* 0x000fe20003f66270 */
[----:B----4-:R-:W-:Y:S01]  /*03c0*/  HFMA2.MMA R12, -RZ, RZ, 0, 0 ;  /* 0x00000000ff0c7435 */ /* 0x010fe200000001ff */
[----:B-----5:R-:W-:-:S05]  /*03d0*/  IADD3 R2, RZ, -R13, RZ ;  /* 0x8000000dff027210 */ /* 0x020fca0007ffe0ff */
[----:B------:R-:W-:Y:S02]  /*03e0*/  @P0 VIADD R20, R20, 0x1 ;  /* 0x0000000114140836 */ /* 0x000fe40000000000 */
[----:B------:R-:W-:-:S04]  /*03f0*/  IMAD R15, R2, R5, RZ ;  /* 0x00000005020f7224 */ /* 0x000fc800078e02ff */
[----:B------:R-:W-:Y:S01]  /*0400*/  @!P3 IMAD.MOV R20, RZ, RZ, -R20 ;  /* 0x000000ffff14b224 */ /* 0x000fe200078e0a14 */
[----:B------:R-:W-:Y:S01]  /*0410*/  @!P1 LOP3.LUT R20, RZ, R0, RZ, 0x33, !PT ;  /* 0x00000000ff149212 */ /* 0x000fe200078e33ff */
[----:B-1----:R-:W-:-:S07]  /*0420*/  IMAD.HI.U32 R2, R13, R15, R12 ;  /* 0x0000000f0d027227 */ /* 0x002fce00078e000c */
.L_x_929:
        /* <DEDUP_REMOVED lines=11> */
[----:B------:R-:W-:Y:S02]  /*04e0*/  @!P1 IADD3 R0, R0, -R17, RZ ;  /* 0x8000001100009210 */ /* 0x000fe40007ffe0ff */
[----:B------:R-:W-:Y:S01]  /*04f0*/  @!P1 IADD3 R15, R15, 0x1, RZ ;  /* 0x000000010f0f9810 */ /* 0x000fe20007ffe0ff */
[----:B0-----:R-:W-:Y:S01]  /*0500*/  VIADD R12, R16, 0xffffffe ;  /* 0x0ffffffe100c7836 */ /* 0x001fe20000000000 */
[----:B------:R-:W-:Y:S02]  /*0510*/  ISETP.GE.U32.AND P0, PT, R0, R5, PT ;  /* 0x000000050000720c */ /* 0x000fe40003f06070 */
[----:B------:R-:W-:Y:S01]  /*0520*/  LOP3.LUT R0, R21, R6, RZ, 0x3c, !PT ;  /* 0x0000000615007212 */ /* 0x000fe200078e3cff */
[----:B------:R0:W1:Y:S01]  /*0530*/  F2I.FTZ.U32.TRUNC.NTZ R13, R12 ;  /* 0x0000000c000d7305 */ /* 0x000062000021f000 */
[----:B------:R-:W-:Y:S02]  /*0540*/  ISETP.NE.AND P1, PT, R6, RZ, PT ;  /* 0x000000ff0600720c */ /* 0x000fe40003f25270 */
[----:B------:R-:W-:-:S02]  /*0550*/  ISETP.GE.AND P2, PT, R0, RZ, PT ;  /* 0x000000ff0000720c */ /* 0x000fc40003f46270 */
[----:B--2---:R-:W-:Y:S02]  /*0560*/  IABS R0, R7 ;  /* 0x0000000700007213 */ /* 0x004fe40000000000 */
[----:B0-----:R-:W-:-:S03]  /*0570*/  MOV R12, RZ ;  /* 0x000000ff000c7202 */ /* 0x001fc60000000f00 */
[----:B------:R-:W-:Y:S01]  /*0580*/  @P0 VIADD R15, R15, 0x1 ;  /* 0x000000010f0f0836 */ /* 0x000fe20000000000 */
[----:B-1----:R-:W-:-:S05]  /*0590*/  IADD3 R17, RZ, -R13, RZ ;  /* 0x8000000dff117210 */ /* 0x002fca0007ffe0ff */
[----:B------:R-:W-:Y:S01]  /*05a0*/  @!P2 IMAD.MOV R15, RZ, RZ, -R15 ;  /* 0x000000ffff0fa224 */ /* 0x000fe200078e0a0f */
[----:B------:R-:W-:Y:S01]  /*05b0*/  @!P1 LOP3.LUT R15, RZ, R6, RZ, 0x33, !PT ;  /* 0x00000006ff0f9212 */ /* 0x000fe200078e33ff */
[----:B------:R-:W-:-:S03]  /*05c0*/  IMAD R17, R17, R14, RZ ;  /* 0x0000000e11117224 */ /* 0x000fc600078e02ff */
[----:B------:R-:W-:Y:S01]  /*05d0*/  IABS R16, R15 ;  /* 0x0000000f00107213 */ /* 0x000fe20000000000 */
[----:B------:R-:W-:Y:S02]  /*05e0*/  IMAD.HI.U32 R12, R13, R17, R12 ;  /* 0x000000110d0c7227 */ /* 0x000fe400078e000c */
[----:B------:R-:W0:Y:S02]  /*05f0*/  I2F.RP R17, R0 ;  /* 0x0000000000117306 */ /* 0x000e240000209400 */
[----:B------:R-:W-:-:S04]  /*0600*/  IMAD.MOV.U32 R13, RZ, RZ, R16 ;  /* 0x000000ffff0d7224 */ /* 0x000fc800078e0010 */
[----:B------:R-:W-:-:S05]  /*0610*/  IMAD.HI.U32 R16, R12, R13, RZ ;  /* 0x0000000d0c107227 */ /* 0x000fca00078e00ff */
[----:B------:R-:W-:Y:S01]  /*0620*/  IADD3 R12, -R16, RZ, RZ ;  /* 0x000000ff100c7210 */ /* 0x000fe20007ffe1ff */
[----:B0-----:R-:W0:Y:S04]  /*0630*/  MUFU.RCP R17, R17 ;  /* 0x0000001100117308 */ /* 0x001e280000001000 */
[----:B------:R-:W-:Y:S01]  /*0640*/  IMAD R13, R14, R12, R13 ;  /* 0x0000000c0e0d7224 */ /* 0x000fe200078e020d */
[----:B------:R-:W-:-:S04]  /*0650*/  LOP3.LUT R12, R15, R8, RZ, 0x3c, !PT ;  /* 0x000000080f0c7212 */ /* 0x000fc800078e3cff */
[----:B------:R-:W-:Y:S02]  /*0660*/  ISETP.GT.U32.AND P1, PT, R14, R13, PT ;  /* 0x0000000d0e00720c */ /* 0x000fe40003f24070 */
[----:B------:R-:W-:Y:S01]  /*0670*/  ISETP.GE.AND P2, PT, R12, RZ, PT ;  /* 0x000000ff0c00720c */ /* 0x000fe20003f46270 */
[----:B------:R-:W-:Y:S01]  /*0680*/  IMAD.MOV.U32 R12, RZ, RZ, RZ ;  /* 0x000000ffff0c7224 */ /* 0x000fe200078e00ff */
[----:B0-----:R-:W-:-:S09]  /*0690*/  IADD3 R18, R17, 0xffffffe, RZ ;  /* 0x0ffffffe11127810 */ /* 0x001fd20007ffe0ff */
[----:B------:R-:W-:Y:S02]  /*06a0*/  @!P1 IMAD.IADD R13, R13, 0x1, -R14 ;  /* 0x000000010d0d9824 */ /* 0x000fe400078e0a0e */
[----:B------:R-:W-:Y:S01]  /*06b0*/  @!P1 VIADD R16, R16, 0x1 ;  /* 0x0000000110109836 */ /* 0x000fe20000000000 */
[----:B------:R-:W-:Y:S02]  /*06c0*/  ISETP.NE.AND P1, PT, R8, RZ, PT ;  /* 0x000000ff0800720c */ /* 0x000fe40003f25270 */
[----:B------:R-:W-:Y:S02]  /*06d0*/  ISETP.GE.U32.AND P0, PT, R13, R14, PT ;  /* 0x0000000e0d00720c */ /* 0x000fe40003f06070 */
[----:B------:R-:W0:Y:S11]  /*06e0*/  F2I.FTZ.U32.TRUNC.NTZ R13, R18 ;  /* 0x00000012000d7305 */ /* 0x000e36000021f000 */
[----:B------:R-:W-:Y:S01]  /*06f0*/  @P0 IADD3 R16, R16, 0x1, RZ ;  /* 0x0000000110100810 */ /* 0x000fe20007ffe0ff */
[----:B0-----:R-:W-:-:S03]  /*0700*/  IMAD.MOV R17, RZ, RZ, -R13 ;  /* 0x000000ffff117224 */ /* 0x001fc600078e0a0d */
[----:B------:R-:W-:Y:S02]  /*0710*/  @!P2 IADD3 R16, -R16, RZ, RZ ;  /* 0x000000ff1010a210 */ /* 0x000fe40007ffe1ff */
[----:B------:R-:W-:Y:S01]  /*0720*/  @!P1 LOP3.LUT R16, RZ, R8, RZ, 0x33, !PT ;  /* 0x00000008ff109212 */ /* 0x000fe200078e33ff */
[----:B------:R-:W-:-:S03]  /*0730*/  IMAD R17, R17, R0, RZ ;  /* 0x0000000011117224 */ /* 0x000fc600078e02ff */
[----:B------:R-:W-:Y:S01]  /*0740*/  IABS R14, R16 ;  /* 0x00000010000e7213 */ /* 0x000fe20000000000 */
[----:B------:R-:W-:-:S03]  /*0750*/  IMAD.HI.U32 R12, R13, R17, R12 ;  /* 0x000000110d0c7227 */ /* 0x000fc600078e000c */
[----:B------:R-:W-:Y:S02]  /*0760*/  MOV R13, R14 ;  /* 0x0000000e000d7202 */ /* 0x000fe40000000f00 */
[----:B------:R-:W-:-:S03]  /*0770*/  IABS R14, R9 ;  /* 0x00000009000e7213 */ /* 0x000fc60000000000 */
[----:B------:R-:W-:Y:S01]  /*0780*/  IMAD.HI.U32 R27, R12, R13, RZ ;  /* 0x0000000d0c1b7227 */ /* 0x000fe200078e00ff */
[----:B------:R-:W0:Y:S03]  /*0790*/  I2F.RP R17, R14 ;  /* 0x0000000e00117306 */ /* 0x000e260000209400 */
[----:B------:R-:W-:-:S04]  /*07a0*/  IMAD.MOV R12, RZ, RZ, -R27 ;  /* 0x000000ffff0c7224 */ /* 0x000fc800078e0a1b */
[----:B------:R-:W-:-:S05]  /*07b0*/  IMAD R13, R0, R12, R13 ;  /* 0x0000000c000d7224 */ /* 0x000fca00078e020d */
[----:B------:R-:W-:Y:S01]  /*07c0*/  ISETP.GT.U32.AND P1, PT, R0, R13, PT ;  /* 0x0000000d0000720c */ /* 0x000fe20003f24070 */
[----:B0-----:R-:W0:-:S12]  /*07d0*/  MUFU.RCP R17, R17 ;  /* 0x0000001100117308 */ /* 0x001e180000001000 */
[-C--:B------:R-:W-:Y:S02]  /*07e0*/  @!P1 IADD3 R13, R13, -R0.reuse, RZ ;  /* 0x800000000d0d9210 */ /* 0x080fe40007ffe0ff */
[----:B------:R-:W-:Y:S02]  /*07f0*/  @!P1 IADD3 R27, R27, 0x1, RZ ;  /* 0x000000011b1b9810 */ /* 0x000fe40007ffe0ff */
[----:B------:R-:W-:Y:S02]  /*0800*/  ISETP.GE.U32.AND P0, PT, R13, R0, PT ;  /* 0x000000000d00720c */ /* 0x000fe40003f06070 */
[----:B------:R-:W-:Y:S01]  /*0810*/  LOP3.LUT R0, R16, R7, RZ, 0x3c, !PT ;  /* 0x0000000710007212 */ /* 0x000fe200078e3cff */
[----:B0-----:R-:W-:Y:S01]  /*0820*/  VIADD R12, R17, 0xffffffe ;  /* 0x0ffffffe110c7836 */ /* 0x001fe20000000000 */
[----:B------:R-:W-:Y:S02]  /*0830*/  ISETP.NE.AND P1, PT, R7, RZ, PT ;  /* 0x000000ff0700720c */ /* 0x000fe40003f25270 */
[----:B------:R-:W-:Y:S01]  /*0840*/  ISETP.GE.AND P2, PT, R0, RZ, PT ;  /* 0x000000ff0000720c */ /* 0x000fe20003f46270 */
[----:B------:R0:W1:Y:S06]  /*0850*/  F2I.FTZ.U32.TRUNC.NTZ R13, R12 ;  /* 0x0000000c000d7305 */ /* 0x00006c000021f000 */
[----:B------:R-:W-:-:S02]  /*0860*/  @P0 VIADD R27, R27, 0x1 ;  /* 0x000000011b1b0836 */ /* 0x000fc40000000000 */
[----:B0-----:R-:W-:-:S04]  /*0870*/  IMAD.MOV.U32 R12, RZ, RZ, RZ ;  /* 0x000000ffff0c7224 */ /* 0x001fc800078e00ff */
[----:B------:R-:W-:Y:S02]  /*0880*/  @!P2 IADD3 R27, -R27, RZ, RZ ;  /* 0x000000ff1b1ba210 */ /* 0x000fe40007ffe1ff */
        /* <DEDUP_REMOVED lines=8> */
[----:B------:R-:W-:-:S05]  /*0910*/  IMAD.HI.U32 R17, R18, R19, RZ ;  /* 0x0000001312117227 */ /* 0x000fca00078e00ff */
[----:B------:R-:W-:-:S05]  /*0920*/  IADD3 R18, -R17, RZ, RZ ;  /* 0x000000ff11127210 */ /* 0x000fca0007ffe1ff */
[C---:B------:R-:W-:Y:S02]  /*0930*/  IMAD R19, R14.reuse, R18, R19 ;  /* 0x000000120e137224 */ /* 0x040fe400078e0213 */
[----:B------:R-:W-:Y:S01]  /*0940*/  IMAD.MOV R18, RZ, RZ, -R16 ;  /* 0x000000ffff127224 */ /* 0x000fe200078e0a10 */
[----:B------:R-:W-:Y:S02]  /*0950*/  IADD3 R16, -R15, RZ, RZ ;  /* 0x000000ff0f107210 */ /* 0x000fe40007ffe1ff */
[----:B------:R-:W-:Y:S01]  /*0960*/  ISETP.GT.U32.AND P4, PT, R14, R19, PT ;  /* 0x000000130e00720c */ /* 0x000fe20003f84070 */
[----:B------:R-:W-:Y:S02]  /*0970*/  IMAD R18, R8, R18, R15 ;  /* 0x0000001208127224 */ /* 0x000fe400078e020f */
[----:B------:R-:W-:Y:S02]  /*0980*/  IMAD R25, R6, R16, R21 ;  /* 0x0000001006197224 */ /* 0x000fe400078e0215 */
[----:B0-----:R-:W-:-:S02]  /*0990*/  IMAD R16, R18, UR11, -R13 ;  /* 0x0000000b12107c24 */ /* 0x001fc4000f8e0a0d */
[----:B------:R-:W-:Y:S02]  /*09a0*/  IMAD R25, R25, UR10, -R12 ;  /* 0x0000000a19197c24 */ /* 0x000fe4000f8e0a0c */
[----:B------:R-:W0:Y:S01]  /*09b0*/  @P3 LDC.64 R12, c[0x0][0x288] ;  /* 0x0000a200ff0c3b82 */ /* 0x000e220000000a00 */
[----:B------:R-:W-:Y:S02]  /*09c0*/  ISETP.GE.AND P1, PT, R16, UR13, PT ;  /* 0x0000000d10007c0c */ /* 0x000fe4000bf26270 */
[----:B------:R-:W-:Y:S01]  /*09d0*/  LOP3.LUT R15, R25, R16, RZ, 0xfc, !PT ;  /* 0x00000010190f7212 */ /* 0x000fe200078efcff */
[----:B------:R-:W-:Y:S01]  /*09e0*/  @!P4 IMAD.IADD R19, R19, 0x1, -R14 ;  /* 0x000000011313c824 */ /* 0x000fe200078e0a0e */
[----:B------:R-:W-:Y:S02]  /*09f0*/  @!P4 IADD3 R17, R17, 0x1, RZ ;  /* 0x000000011111c810 */ /* 0x000fe40007ffe0ff */
[----:B------:R-:W-:Y:S02]  /*0a00*/  ISETP.LT.OR P2, PT, R15, RZ, P1 ;  /* 0x000000ff0f00720c */ /* 0x000fe40000f41670 */
[----:B------:R-:W-:-:S02]  /*0a10*/  ISETP.GE.U32.AND P0, PT, R19, R14, PT ;  /* 0x0000000e1300720c */ /* 0x000fc40003f06070 */
[----:B------:R-:W-:Y:S02]  /*0a20*/  ISETP.GE.OR P2, PT, R25, UR12, P2 ;  /* 0x0000000c19007c0c */ /* 0x000fe40009746670 */
[----:B------:R-:W-:Y:S02]  /*0a30*/  LOP3.LUT R14, R0, R9, RZ, 0x3c, !PT ;  /* 0x00000009000e7212 */ /* 0x000fe400078e3cff */
[----:B------:R-:W-:Y:S02]  /*0a40*/  ISETP.NE.AND P4, PT, R9, RZ, PT ;  /* 0x000000ff0900720c */ /* 0x000fe40003f85270 */
[----:B------:R-:W-:-:S05]  /*0a50*/  ISETP.GE.AND P5, PT, R14, RZ, PT ;  /* 0x000000ff0e00720c */ /* 0x000fca0003fa6270 */
[----:B------:R-:W-:Y:S02]  /*0a60*/  @P0 VIADD R17, R17, 0x1 ;  /* 0x0000000111110836 */ /* 0x000fe40000000000 */
[----:B------:R-:W1:Y:S01]  /*0a70*/  @!P2 LDC.64 R28, c[0x0][0x210] ;  /* 0x00008400ff1cab82 */ /* 0x000e620000000a00 */
[----:B0-----:R-:W-:-:S04]  /*0a80*/  @P3 IMAD.WIDE R14, R0, 0x2, R12 ;  /* 0x00000002000e3825 */ /* 0x001fc800078e020c */
[----:B------:R-:W-:Y:S01]  /*0a90*/  VIADD R24, R25, UR14 ;  /* 0x0000000e19187c36 */ /* 0x000fe20008000000 */
[----:B------:R-:W-:Y:S01]  /*0aa0*/  @!P5 IADD3 R17, -R17, RZ, RZ ;  /* 0x000000ff1111d210 */ /* 0x000fe20007ffe1ff */
[----:B------:R0:W2:Y:S01]  /*0ab0*/  @P3 LDG.E.U16 R26, desc[UR6][R14.64] ;  /* 0x000000060e1a3981 */ /* 0x0000a2000c1e1500 */
[----:B------:R-:W-:Y:S02]  /*0ac0*/  @!P4 LOP3.LUT R17, RZ, R9, RZ, 0x33, !PT ;  /* 0x00000009ff11c212 */ /* 0x000fe400078e33ff */
[----:B------:R-:W-:-:S03]  /*0ad0*/  LOP3.LUT R12, R24, R16, RZ, 0xfc, !PT ;  /* 0x00000010180c7212 */ /* 0x000fc600078efcff */
[----:B------:R-:W-:Y:S01]  /*0ae0*/  IMAD R27, R20, R27, R17 ;  /* 0x0000001b141b7224 */ /* 0x000fe200078e0211 */
[----:B------:R-:W-:-:S03]  /*0af0*/  ISETP.LT.OR P0, PT, R12, RZ, P1 ;  /* 0x000000ff0c00720c */ /* 0x000fc60000f01670 */
[----:B------:R-:W-:Y:S01]  /*0b00*/  IMAD R17, R27, UR13, R16 ;  /* 0x0000000d1b117c24 */ /* 0x000fe2000f8e0210 */
[----:B------:R-:W-:Y:S01]  /*0b10*/  ISETP.GE.OR P0, PT, R24, UR12, P0 ;  /* 0x0000000c18007c0c */ /* 0x000fe20008706670 */
[----:B------:R-:W-:Y:S02]  /*0b20*/  IMAD R13, R0, UR4, RZ ;  /* 0x00000004000d7c24 */ /* 0x000fe4000f8e02ff */
[----:B------:R-:W-:Y:S02]  /*0b30*/  @!P2 IMAD R19, R17, UR12, R25 ;  /* 0x0000000c1113ac24 */ /* 0x000fe4000f8e0219 */
[----:B------:R-:W-:-:S04]  /*0b40*/  IMAD.WIDE R12, R13, 0x2, R10 ;  /* 0x000000020d0c7825 */ /* 0x000fc800078e020a */
[----:B-1----:R-:W-:Y:S01]  /*0b50*/  @!P2 IMAD.WIDE R28, R19, 0x2, R28 ;  /* 0x00000002131ca825 */ /* 0x002fe200078e021c */
[----:B------:R-:W3:Y:S03]  /*0b60*/  @!P2 LDG.E.U16 R18, desc[UR6][R12.64] ;  /* 0x000000060c12a981 */ /* 0x000ee6000c1e1500 */
[----:B0-----:R-:W0:Y:S01]  /*0b70*/  @!P0 LDC.64 R14, c[0x0][0x210] ;  /* 0x00008400ff0e8b82 */ /* 0x001e220000000a00 */
[----:B------:R-:W4:Y:S01]  /*0b80*/  @!P2 LDG.E.U16 R19, desc[UR6][R28.64] ;  /* 0x000000061c13a981 */ /* 0x000f22000c1e1500 */
[----:B------:R-:W-:-:S04]  /*0b90*/  @!P0 IMAD R23, R17, UR12, R24 ;  /* 0x0000000c11178c24 */ /* 0x000fc8000f8e0218 */
[----:B0-----:R-:W-:Y:S02]  /*0ba0*/  @!P0 IMAD.WIDE R14, R23, 0x2, R14 ;  /* 0x00000002170e8825 */ /* 0x001fe400078e020e */
[----:B------:R-:W5:Y:S04]  /*0bb0*/  @!P0 LDG.E.U16 R23, desc[UR6][R12.64+0x2] ;  /* 0x000002060c178981 */ /* 0x000f68000c1e1500 */
[----:B------:R0:W5:Y:S01]  /*0bc0*/  @!P0 LDG.E.U16 R22, desc[UR6][R14.64] ;  /* 0x000000060e168981 */ /* 0x000162000c1e1500 */
[----:B------:R-:W-:Y:S01]  /*0bd0*/  MOV R0, RZ ;  /* 0x000000ff00007202 */ /* 0x000fe20000000f00 */
[----:B--2---:R-:W-:Y:S02]  /*0be0*/  @P3 HADD2.F32 R0, -RZ, R26.H0_H0 ;  /* 0x2000001aff003230 */ /* 0x004fe40000004100 */
[----:B------:R-:W-:-:S05]  /*0bf0*/  VIADD R26, R24, UR14 ;  /* 0x0000000e181a7c36 */ /* 0x000fca0008000000 */
[----:B0-----:R-:W-:-:S04]  /*0c00*/  LOP3.LUT R14, R26, R16, RZ, 0xfc, !PT ;  /* 0x000000101a0e7212 */ /* 0x001fc800078efcff */
[----:B------:R-:W-:-:S04]  /*0c10*/  ISETP.LT.OR P1, PT, R14, RZ, P1 ;  /* 0x000000ff0e00720c */ /* 0x000fc80000f21670 */
[----:B------:R-:W-:Y:S02]  /*0c20*/  ISETP.GE.OR P1, PT, R26, UR12, P1 ;  /* 0x0000000c1a007c0c */ /* 0x000fe40008f26670 */
[----:B------:R-:W-:Y:S01]  /*0c30*/  IADD3 R16, R16, UR15, RZ ;  /* 0x0000000f10107c10 */ /* 0x000fe2000fffe0ff */
[----:B---3--:R-:W-:-:S03]  /*0c40*/  @!P2 HADD2.F32 R29, -RZ, R18.H0_H0 ;  /* 0x20000012ff1da230 */ /* 0x008fc60000004100 */
[----:B------:R-:W-:Y:S01]  /*0c50*/  ISETP.GE.AND P3, PT, R16, UR13, PT ;  /* 0x0000000d10007c0c */ /* 0x000fe2000bf66270 */
[----:B----4-:R-:W-:Y:S01]  /*0c60*/  @!P2 HADD2.F32 R19, -RZ, R19.H0_H0 ;  /* 0x20000013ff13a230 */ /* 0x010fe20000004100 */
[----:B------:R-:W-:-:S04]  /*0c70*/  LOP3.LUT R14, R25, R16, RZ, 0xfc, !PT ;  /* 0x00000010190e7212 */ /* 0x000fc800078efcff */
[----:B------:R-:W-:Y:S01]  /*0c80*/  @!P2 FFMA.FTZ R0, R29, R19, R0 ;  /* 0x000000131d00a223 */ /* 0x000fe20000010000 */
[----:B------:R-:W-:Y:S01]  /*0c90*/  ISETP.LT.OR P2, PT, R14, RZ, P3 ;  /* 0x000000ff0e00720c */ /* 0x000fe20001f41670 */
[----:B------:R-:W0:Y:S03]  /*0ca0*/  @!P1 LDC.64 R18, c[0x0][0x210] ;  /* 0x00008400ff129b82 */ /* 0x000e260000000a00 */
[----:B------:R-:W-:Y:S01]  /*0cb0*/  ISETP.GE.OR P2, PT, R25, UR12, P2 ;  /* 0x0000000c19007c0c */ /* 0x000fe20009746670 */
[----:B------:R-:W-:-:S12]  /*0cc0*/  @!P1 IMAD R17, R17, UR12, R26 ;  /* 0x0000000c11119c24 */ /* 0x000fd8000f8e021a */
[----:B------:R-:W1:Y:S01]  /*0cd0*/  @!P2 LDC.64 R14, c[0x0][0x210] ;  /* 0x00008400ff0eab82 */ /* 0x000e620000000a00 */
[----:B------:R-:W2:Y:S01]  /*0ce0*/  @!P2 LDG.E.U16 R28, desc[UR6][R12.64+0x6] ;  /* 0x000006060c1ca981 */ /* 0x000ea2000c1e1500 */
[----:B-----5:R-:W-:Y:S02]  /*0cf0*/  @!P0 HADD2.F32 R23, -RZ, R23.H0_H0 ;  /* 0x20000017ff178230 */ /* 0x020fe40000004100 */
[----:B0-----:R-:W-:-:S04]  /*0d00*/  @!P1 IMAD.WIDE R18, R17, 0x2, R18 ;  /* 0x0000000211129825 */ /* 0x001fc800078e0212 */
[----:B------:R-:W-:Y:S02]  /*0d10*/  @!P0 HADD2.F32 R17, -RZ, R22.H0_H0 ;  /* 0x20000016ff118230 */ /* 0x000fe40000004100 */
[----:B------:R-:W3:Y:S03]  /*0d20*/  @!P1 LDG.E.U16 R18, desc[UR6][R18.64] ;  /* 0x0000000612129981 */ /* 0x000ee6000c1e1500 */
[----:B------:R-:W-:Y:S01]  /*0d30*/  @!P0 FFMA.FTZ R0, R23, R17, R0 ;  /* 0x0000001117008223 */ /* 0x000fe20000010000 */
[----:B------:R-:W4:Y:S01]  /*0d40*/  @!P1 LDG.E.U16 R22, desc[UR6][R12.64+0x4] ;  /* 0x000004060c169981 */ /* 0x000f22000c1e1500 */
[----:B------:R-:W-:-:S04]  /*0d50*/  IMAD R17, R27, UR13, R16 ;  /* 0x0000000d1b117c24 */ /* 0x000fc8000f8e0210 */
[----:B------:R-:W-:-:S04]  /*0d60*/  @!P2 IMAD R23, R17, UR12, R25 ;  /* 0x0000000c1117ac24 */ /* 0x000fc8000f8e0219 */
[----:B-1----:R-:W-:-:S06]  /*0d70*/  @!P2 IMAD.WIDE R14, R23, 0x2, R14 ;  /* 0x00000002170ea825 */ /* 0x002fcc00078e020e */
[----:B------:R2:W5:Y:S01]  /*0d80*/  @!P2 LDG.E.U16 R14, desc[UR6][R14.64] ;  /* 0x000000060e0ea981 */ /* 0x000562000c1e1500 */
[----:B------:R-:W-:-:S04]  /*0d90*/  LOP3.LUT R23, R24, R16, RZ, 0xfc, !PT ;  /* 0x0000001018177212 */ /* 0x000fc800078efcff */
[----:B------:R-:W-:-:S04]  /*0da0*/  ISETP.LT.OR P0, PT, R23, RZ, P3 ;  /* 0x000000ff1700720c */ /* 0x000fc80001f01670 */
[----:B------:R-:W-:Y:S01]  /*0db0*/  ISETP.GE.OR P0, PT, R24, UR12, P0 ;  /* 0x0000000c18007c0c */ /* 0x000fe20008706670 */
[----:B---3--:R-:W-:Y:S02]  /*0dc0*/  @!P1 HADD2.F32 R18, -RZ, R18.H0_H0 ;  /* 0x20000012ff129230 */ /* 0x008fe40000004100 */
[----:B----4-:R-:W-:-:S10]  /*0dd0*/  @!P1 HADD2.F32 R19, -RZ, R22.H0_H0 ;  /* 0x20000016ff139230 */ /* 0x010fd40000004100 */
[----:B------:R-:W0:Y:S01]  /*0de0*/  @!P0 LDC.64 R22, c[0x0][0x210] ;  /* 0x00008400ff168b82 */ /* 0x000e220000000a00 */
[----:B------:R-:W-:Y:S01]  /*0df0*/  @!P1 FFMA.FTZ R0, R19, R18, R0 ;  /* 0x0000001213009223 */ /* 0x000fe20000010000 */
[----:B------:R-:W-:-:S04]  /*0e00*/  LOP3.LUT R18, R26, R16, RZ, 0xfc, !PT ;  /* 0x000000101a127212 */ /* 0x000fc800078efcff */
[----:B------:R-:W-:Y:S01]  /*0e10*/  ISETP.LT.OR P1, PT, R18, RZ, P3 ;  /* 0x000000ff1200720c */ /* 0x000fe20001f21670 */
[----:B--2---:R-:W-:-:S03]  /*0e20*/  @!P2 HADD2.F32 R15, -RZ, R28.H0_H0 ;  /* 0x2000001cff0fa230 */ /* 0x004fc60000004100 */
[----:B------:R-:W-:Y:S01]  /*0e30*/  ISETP.GE.OR P1, PT, R26, UR12, P1 ;  /* 0x0000000c1a007c0c */ /* 0x000fe20008f26670 */
[----:B-----5:R-:W-:-:S05]  /*0e40*/  @!P2 HADD2.F32 R14, -RZ, R14.H0_H0 ;  /* 0x2000000eff0ea230 */ /* 0x020fca0000004100 */
[----:B------:R-:W-:Y:S01]  /*0e50*/  @!P2 FFMA.FTZ R0, R15, R14, R0 ;  /* 0x0000000e0f00a223 */ /* 0x000fe20000010000 */
[----:B------:R-:W-:Y:S02]  /*0e60*/  @!P0 IMAD R15, R17, UR12, R24 ;  /* 0x0000000c110f8c24 */ /* 0x000fe4000f8e0218 */
[----:B------:R-:W-:Y:S02]  /*0e70*/  VIADD R16, R16, UR15 ;  /* 0x0000000f10107c36 */ /* 0x000fe40008000000 */
[----:B0-----:R-:W-:Y:S02]  /*0e80*/  @!P0 IMAD.WIDE R22, R15, 0x2, R22 ;  /* 0x000000020f168825 */ /* 0x001fe400078e0216 */
[----:B------:R-:W0:Y:S01]  /*0e90*/  @!P1 LDC.64 R14, c[0x0][0x210] ;  /* 0x00008400ff0e9b82 */ /* 0x000e220000000a00 */
[----:B------:R-:W-:Y:S02]  /*0ea0*/  ISETP.GE.AND P2, PT, R16, UR13, PT ;  /* 0x0000000d10007c0c */ /* 0x000fe4000bf46270 */
[----:B------:R-:W-:Y:S01]  /*0eb0*/  LOP3.LUT R18, R25, R16, RZ, 0xfc, !PT ;  /* 0x0000001019127212 */ /* 0x000fe200078efcff */
[----:B------:R-:W-:Y:S01]  /*0ec0*/  @!P1 IMAD R17, R17, UR12, R26 ;  /* 0x0000000c11119c24 */ /* 0x000fe2000f8e021a */
[----:B------:R-:W2:Y:S02]  /*0ed0*/  @!P0 LDG.E.U16 R22, desc[UR6][R22.64] ;  /* 0x0000000616168981 */ /* 0x000ea4000c1e1500 */
[----:B------:R-:W-:-:S02]  /*0ee0*/  ISETP.LT.OR P3, PT, R18, RZ, P2 ;  /* 0x000000ff1200720c */ /* 0x000fc40001761670 */
[-C--:B------:R-:W-:Y:S02]  /*0ef0*/  LOP3.LUT R18, R24, R16.reuse, RZ, 0xfc, !PT ;  /* 0x0000001018127212 */ /* 0x080fe400078efcff */
[----:B------:R-:W-:Y:S02]  /*0f00*/  ISETP.GE.OR P3, PT, R25, UR12, P3 ;  /* 0x0000000c19007c0c */ /* 0x000fe40009f66670 */
[----:B------:R-:W-:Y:S02]  /*0f10*/  ISETP.LT.OR P4, PT, R18, RZ, P2 ;  /* 0x000000ff1200720c */ /* 0x000fe40001781670 */
[----:B------:R-:W-:Y:S01]  /*0f20*/  LOP3.LUT R18, R26, R16, RZ, 0xfc, !PT ;  /* 0x000000101a127212 */ /* 0x000fe200078efcff */
[----:B------:R-:W-:Y:S01]  /*0f30*/  IMAD R27, R27, UR13, R16 ;  /* 0x0000000d1b1b7c24 */ /* 0x000fe2000f8e0210 */
        /* <DEDUP_REMOVED lines=12> */
[----:B------:R-:W1:Y:S01]  /*1000*/  @!P2 LDC.64 R24, c[0x0][0x210] ;  /* 0x00008400ff18ab82 */ /* 0x000e620000000a00 */
[----:B------:R-:W5:Y:S01]  /*1010*/  @!P2 LDG.E.U16 R15, desc[UR6][R12.64+0x10] ;  /* 0x000010060c0fa981 */ /* 0x000f62000c1e1500 */
[----:B0-----:R-:W-:-:S03]  /*1020*/  @!P3 IMAD.WIDE R16, R28, 0x2, R16 ;  /* 0x000000021c10b825 */ /* 0x001fc600078e0210 */
[----:B------:R-:W5:Y:S04]  /*1030*/  @!P3 LDG.E.U16 R28, desc[UR6][R12.64+0xc] ;  /* 0x00000c060c1cb981 */ /* 0x000f68000c1e1500 */
[----:B------:R-:W5:Y:S01]  /*1040*/  @!P3 LDG.E.U16 R16, desc[UR6][R16.64] ;  /* 0x000000061010b981 */ /* 0x000f62000c1e1500 */
[----:B-1----:R-:W-:-:S06]  /*1050*/  @!P4 IMAD.WIDE R18, R29, 0x2, R18 ;  /* 0x000000021d12c825 */ /* 0x002fcc00078e0212 */
[----:B------:R-:W5:Y:S01]  /*1060*/  @!P4 LDG.E.U16 R18, desc[UR6][R18.64] ;  /* 0x000000061212c981 */ /* 0x000f62000c1e1500 */
[----:B------:R-:W-:-:S03]  /*1070*/  @!P2 IMAD.WIDE R24, R27, 0x2, R24 ;  /* 0x000000021b18a825 */ /* 0x000fc600078e0218 */
[----:B------:R0:W5:Y:S04]  /*1080*/  @!P4 LDG.E.U16 R27, desc[UR6][R12.64+0xe] ;  /* 0x00000e060c1bc981 */ /* 0x000168000c1e1500 */
[----:B------:R-:W5:Y:S01]  /*1090*/  @!P2 LDG.E.U16 R24, desc[UR6][R24.64] ;  /* 0x000000061818a981 */ /* 0x000f62000c1e1500 */
[----:B0-----:R-:W-:Y:S01]  /*10a0*/  SHF.R.S64 R12, RZ, 0x1f, R21 ;  /* 0x0000001fff0c7819 */ /* 0x001fe20000001015 */
[----:B--2---:R-:W-:Y:S02]  /*10b0*/  @!P0 HADD2.F32 R22, -RZ, R22.H0_H0 ;  /* 0x20000016ff168230 */ /* 0x004fe40000004100 */
[----:B---3--:R-:W-:-:S05]  /*10c0*/  @!P0 HADD2.F32 R23, -RZ, R23.H0_H0 ;  /* 0x20000017ff178230 */ /* 0x008fca0000004100 */
[----:B------:R-:W-:Y:S01]  /*10d0*/  @!P0 FFMA.FTZ R0, R23, R22, R0 ;  /* 0x0000001617008223 */ /* 0x000fe20000010000 */
[----:B----4-:R-:W-:Y:S02]  /*10e0*/  @!P1 HADD2.F32 R14, -RZ, R14.H0_H0 ;  /* 0x2000000eff0e9230 */ /* 0x010fe40000004100 */
[----:B-----5:R-:W-:-:S05]  /*10f0*/  @!P1 HADD2.F32 R29, -RZ, R26.H0_H0 ;  /* 0x2000001aff1d9230 */ /* 0x020fca0000004100 */
[----:B------:R-:W-:Y:S01]  /*1100*/  @!P1 FFMA.FTZ R0, R29, R14, R0 ;  /* 0x0000000e1d009223 */ /* 0x000fe20000010000 */
[----:B------:R-:W-:Y:S02]  /*1110*/  @!P2 HADD2.F32 R15, -RZ, R15.H0_H0 ;  /* 0x2000000fff0fa230 */ /* 0x000fe40000004100 */
[----:B------:R-:W-:Y:S02]  /*1120*/  @!P3 HADD2.F32 R17, -RZ, R28.H0_H0 ;  /* 0x2000001cff11b230 */ /* 0x000fe40000004100 */
[----:B------:R-:W-:-:S05]  /*1130*/  @!P3 HADD2.F32 R16, -RZ, R16.H0_H0 ;  /* 0x20000010ff10b230 */ /* 0x000fca0000004100 */
[----:B------:R-:W-:Y:S01]  /*1140*/  @!P3 FFMA.FTZ R0, R17, R16, R0 ;  /* 0x000000101100b223 */ /* 0x000fe20000010000 */
[----:B------:R-:W-:Y:S02]  /*1150*/  @!P4 HADD2.F32 R18, -RZ, R18.H0_H0 ;  /* 0x20000012ff12c230 */ /* 0x000fe40000004100 */
[----:B------:R-:W-:Y:S02]  /*1160*/  @!P4 HADD2.F32 R27, -RZ, R27.H0_H0 ;  /* 0x2000001bff1bc230 */ /* 0x000fe40000004100 */
[----:B------:R-:W-:-:S03]  /*1170*/  @!P2 HADD2.F32 R24, -RZ, R24.H0_H0 ;  /* 0x20000018ff18a230 */ /* 0x000fc60000004100 */
[----:B------:R-:W-:Y:S01]  /*1180*/  @!P4 FFMA.FTZ R0, R27, R18, R0 ;  /* 0x000000121b00c223 */ /* 0x000fe20000010000 */
[----:B------:R-:W-:-:S03]  /*1190*/  IADD3 R12, P0, R12, UR16, RZ ;  /* 0x000000100c0c7c10 */ /* 0x000fc6000ff1e0ff */
[----:B------:R-:W-:Y:S01]  /*11a0*/  @!P2 FFMA.FTZ R0, R15, R24, R0 ;  /* 0x000000180f00a223 */ /* 0x000fe20000010000 */
[----:B------:R-:W-:Y:S02]  /*11b0*/  LEA.HI.X.SX32 R13, R21, UR17, 0x1, P0 ;  /* 0x00000011150d7c11 */ /* 0x000fe400080f0eff */
[----:B------:R-:W-:Y:S02]  /*11c0*/  IADD3 R21, P0, R4, R21, RZ ;  /* 0x0000001504157210 */ /* 0x000fe40007f1e0ff */
[----:B------:R-:W-:Y:S02]  /*11d0*/  F2FP.F16.F32.PACK_AB R0, RZ, R0 ;  /* 0x00000000ff00723e */ /* 0x000fe400000000ff */
[----:B------:R-:W-:Y:S02]  /*11e0*/  IADD3.X R3, RZ, R3, RZ, P0, !PT ;  /* 0x00000003ff037210 */ /* 0x000fe400007fe4ff */
[----:B------:R-:W-:Y:S01]  /*11f0*/  ISETP.GE.U32.AND P0, PT, R21, UR18, PT ;  /* 0x0000001215007c0c */ /* 0x000fe2000bf06070 */
[----:B------:R1:W-:Y:S03]  /*1200*/  STG.E.U16 desc[UR6][R12.64], R0 ;  /* 0x000000000c007986 */ /* 0x0003e6000c101506 */
[----:B------:R-:W-:-:S13]  /*1210*/  ISETP.GE.AND.EX P0, PT, R3, UR8, PT, P0 ;  /* 0x0000000803007c0c */ /* 0x000fda000bf06300 */
[----:B-1----:R-:W-:Y:S05]  /*1220*/  @!P0 BRA `(.L_x_929) ;  /* 0xfffffff000808947 */ /* 0x002fea000383ffff */
[----:B------:R-:W-:Y:S05]  /*1230*/  BSYNC B0 ;  /* 0x0000000000007941 */ /* 0x000fea0003800000 */
.L_x_928:
[----:B------:R-:W-:Y:S05]  /*1240*/  EXIT ;  /* 0x000000000000794d */ /* 0x000fea0003800000 */
.L_x_927:
        /* <DEDUP_REMOVED lines=19> */
[----:B---3--:R-:W-:Y:S01]  /*1380*/  IMAD.MOV.U32 R8, RZ, RZ, RZ ;  /* 0x000000ffff087224 */ /* 0x008fe200078e00ff */
[----:B-----5:R-:W-:-:S05]  /*1390*/  IADD3 R15, RZ, -R9, RZ ;  /* 0x80000009ff0f7210 */ /* 0x020fca0007ffe0ff */
[----:B------:R-:W-:-:S04]  /*13a0*/  IMAD R15, R15, R2, RZ ;  /* 0x000000020f0f7224 */ /* 0x000fc800078e02ff */
[----:B012-4-:R-:W-:-:S07]  /*13b0*/  IMAD.HI.U32 R0, R9, R15, R8 ;  /* 0x0000000f09007227 */ /* 0x017fce00078e0008 */
.L_x_931:
[----:B------:R-:W-:Y:S01]  /*13c0*/  IABS R9, R21 ;  /* 0x0000001500097213 */ /* 0x000fe20000000000 */
[----:B------:R-:W-:Y:S01]  /*13d0*/  UPRMT UR5, UR9, 0x8880, URZ ;  /* 0x0000888009057896 */ /* 0x000fe2000800003f */
[----:B------:R-:W-:Y:S02]  /*13e0*/  IABS R15, R7 ;  /* 0x00000007000f7213 */ /* 0x000fe40000000000 */
[----:B------:R-:W-:Y:S01]  /*13f0*/  IABS R14, R6 ;  /* 0x00000006000e7213 */ /* 0x000fe20000000000 */
[----:B------:R-:W-:Y:S01]  /*1400*/  IMAD.HI.U32 R16, R0, R9, RZ ;  /* 0x0000000900107227 */ /* 0x000fe200078e00ff */
[----:B------:R-:W0:Y:S01]  /*1410*/  I2F.RP R17, R15 ;  /* 0x0000000f00117306 */ /* 0x000e220000209400 */
[----:B------:R-:W-:Y:S02]  /*1420*/  ISETP.NE.AND P3, PT, RZ, UR5, PT ;  /* 0x00000005ff007c0c */ /* 0x000fe4000bf65270 */
[----:B------:R-:W-:Y:S02]  /*1430*/  ISETP.NE.AND P5, PT, R5, RZ, PT ;  /* 0x000000ff0500720c */ /* 0x000fe40003fa5270 */
[----:B------:R-:W-:-:S05]  /*1440*/  IADD3 R8, -R16, RZ, RZ ;  /* 0x000000ff10087210 */ /* 0x000fca0007ffe1ff */
        /* <DEDUP_REMOVED lines=12> */
[----:B------:R-:W-:Y:S01]  /*1510*/  @P0 IADD3 R16, R16, 0x1, RZ ;  /* 0x0000000110100810 */ /* 0x000fe20007ffe0ff */
[----:B-1----:R-:W-:-:S03]  /*1520*/  IMAD.MOV R8, RZ, RZ, -R9 ;  /* 0x000000ffff087224 */ /* 0x002fc600078e0a09 */
[----:B------:R-:W-:Y:S02]  /*1530*/  @!P2 IADD3 R16, -R16, RZ, RZ ;  /* 0x000000ff1010a210 */ /* 0x000fe40007ffe1ff */
[----:B------:R-:W-:Y:S01]  /*1540*/  @!P1 LOP3.LUT R16, RZ, R6, RZ, 0x33, !PT ;  /* 0x00000006ff109212 */ /* 0x000fe200078e33ff */
[----:B------:R-:W-:Y:S02]  /*1550*/  IMAD R17, R8, R15, RZ ;  /* 0x0000000f08117224 */ /* 0x000fe400078e02ff */
[----:B------:R-:W-:Y:S01]  /*1560*/  IMAD.MOV.U32 R8, RZ, RZ, RZ ;  /* 0x000000ffff087224 */ /* 0x000fe200078e00ff */
[----:B------:R-:W-:-:S03]  /*1570*/  IABS R18, R16 ;  /* 0x0000001000127213 */ /* 0x000fc60000000000 */
        /* <DEDUP_REMOVED lines=15> */
[----:B------:R-:W-:Y:S01]  /*1670*/  ISETP.GE.AND P2, PT, R8, RZ, PT ;  /* 0x000000ff0800720c */ /* 0x000fe20003f46270 */
[----:B------:R-:W-:-:S06]  /*1680*/  HFMA2.MMA R8, -RZ, RZ, 0, 0 ;  /* 0x00000000ff087435 */ /* 0x000fcc00000001ff */
[----:B------:R-:W-:-:S06]  /*1690*/  @P0 VIADD R22, R22, 0x1 ;  /* 0x0000000116160836 */ /* 0x000fcc0000000000 */
[----:B------:R-:W-:Y:S01]  /*16a0*/  @!P2 IMAD.MOV R22, RZ, RZ, -R22 ;  /* 0x000000ffff16a224 */ /* 0x000fe200078e0a16 */
[----:B0-----:R-:W-:Y:S02]  /*16b0*/  IADD3 R15, RZ, -R9, RZ ;  /* 0x80000009ff0f7210 */ /* 0x001fe40007ffe0ff */
[----:B------:R-:W-:-:S03]  /*16c0*/  @!P1 LOP3.LUT R22, RZ, R7, RZ, 0x33, !PT ;  /* 0x00000007ff169212 */ /* 0x000fc600078e33ff */
[----:B------:R-:W-:Y:S01]  /*16d0*/  IMAD R15, R15, R14, RZ ;  /* 0x0000000e0f0f7224 */ /* 0x000fe200078e02ff */
[----:B------:R-:W-:-:S03]  /*16e0*/  IABS R17, R22 ;  /* 0x0000001600117213 */ /* 0x000fc60000000000 */
[----:B------:R-:W-:Y:S01]  /*16f0*/  IMAD.HI.U32 R8, R9, R15, R8 ;  /* 0x0000000f09087227 */ /* 0x000fe200078e0008 */
[----:B------:R-:W-:-:S03]  /*1700*/  IADD3 R9, -R16, RZ, RZ ;  /* 0x000000ff10097210 */ /* 0x000fc60007ffe1ff */
[----:B------:R-:W-:Y:S02]  /*1710*/  IMAD.MOV.U32 R15, RZ, RZ, R17 ;  /* 0x000000ffff0f7224 */ /* 0x000fe400078e0011 */
[----:B------:R-:W-:Y:S02]  /*1720*/  IMAD R9, R6, R9, R21 ;  /* 0x0000000906097224 */ /* 0x000fe400078e0215 */
[----:B------:R-:W-:-:S04]  /*1730*/  IMAD.HI.U32 R8, R8, R15, RZ ;  /* 0x0000000f08087227 */ /* 0x000fc800078e00ff */
[----:B------:R-:W-:Y:S01]  /*1740*/  IMAD R24, R9, UR10, -R12 ;  /* 0x0000000a09187c24 */ /* 0x000fe2000f8e0a0c */
[----:B------:R-:W-:-:S05]  /*1750*/  IADD3 R8, -R8, RZ, RZ ;  /* 0x000000ff08087210 */ /* 0x000fca0007ffe1ff */
[----:B------:R-:W-:Y:S02]  /*1760*/  IMAD R15, R14, R8, R15 ;  /* 0x000000080e0f7224 */ /* 0x000fe400078e020f */
[----:B------:R-:W-:-:S03]  /*1770*/  IMAD.MOV R8, RZ, RZ, -R22 ;  /* 0x000000ffff087224 */ /* 0x000fc600078e0a16 */
[----:B------:R-:W-:Y:S01]  /*1780*/  ISETP.GT.U32.AND P0, PT, R14, R15, PT ;  /* 0x0000000f0e00720c */ /* 0x000fe20003f04070 */
[----:B------:R-:W-:Y:S02]  /*1790*/  IMAD R16, R7, R8, R16 ;  /* 0x0000000807107224 */ /* 0x000fe400078e0210 */
        /* <DEDUP_REMOVED lines=10> */
[----:B------:R-:W1:Y:S02]  /*1840*/  @!P2 LDC.64 R26, c[0x0][0x210] ;  /* 0x00008400ff1aab82 */ /* 0x000e640000000a00 */
[----:B------:R-:W-:Y:S02]  /*1850*/  @!P0 IADD3 R15, -R15, RZ, RZ ;  /* 0x000000ff0f0f8210 */ /* 0x000fe40007ffe1ff */
[----:B------:R-:W-:Y:S01]  /*1860*/  @!P5 LOP3.LUT R15, RZ, R5, RZ, 0x33, !PT ;  /* 0x00000005ff0fd212 */ /* 0x000fe200078e33ff */
[----:B------:R-:W-:-:S04]  /*1870*/  VIADD R20, R24, UR14 ;  /* 0x0000000e18147c36 */ /* 0x000fc80008000000 */
[----:B0-----:R-:W-:Y:S01]  /*1880*/  @P3 IMAD.WIDE R8, R15, 0x2, R8 ;  /* 0x000000020f083825 */ /* 0x001fe200078e0208 */
[----:B------:R-:W-:-:S03]  /*1890*/  LOP3.LUT R14, R20, R23, RZ, 0xfc, !PT ;  /* 0x00000017140e7212 */ /* 0x000fc600078efcff */
[----:B------:R-:W-:Y:S01]  /*18a0*/  IMAD R19, R22, UR13, R23 ;  /* 0x0000000d16137c24 */ /* 0x000fe2000f8e0217 */
[----:B------:R0:W2:Y:S01]  /*18b0*/  @P3 LDG.E.U16 R28, desc[UR6][R8.64] ;  /* 0x00000006081c3981 */ /* 0x0000a2000c1e1500 */
[----:B------:R-:W-:Y:S01]  /*18c0*/  IMAD R15, R15, UR4, RZ ;  /* 0x000000040f0f7c24 */ /* 0x000fe2000f8e02ff */
[----:B------:R-:W-:Y:S01]  /*18d0*/  ISETP.LT.OR P0, PT, R14, RZ, P1 ;  /* 0x000000ff0e00720c */ /* 0x000fe20000f01670 */
[----:B------:R-:W-:Y:S02]  /*18e0*/  @!P2 IMAD R17, R19, UR12, R24 ;  /* 0x0000000c1311ac24 */ /* 0x000fe4000f8e0218 */
[----:B------:R-:W-:Y:S01]  /*18f0*/  IMAD.WIDE R14, R15, 0x2, R10 ;  /* 0x000000020f0e7825 */ /* 0x000fe200078e020a */
[----:B------:R-:W-:-:S03]  /*1900*/  ISETP.GE.OR P0, PT, R20, UR12, P0 ;  /* 0x0000000c14007c0c */ /* 0x000fc60008706670 */
[----:B-1----:R-:W-:-:S06]  /*1910*/  @!P2 IMAD.WIDE R26, R17, 0x2, R26 ;  /* 0x00000002111aa825 */ /* 0x002fcc00078e021a */
[----:B------:R-:W3:Y:S04]  /*1920*/  @!P2 LDG.E.U16 R26, desc[UR6][R26.64] ;  /* 0x000000061a1aa981 */ /* 0x000ee8000c1e1500 */
[----:B0-----:R-:W0:Y:S01]  /*1930*/  @!P0 LDC.64 R8, c[0x0][0x210] ;  /* 0x00008400ff088b82 */ /* 0x001e220000000a00 */
[----:B------:R-:W4:Y:S04]  /*1940*/  @!P0 LDG.E.U16 R25, desc[UR6][R14.64+0x2] ;  /* 0x000002060e198981 */ /* 0x000f28000c1e1500 */
[----:B------:R-:W5:Y:S01]  /*1950*/  @!P2 LDG.E.U16 R27, desc[UR6][R14.64] ;  /* 0x000000060e1ba981 */ /* 0x000f62000c1e1500 */
[----:B------:R-:W-:-:S04]  /*1960*/  @!P0 IMAD R17, R19, UR12, R20 ;  /* 0x0000000c13118c24 */ /* 0x000fc8000f8e0214 */
[----:B0-----:R-:W-:-:S05]  /*1970*/  @!P0 IMAD.WIDE R16, R17, 0x2, R8 ;  /* 0x0000000211108825 */ /* 0x001fca00078e0208 */
[----:B------:R0:W4:Y:S01]  /*1980*/  @!P0 LDG.E.U16 R18, desc[UR6][R16.64] ;  /* 0x0000000610128981 */ /* 0x000122000c1e1500 */
[----:B------:R-:W-:Y:S02]  /*1990*/  IADD3 R9, R20, UR14, RZ ;  /* 0x0000000e14097c10 */ /* 0x000fe4000fffe0ff */
[----:B------:R-:W-:Y:S01]  /*19a0*/  MOV R8, RZ ;  /* 0x000000ff00087202 */ /* 0x000fe20000000f00 */
[----:B--2---:R-:W-:Y:S01]  /*19b0*/  @P3 HADD2.F32 R8, -RZ, R28.H0_H0 ;  /* 0x2000001cff083230 */ /* 0x004fe20000004100 */
[----:B------:R-:W-:-:S04]  /*19c0*/  LOP3.LUT R28, R9, R23, RZ, 0xfc, !PT ;  /* 0x00000017091c7212 */ /* 0x000fc800078efcff */
[----:B------:R-:W-:-:S04]  /*19d0*/  ISETP.LT.OR P1, PT, R28, RZ, P1 ;  /* 0x000000ff1c00720c */ /* 0x000fc80000f21670 */
[----:B------:R-:W-:Y:S01]  /*19e0*/  ISETP.GE.OR P1, PT, R9, UR12, P1 ;  /* 0x0000000c09007c0c */ /* 0x000fe20008f26670 */
[----:B------:R-:W-:Y:S02]  /*19f0*/  VIADD R23, R23, UR15 ;  /* 0x0000000f17177c36 */ /* 0x000fe40008000000 */
[----:B---3--:R-:W-:-:S03]  /*1a00*/  @!P2 HADD2.F32 R26, -RZ, R26.H0_H0 ;  /* 0x2000001aff1aa230 */ /* 0x008fc60000004100 */
[----:B------:R-:W-:Y:S02]  /*1a10*/  ISETP.GE.AND P3, PT, R23, UR13, PT ;  /* 0x0000000d17007c0c */ /* 0x000fe4000bf66270 */
[----:B0-----:R-:W-:Y:S01]  /*1a20*/  LOP3.LUT R16, R24, R23, RZ, 0xfc, !PT ;  /* 0x0000001718107212 */ /* 0x001fe200078efcff */
[----:B-----5:R-:W-:-:S04]  /*1a30*/  @!P2 HADD2.F32 R27, -RZ, R27.H0_H0 ;  /* 0x2000001bff1ba230 */ /* 0x020fc80000004100 */
[----:B------:R-:W2:Y:S01]  /*1a40*/  @!P1 LDG.E.U16 R28, desc[UR6][R14.64+0x4] ;  /* 0x000004060e1c9981 */ /* 0x000ea2000c1e1500 */
[----:B------:R-:W-:Y:S02]  /*1a50*/  @!P2 FFMA.FTZ R8, R27, R26, R8 ;  /* 0x0000001a1b08a223 */ /* 0x000fe40000010008 */
[----:B------:R-:W0:Y:S01]  /*1a60*/  @!P1 LDC.64 R26, c[0x0][0x210] ;  /* 0x00008400ff1a9b82 */ /* 0x000e220000000a00 */
[----:B------:R-:W-:-:S04]  /*1a70*/  ISETP.LT.OR P2, PT, R16, RZ, P3 ;  /* 0x000000ff1000720c */ /* 0x000fc80001f41670 */
[----:B------:R-:W-:Y:S01]  /*1a80*/  ISETP.GE.OR P2, PT, R24, UR12, P2 ;  /* 0x0000000c18007c0c */ /* 0x000fe20009746670 */
[----:B------:R-:W-:Y:S02]  /*1a90*/  @!P1 IMAD R19, R19, UR12, R9 ;  /* 0x0000000c13139c24 */ /* 0x000fe4000f8e0209 */
[----:B----4-:R-:W-:-:S10]  /*1aa0*/  @!P0 HADD2.F32 R25, -RZ, R25.H0_H0 ;  /* 0x20000019ff198230 */ /* 0x010fd40000004100 */
[----:B------:R-:W1:Y:S01]  /*1ab0*/  @!P2 LDC.64 R16, c[0x0][0x210] ;  /* 0x00008400ff10ab82 */ /* 0x000e620000000a00 */
[----:B------:R-:W-:Y:S01]  /*1ac0*/  @!P0 HADD2.F32 R18, -RZ, R18.H0_H0 ;  /* 0x20000012ff128230 */ /* 0x000fe20000004100 */
[----:B------:R-:W3:Y:S01]  /*1ad0*/  @!P2 LDG.E.U16 R29, desc[UR6][R14.64+0x6] ;  /* 0x000006060e1da981 */ /* 0x000ee2000c1e1500 */
[----:B0-----:R-:W-:-:S06]  /*1ae0*/  @!P1 IMAD.WIDE R26, R19, 0x2, R26 ;  /* 0x00000002131a9825 */ /* 0x001fcc00078e021a */
[----:B------:R0:W4:Y:S01]  /*1af0*/  @!P1 LDG.E.U16 R26, desc[UR6][R26.64] ;  /* 0x000000061a1a9981 */ /* 0x000122000c1e1500 */
[----:B------:R-:W-:Y:S01]  /*1b00*/  @!P0 FFMA.FTZ R8, R25, R18, R8 ;  /* 0x0000001219088223 */ /* 0x000fe20000010008 */
[----:B------:R-:W-:-:S04]  /*1b10*/  IMAD R25, R22, UR13, R23 ;  /* 0x0000000d16197c24 */ /* 0x000fc8000f8e0217 */
[----:B------:R-:W-:-:S04]  /*1b20*/  @!P2 IMAD R19, R25, UR12, R24 ;  /* 0x0000000c1913ac24 */ /* 0x000fc8000f8e0218 */
[----:B-1----:R-:W-:-:S06]  /*1b30*/  @!P2 IMAD.WIDE R18, R19, 0x2, R16 ;  /* 0x000000021312a825 */ /* 0x002fcc00078e0210 */
[----:B------:R-:W5:Y:S01]  /*1b40*/  @!P2 LDG.E.U16 R18, desc[UR6][R18.64] ;  /* 0x000000061212a981 */ /* 0x000f62000c1e1500 */
[----:B------:R-:W-:-:S04]  /*1b50*/  LOP3.LUT R16, R20, R23, RZ, 0xfc, !PT ;  /* 0x0000001714107212 */ /* 0x000fc800078efcff */
[----:B------:R-:W-:-:S04]  /*1b60*/  ISETP.LT.OR P0, PT, R16, RZ, P3 ;  /* 0x000000ff1000720c */ /* 0x000fc80001f01670 */
[----:B------:R-:W-:-:S13]  /*1b70*/  ISETP.GE.OR P0, PT, R20, UR12, P0 ;  /* 0x0000000c14007c0c */ /* 0x000fda0008706670 */
[----:B0-----:R-:W-:Y:S02]  /*1b80*/  @!P0 IMAD R27, R25, UR12, R20 ;  /* 0x0000000c191b8c24 */ /* 0x001fe4000f8e0214 */
[----:B--2---:R-:W-:Y:S02]  /*1b90*/  @!P1 HADD2.F32 R17, -RZ, R28.H0_H0 ;  /* 0x2000001cff119230 */ /* 0x004fe40000004100 */
[----:B----4-:R-:W-:-:S05]  /*1ba0*/  @!P1 HADD2.F32 R26, -RZ, R26.H0_H0 ;  /* 0x2000001aff1a9230 */ /* 0x010fca0000004100 */
[----:B------:R-:W-:Y:S01]  /*1bb0*/  @!P1 FFMA.FTZ R8, R17, R26, R8 ;  /* 0x0000001a11089223 */ /* 0x000fe20000010008 */
[----:B------:R-:W-:Y:S01]  /*1bc0*/  LOP3.LUT R26, R9, R23, RZ, 0xfc, !PT ;  /* 0x00000017091a7212 */ /* 0x000fe200078efcff */
[----:B------:R-:W0:Y:S03]  /*1bd0*/  @!P0 LDC.64 R16, c[0x0][0x210] ;  /* 0x00008400ff108b82 */ /* 0x000e260000000a00 */
[----:B------:R-:W-:-:S04]  /*1be0*/  ISETP.LT.OR P1, PT, R26, RZ, P3 ;  /* 0x000000ff1a00720c */ /* 0x000fc80001f21670 */
[----:B------:R-:W-:Y:S01]  /*1bf0*/  ISETP.GE.OR P1, PT, R9, UR12, P1 ;  /* 0x0000000c09007c0c */ /* 0x000fe20008f26670 */
[----:B---3--:R-:W-:Y:S02]  /*1c00*/  @!P2 HADD2.F32 R29, -RZ, R29.H0_H0 ;  /* 0x2000001dff1da230 */ /* 0x008fe40000004100 */
[----:B-----5:R-:W-:Y:S01]  /*1c10*/  @!P2 HADD2.F32 R18, -RZ, R18.H0_H0 ;  /* 0x20000012ff12a230 */ /* 0x020fe20000004100 */
[----:B------:R-:W-:-:S04]  /*1c20*/  IADD3 R23, R23, UR15, RZ ;  /* 0x0000000f17177c10 */ /* 0x000fc8000fffe0ff */
[----:B------:R-:W-:-:S05]  /*1c30*/  @!P2 FFMA.FTZ R8, R29, R18, R8 ;  /* 0x000000121d08a223 */ /* 0x000fca0000010008 */
        /* <DEDUP_REMOVED lines=34> */
[----:B0-----:R-:W-:Y:S01]  /*1e60*/  SHF.R.S64 R14, RZ, 0x1f, R21 ;  /* 0x0000001fff0e7819 */ /* 0x001fe20000001015 */
[----:B--2---:R-:W-:Y:S02]  /*1e70*/  @!P0 HADD2.F32 R26, -RZ, R26.H0_H0 ;  /* 0x2000001aff1a8230 */ /* 0x004fe40000004100 */
[----:B---3--:R-:W-:Y:S02]  /*1e80*/  @!P1 HADD2.F32 R18, -RZ, R18.H0_H0 ;  /* 0x20000012ff129230 */ /* 0x008fe40000004100 */
[----:B-----5:R-:W-:-:S05]  /*1e90*/  @!P0 HADD2.F32 R19, -RZ, R20.H0_H0 ;  /* 0x20000014ff138230 */ /* 0x020fca0000004100 */
[----:B------:R-:W-:Y:S01]  /*1ea0*/  @!P0 FFMA.FTZ R8, R19, R26, R8 ;  /* 0x0000001a13088223 */ /* 0x000fe20000010008 */
[----:B----4-:R-:W-:Y:S02]  /*1eb0*/  @!P2 HADD2.F32 R24, -RZ, R24.H0_H0 ;  /* 0x20000018ff18a230 */ /* 0x010fe40000004100 */
[----:B-1----:R-:W-:Y:S02]  /*1ec0*/  @!P3 HADD2.F32 R17, -RZ, R28.H0_H0 ;  /* 0x2000001cff11b230 */ /* 0x002fe40000004100 */
[----:B------:R-:W-:Y:S02]  /*1ed0*/  @!P4 HADD2.F32 R29, -RZ, R29.H0_H0 ;  /* 0x2000001dff1dc230 */ /* 0x000fe40000004100 */
[----:B------:R-:W-:-:S05]  /*1ee0*/  @!P1 HADD2.F32 R27, -RZ, R27.H0_H0 ;  /* 0x2000001bff1b9230 */ /* 0x000fca0000004100 */
[----:B------:R-:W-:Y:S01]  /*1ef0*/  @!P1 FFMA.FTZ R8, R27, R18, R8 ;  /* 0x000000121b089223 */ /* 0x000fe20000010008 */
[----:B------:R-:W-:Y:S02]  /*1f00*/  @!P2 HADD2.F32 R9, -RZ, R9.H0_H0 ;  /* 0x20000009ff09a230 */ /* 0x000fe40000004100 */
[----:B------:R-:W-:-:S03]  /*1f10*/  @!P3 HADD2.F32 R22, -RZ, R22.H0_H0 ;  /* 0x20000016ff16b230 */ /* 0x000fc60000004100 */
[----:B------:R-:W-:Y:S01]  /*1f20*/  @!P2 FFMA.FTZ R8, R9, R24, R8 ;  /* 0x000000180908a223 */ /* 0x000fe20000010008 */
        /* <DEDUP_REMOVED lines=11> */
[----:B0-----:R-:W-:Y:S05]  /*1fe0*/  @!P0 BRA `(.L_x_931) ;  /* 0xfffffff000f48947 */ /* 0x001fea000383ffff */
[----:B------:R-:W-:Y:S05]  /*1ff0*/  BSYNC B0 ;  /* 0x0000000000007941 */ /* 0x000fea0003800000 */
.L_x_930:
[----:B------:R-:W-:Y:S05]  /*2000*/  EXIT ;  /* 0x000000000000794d */ /* 0x000fea0003800000 */
.L_x_932:
        /* <DEDUP_REMOVED lines=15> */
.L_x_1163:


//--------------------- .text._ZN2at6native51_GLOBAL__N__2c613397_18_DepthwiseConv2d_cu_9959487031conv_depthwise2d_forward_kernelILi5EN3c104HalfEiEEvNS_27GenericPackedTensorAccessorIKT0_Lm4ENS_16DefaultPtrTraitsEiEENS5_IS6_Lm4ES8_iEES9_NS5_IS7_Lm1ES8_iEEbT1_iiiiiiiiiiiiii --------------------------
	.section	.text._ZN2at6native51_GLOBAL__N__2c613397_18_DepthwiseConv2d_cu_9959487031conv_depthwise2d_forward_kernelILi5EN3c104HalfEiEEvNS_27GenericPackedTensorAccessorIKT0_Lm4ENS_16DefaultPtrTraitsEiEENS5_IS6_Lm4ES8_iEES9_NS5_IS7_Lm1ES8_iEEbT1_iiiiiiiiiiiiii,"ax",@progbits
	.align	128
.text._ZN2at6native51_GLOBAL__N__2c613397_18_DepthwiseConv2d_cu_9959487031conv_depthwise2d_forward_kernelILi5EN3c104HalfEiEEvNS_27GenericPackedTensorAccessorIKT0_Lm4ENS_16DefaultPtrTraitsEiEENS5_IS6_Lm4ES8_iEES9_NS5_IS7_Lm1ES8_iEEbT1_iiiiiiiiiiiiii:
        .type           _ZN2at6native51_GLOBAL__N__2c613397_18_DepthwiseConv2d_cu_9959487031conv_depthwise2d_forward_kernelILi5EN3c104HalfEiEEvNS_27GenericPackedTensorAccessorIKT0_Lm4ENS_16DefaultPtrTraitsEiEENS5_IS6_Lm4ES8_iEES9_NS5_IS7_Lm1ES8_iEEbT1_iiiiiiiiiiiiii,@function
        .size           _ZN2at6native51_GLOBAL__N__2c613397_18_DepthwiseConv2d_cu_9959487031conv_depthwise2d_forward_kernelILi5EN3c104HalfEiEEvNS_27GenericPackedTensorAccessorIKT0_Lm4ENS_16DefaultPtrTraitsEiEENS5_IS6_Lm4ES8_iEES9_NS5_IS7_Lm1ES8_iEEbT1_iiiiiiiiiiiiii,(.L_x_1164 - _ZN2at6native51_GLOBAL__N__2c613397_18_DepthwiseConv2d_cu_9959487031conv_depthwise2d_forward_kernelILi5EN3c104HalfEiEEvNS_27GenericPackedTensorAccessorIKT0_Lm4ENS_16DefaultPtrTraitsEiEENS5_IS6_Lm4ES8_iEES9_NS5_IS7_Lm1ES8_iEEbT1_iiiiiiiiiiiiii)
        .other          _ZN2at6native51_GLOBAL__N__2c613397_18_DepthwiseConv2d_cu_9959487031conv_depthwise2d_forward_kernelILi5EN3c104HalfEiEEvNS_27GenericPackedTensorAccessorIKT0_Lm4ENS_16DefaultPtrTraitsEiEENS5_IS6_Lm4ES8_iEES9_NS5_IS7_Lm1ES8_iEEbT1_iiiiiiiiiiiiii,@"STO_CUDA_ENTRY STV_DEFAULT"
_ZN2at6native51_GLOBAL__N__2c613397_18_DepthwiseConv2d_cu_9959487031conv_depthwise2d_forward_kernelILi5EN3c104HalfEiEEvNS_27GenericPackedTensorAccessorIKT0_Lm4ENS_16DefaultPtrTraitsEiEENS5_IS6_Lm4ES8_iEES9_NS5_IS7_Lm1ES8_iEEbT1_iiiiiiiiiiiiii:
        /* <DEDUP_REMOVED lines=16> */
[----:B------:R-:W-:Y:S01]  /*0100*/  MOV R8, R2 ;  /* 0x0000000200087202 */ /* 0x000fe20000000f00 */
        /* <DEDUP_REMOVED lines=19> */
[----:B0-----:R-:W-:-:S07]  /*0240*/  IABS R2, R2 ;  /* 0x0000000200027213 */ /* 0x001fce0000000000 */
[----:B------:R-:W0:Y:S01]  /*0250*/  I2F.RP R6, R2 ;  /* 0x0000000200067306 */ /* 0x000e220000209400 */
[----:B-1----:R-:W-:Y:S02]  /*0260*/  IADD3 R4, R3, 0xffffffe, RZ ;  /* 0x0ffffffe03047810 */ /* 0x002fe40007ffe0ff */
[----:B--2---:R-:W-:-:S05]  /*0270*/  IABS R3, R11 ;  /* 0x0000000b00037213 */ /* 0x004fca0000000000 */
[----:B------:R1:W2:Y:S08]  /*0280*/  F2I.FTZ.U32.TRUNC.NTZ R5, R4 ;  /* 0x0000000400057305 */ /* 0x0002b0000021f000 */
[----:B0-----:R-:W0:Y:S01]  /*0290*/  MUFU.RCP R6, R6 ;  /* 0x0000000600067308 */ /* 0x001e220000001000 */
[----:B-1----:R-:W-:Y:S02]  /*02a0*/  MOV R4, RZ ;  /* 0x000000ff00047202 */ /* 0x002fe40000000f00 */
[----:B--2---:R-:W-:-:S05]  /*02b0*/  IADD3 R7, RZ, -R5, RZ ;  /* 0x80000005ff077210 */ /* 0x004fca0007ffe0ff */
[----:B------:R-:W-:-:S04]  /*02c0*/  IMAD R7, R7, R12, RZ ;  /* 0x0000000c07077224 */ /* 0x000fc800078e02ff */
[----:B------:R-:W-:Y:S01]  /*02d0*/  IMAD.HI.U32 R5, R5, R7, R4 ;  /* 0x0000000705057227 */ /* 0x000fe200078e0004 */
[----:B0-----:R-:W-:Y:S02]  /*02e0*/  IADD3 R8, R6, 0xffffffe, RZ ;  /* 0x0ffffffe06087810 */ /* 0x001fe40007ffe0ff */
[----:B------:R-:W0:Y:S02]  /*02f0*/  LDC R6, c[0x0][0x2a4] ;  /* 0x0000a900ff067b82 */ /* 0x000e240000000800 */
[----:B------:R1:W2:Y:S01]  /*0300*/  F2I.FTZ.U32.TRUNC.NTZ R9, R8 ;  /* 0x0000000800097305 */ /* 0x0002a2000021f000 */
[----:B------:R-:W-:-:S04]  /*0310*/  IMAD.HI.U32 R7, R5, R3, RZ ;  /* 0x0000000305077227 */ /* 0x000fc800078e00ff */
[----:B------:R-:W-:Y:S01]  /*0320*/  IMAD.MOV R4, RZ, RZ, -R7 ;  /* 0x000000ffff047224 */ /* 0x000fe200078e0a07 */
[----:B------:R-:W3:Y:S03]  /*0330*/  LDC R5, c[0x0][0x2b4] ;  /* 0x0000ad00ff057b82 */ /* 0x000ee60000000800 */
[----:B------:R-:W-:Y:S01]  /*0340*/  IMAD R3, R12, R4, R3 ;  /* 0x000000040c037224 */ /* 0x000fe200078e0203 */
[----:B-1----:R-:W-:-:S04]  /*0350*/  HFMA2.MMA R8, -RZ, RZ, 0, 0 ;  /* 0x00000000ff087435 */ /* 0x002fc800000001ff */
[----:B------:R-:W-:Y:S01]  /*0360*/  ISETP.GT.U32.AND P1, PT, R12, R3, PT ;  /* 0x000000030c00720c */ /* 0x000fe20003f24070 */
[----:B------:R-:W1:-:S12]  /*0370*/  LDC R4, c[0x0][0x2a0] ;  /* 0x0000a800ff047b82 */ /* 0x000e580000000800 */
[-C--:B------:R-:W-:Y:S02]  /*0380*/  @!P1 IADD3 R3, R3, -R12.reuse, RZ ;  /* 0x8000000c03039210 */ /* 0x080fe40007ffe0ff */
[----:B------:R-:W-:Y:S02]  /*0390*/  @!P1 IADD3 R7, R7, 0x1, RZ ;  /* 0x0000000107079810 */ /* 0x000fe40007ffe0ff */
[----:B------:R-:W-:Y:S02]  /*03a0*/  ISETP.GE.U32.AND P0, PT, R3, R12, PT ;  /* 0x0000000c0300720c */ /* 0x000fe40003f06070 */
[----:B------:R-:W-:Y:S01]  /*03b0*/  LOP3.LUT R3, R11, R0, RZ, 0x3c, !PT ;  /* 0x000000000b037212 */ /* 0x000fe200078e3cff */
[--C-:B--2---:R-:W-:Y:S01]  /*03c0*/  IMAD.MOV R11, RZ, RZ, -R9.reuse ;  /* 0x000000ffff0b7224 */ /* 0x104fe200078e0a09 */
[----:B------:R-:W-:Y:S02]  /*03d0*/  ISETP.NE.AND P1, PT, R0, RZ, PT ;  /* 0x000000ff0000720c */ /* 0x000fe40003f25270 */
[----:B------:R-:W-:Y:S01]  /*03e0*/  ISETP.GE.AND P2, PT, R3, RZ, PT ;  /* 0x000000ff0300720c */ /* 0x000fe20003f46270 */
[----:B------:R-:W-:Y:S01]  /*03f0*/  IMAD R11, R11, R2, RZ ;  /* 0x000000020b0b7224 */ /* 0x000fe200078e02ff */
[----:B------:R-:W2:Y:S03]  /*0400*/  LDC R3, c[0x0][0x2b0] ;  /* 0x0000ac00ff037b82 */ /* 0x000ea60000000800 */
[----:B------:R-:W-:-:S02]  /*0410*/  IMAD.HI.U32 R8, R9, R11, R8 ;  /* 0x0000000b09087227 */ /* 0x000fc400078e0008 */
[----:B------:R-:W-:Y:S02]  /*0420*/  @P0 IADD3 R7, R7, 0x1, RZ ;  /* 0x0000000107070810 */ /* 0x000fe40007ffe0ff */
[----:B------:R-:W-:-:S04]  /*0430*/  IADD3 R10, P0, R10, UR4, RZ ;  /* 0x000000040a0a7c10 */ /* 0x000fc8000ff1e0ff */
[----:B------:R-:W-:Y:S02]  /*0440*/  @!P2 IADD3 R7, -R7, RZ, RZ ;  /* 0x000000ff0707a210 */ /* 0x000fe40007ffe1ff */
[----:B------:R-:W-:Y:S02]  /*0450*/  @!P1 LOP3.LUT R7, RZ, R0, RZ, 0x33, !PT ;  /* 0x00000000ff079212 */ /* 0x000fe400078e33ff */
[----:B0--3--:R-:W-:-:S07]  /*0460*/  IADD3.X R9, RZ, UR5, RZ, P0, !PT ;  /* 0x00000005ff097c10 */ /* 0x009fce00087fe4ff */
.L_x_935:
[----:B------:R-:W-:Y:S01]  /*0470*/  IABS R13, R10 ;  /* 0x0000000a000d7213 */ /* 0x000fe20000000000 */
[----:B------:R-:W0:Y:S01]  /*0480*/  LDC.64 R22, c[0x0][0x2c8] ;  /* 0x0000b200ff167b82 */ /* 0x000e220000000a00 */
[----:B------:R-:W-:Y:S01]  /*0490*/  IABS R11, R5 ;  /* 0x00000005000b7213 */ /* 0x000fe20000000000 */
        /* <DEDUP_REMOVED lines=13> */
[----:B------:R-:W-:Y:S02]  /*0570*/  ISETP.NE.AND P1, PT, R3, RZ, PT ;  /* 0x000000ff0300720c */ /* 0x000fe40003f25270 */
[----:B-1----:R-:W-:Y:S02]  /*0580*/  IADD3 R12, R15, 0xffffffe, RZ ;  /* 0x0ffffffe0f0c7810 */ /* 0x002fe40007ffe0ff */
[----:B------:R-:W-:Y:S02]  /*0590*/  ISETP.GE.U32.AND P0, PT, R13, R2, PT ;  /* 0x000000020d00720c */ /* 0x000fe40003f06070 */
[----:B------:R1:W2:Y:S02]  /*05a0*/  F2I.FTZ.U32.TRUNC.NTZ R13, R12 ;  /* 0x0000000c000d7305 */ /* 0x0002a4000021f000 */
[----:B-1----:R-:W-:-:S09]  /*05b0*/  MOV R12, RZ ;  /* 0x000000ff000c7202 */ /* 0x002fd20000000f00 */
[----:B------:R-:W-:Y:S02]  /*05c0*/  @P0 IADD3 R14, R14, 0x1, RZ ;  /* 0x000000010e0e0810 */ /* 0x000fe40007ffe0ff */
[----:B--2---:R-:W-:Y:S02]  /*05d0*/  IADD3 R0, RZ, -R13, RZ ;  /* 0x8000000dff007210 */ /* 0x004fe40007ffe0ff */
        /* <DEDUP_REMOVED lines=17> */
[----:B------:R-:W-:Y:S02]  /*06f0*/  LOP3.LUT R11, R14, R5, RZ, 0x3c, !PT ;  /* 0x000000050e0b7212 */ /* 0x000fe400078e3cff */
[----:B------:R-:W1:Y:S01]  /*0700*/  F2I.FTZ.U32.TRUNC.NTZ R13, R13 ;  /* 0x0000000d000d7305 */ /* 0x000e62000021f000 */
[----:B------:R-:W-:Y:S02]  /*0710*/  ISETP.NE.AND P1, PT, R5, RZ, PT ;  /* 0x000000ff0500720c */ /* 0x000fe40003f25270 */
[----:B------:R-:W-:-:S02]  /*0720*/  ISETP.GE.AND P2, PT, R11, RZ, PT ;  /* 0x000000ff0b00720c */ /* 0x000fc40003f46270 */
[----:B------:R-:W-:-:S04]  /*0730*/  MOV R12, RZ ;  /* 0x000000ff000c7202 */ /* 0x000fc80000000f00 */
[----:B------:R-:W-:Y:S02]  /*0740*/  @P0 IADD3 R15, R15, 0x1, RZ ;  /* 0x000000010f0f0810 */ /* 0x000fe40007ffe0ff */
[----:B-1----:R-:W-:-:S05]  /*0750*/  IADD3 R11, RZ, -R13, RZ ;  /* 0x8000000dff0b7210 */ /* 0x002fca0007ffe0ff */
[----:B------:R-:W-:Y:S02]  /*0760*/  @!P2 IADD3 R15, -R15, RZ, RZ ;  /* 0x000000ff0f0fa210 */ /* 0x000fe40007ffe1ff */
[----:B------:R-:W-:Y:S01]  /*0770*/  @!P1 LOP3.LUT R15, RZ, R5, RZ, 0x33, !PT ;  /* 0x00000005ff0f9212 */ /* 0x000fe200078e33ff */
[----:B------:R-:W-:-:S03]  /*0780*/  IMAD R11, R11, R0, RZ ;  /* 0x000000000b0b7224 */ /* 0x000fc600078e02ff */
[----:B------:R-:W-:Y:S01]  /*0790*/  IABS R16, R15 ;  /* 0x0000000f00107213 */ /* 0x000fe20000000000 */
[----:B------:R-:W-:Y:S01]  /*07a0*/  IMAD.HI.U32 R12, R13, R11, R12 ;  /* 0x0000000b0d0c7227 */ /* 0x000fe200078e000c */
[----:B------:R-:W-:Y:S02]  /*07b0*/  IABS R11, R6 ;  /* 0x00000006000b7213 */ /* 0x000fe40000000000 */
[----:B------:R-:W-:Y:S02]  /*07c0*/  MOV R13, R16 ;  /* 0x00000010000d7202 */ /* 0x000fe40000000f00 */
[----:B------:R-:W1:Y:S03]  /*07d0*/  I2F.RP R17, R11 ;  /* 0x0000000b00117306 */ /* 0x000e660000209400 */
[----:B------:R-:W-:-:S04]  /*07e0*/  IMAD.HI.U32 R12, R12, R13, RZ ;  /* 0x0000000d0c0c7227 */ /* 0x000fc800078e00ff */
[----:B------:R-:W-:-:S04]  /*07f0*/  IMAD.MOV R16, RZ, RZ, -R12 ;  /* 0x000000ffff107224 */ /* 0x000fc800078e0a0c */
[C---:B------:R-:W-:Y:S01]  /*0800*/  IMAD R13, R0.reuse, R16, R13 ;  /* 0x00000010000d7224 */ /* 0x040fe200078e020d */
[----:B-1----:R-:W1:Y:S04]  /*0810*/  MUFU.RCP R17, R17 ;  /* 0x0000001100117308 */ /* 0x002e680000001000 */
[----:B------:R-:W-:-:S13]  /*0820*/  ISETP.GT.U32.AND P1, PT, R0, R13, PT ;  /* 0x0000000d0000720c */ /* 0x000fda0003f24070 */
[-C--:B------:R-:W-:Y:S02]  /*0830*/  @!P1 IADD3 R13, R13, -R0.reuse, RZ ;  /* 0x800000000d0d9210 */ /* 0x080fe40007ffe0ff */
[----:B------:R-:W-:Y:S02]  /*0840*/  @!P1 IADD3 R12, R12, 0x1, RZ ;  /* 0x000000010c0c9810 */ /* 0x000fe40007ffe0ff */
[----:B------:R-:W-:Y:S02]  /*0850*/  ISETP.GE.U32.AND P0, PT, R13, R0, PT ;  /* 0x000000000d00720c */ /* 0x000fe40003f06070 */
[----:B------:R-:W-:Y:S02]  /*0860*/  LOP3.LUT R0, R15, R4, RZ, 0x3c, !PT ;  /* 0x000000040f007212 */ /* 0x000fe400078e3cff */
[----:B-1----:R-:W-:Y:S02]  /*0870*/  IADD3 R13, R17, 0xffffffe, RZ ;  /* 0x0ffffffe110d7810 */ /* 0x002fe40007ffe0ff */
[----:B------:R-:W-:-:S02]  /*0880*/  ISETP.GE.AND P2, PT, R0, RZ, PT ;  /* 0x000000ff0000720c */ /* 0x000fc40003f46270 */
[----:B------:R-:W-:Y:S02]  /*0890*/  ISETP.NE.AND P1, PT, R4, RZ, PT ;  /* 0x000000ff0400720c */ /* 0x000fe40003f25270 */
[----:B------:R-:W1:Y:S03]  /*08a0*/  F2I.FTZ.U32.TRUNC.NTZ R13, R13 ;  /* 0x0000000d000d7305 */ /* 0x000e66000021f000 */
[----:B------:R-:W-:-:S04]  /*08b0*/  @P0 IADD3 R12, R12, 0x1, RZ ;  /* 0x000000010c0c0810 */ /* 0x000fc80007ffe0ff */
[----:B------:R-:W-:-:S05]  /*08c0*/  MOV R0, R12 ;  /* 0x0000000c00007202 */ /* 0x000fca0000000f00 */
[----:B------:R-:W-:Y:S01]  /*08d0*/  @!P2 IMAD.MOV R0, RZ, RZ, -R0 ;  /* 0x000000ffff00a224 */ /* 0x000fe200078e0a00 */
[----:B------:R-:W-:Y:S02]  /*08e0*/  @!P1 LOP3.LUT R0, RZ, R4, RZ, 0x33, !PT ;  /* 0x00000004ff009212 */ /* 0x000fe400078e33ff */
[----:B-1----:R-:W-:Y:S02]  /*08f0*/  IADD3 R12, RZ, -R13, RZ ;  /* 0x8000000dff0c7210 */ /* 0x002fe40007ffe0ff */
[----:B------:R-:W-:Y:S02]  /*0900*/  IADD3 R21, -R0, RZ, RZ ;  /* 0x000000ff00157210 */ /* 0x000fe40007ffe1ff */
[----:B------:R-:W-:Y:S01]  /*0910*/  ISETP.NE.AND P1, PT, RZ, UR4, PT ;  /* 0x00000004ff007c0c */ /* 0x000fe2000bf25270 */
[----:B------:R-:W-:Y:S01]  /*0920*/  IMAD R17, R12, R11, RZ ;  /* 0x0000000b0c117224 */ /* 0x000fe200078e02ff */
[----:B------:R-:W-:Y:S01]  /*0930*/  MOV R12, RZ ;  /* 0x000000ff000c7202 */ /* 0x000fe20000000f00 */
[----:B------:R-:W-:-:S02]  /*0940*/  IMAD R21, R4, R21, R15 ;  /* 0x0000001504157224 */ /* 0x000fc400078e020f */
[----:B------:R-:W-:Y:S02]  /*0950*/  IMAD.MOV R15, RZ, RZ, -R15 ;  /* 0x000000ffff0f7224 */ /* 0x000fe400078e0a0f */
[----:B------:R-:W-:Y:S01]  /*0960*/  IMAD.HI.U32 R17, R13, R17, R12 ;  /* 0x000000110d117227 */ /* 0x000fe200078e000c */
[----:B------:R-:W-:-:S04]  /*0970*/  IABS R16, R21 ;  /* 0x0000001500107213 */ /* 0x000fc80000000000 */
[----:B------:R-:W-:-:S05]  /*0980*/  MOV R12, R16 ;  /* 0x00000010000c7202 */ /* 0x000fca0000000f00 */
[----:B------:R-:W-:Y:S02]  /*0990*/  IMAD.HI.U32 R18, R17, R12, RZ ;  /* 0x0000000c11127227 */ /* 0x000fe400078e00ff */
[----:B------:R-:W1:Y:S03]  /*09a0*/  @P1 LDC.64 R16, c[0x0][0x288] ;  /* 0x0000a200ff101b82 */ /* 0x000e660000000a00 */
[----:B------:R-:W-:-:S05]  /*09b0*/  IADD3 R13, -R18, RZ, RZ ;  /* 0x000000ff120d7210 */ /* 0x000fca0007ffe1ff */
[----:B------:R-:W-:Y:S01]  /*09c0*/  IMAD R12, R11, R13, R12 ;  /* 0x0000000d0b0c7224 */ /* 0x000fe200078e020c */
[----:B------:R-:W-:Y:S01]  /*09d0*/  IADD3 R13, -R14, RZ, RZ ;  /* 0x000000ff0e0d7210 */ /* 0x000fe20007ffe1ff */
[----:B------:R-:W-:-:S03]  /*09e0*/  IMAD R14, R5, R15, R14 ;  /* 0x0000000f050e7224 */ /* 0x000fc600078e020e */
        /* <DEDUP_REMOVED lines=8> */
[----:B------:R-:W-:Y:S02]  /*0a70*/  ISETP.LT.OR P2, PT, R13, RZ, P3 ;  /* 0x000000ff0d00720c */ /* 0x000fe40001f41670 */
[----:B------:R-:W-:Y:S01]  /*0a80*/  ISETP.GE.U32.AND P4, PT, R12, R11, PT ;  /* 0x0000000b0c00720c */ /* 0x000fe20003f86070 */
[----:B------:R0:W2:Y:S01]  /*0a90*/  @P1 LDG.E.U16 R16, desc[UR8][R16.64] ;  /* 0x0000000810101981 */ /* 0x0000a2000c1e1500 */
[----:B------:R-:W-:Y:S01]  /*0aa0*/  ISETP.GE.OR P2, PT, R22, UR14, P2 ;  /* 0x0000000e16007c0c */ /* 0x000fe20009746670 */
[----:B------:R-:W1:Y:S01]  /*0ab0*/  LDC.64 R12, c[0x0][0x260] ;  /* 0x00009800ff0c7b82 */ /* 0x000e620000000a00 */
[----:B------:R-:W-:-:S02]  /*0ac0*/  LOP3.LUT R11, R21, R6, RZ, 0x3c, !PT ;  /* 0x00000006150b7212 */ /* 0x000fc400078e3cff */
[----:B------:R-:W-:Y:S02]  /*0ad0*/  @!P0 IADD3 R18, R18, 0x1, RZ ;  /* 0x0000000112128810 */ /* 0x000fe40007ffe0ff */
[----:B------:R-:W-:Y:S02]  /*0ae0*/  ISETP.GE.AND P5, PT, R11, RZ, PT ;  /* 0x000000ff0b00720c */ /* 0x000fe40003fa6270 */
[----:B------:R-:W-:Y:S02]  /*0af0*/  ISETP.NE.AND P0, PT, R6, RZ, PT ;  /* 0x000000ff0600720c */ /* 0x000fe40003f05270 */
[----:B------:R-:W-:Y:S02]  /*0b00*/  IADD3 R11, R22, UR16, RZ ;  /* 0x00000010160b7c10 */ /* 0x000fe4000fffe0ff */
[----:B------:R-:W-:Y:S01]  /*0b10*/  @P4 IADD3 R18, R18, 0x1, RZ ;  /* 0x0000000112124810 */ /* 0x000fe20007ffe0ff */
[----:B------:R-:W3:Y:S01]  /*0b20*/  @!P2 LDC.64 R28, c[0x0][0x210] ;  /* 0x00008400ff1cab82 */ /* 0x000ee20000000a00 */
[----:B------:R-:W-:-:S04]  /*0b30*/  LOP3.LUT R14, R11, R23, RZ, 0xfc, !PT ;  /* 0x000000170b0e7212 */ /* 0x000fc800078efcff */
[----:B------:R-:W-:Y:S01]  /*0b40*/  ISETP.LT.OR P4, PT, R14, RZ, P3 ;  /* 0x000000ff0e00720c */ /* 0x000fe20001f81670 */
[----:B------:R-:W-:Y:S02]  /*0b50*/  @!P5 IMAD.MOV R18, RZ, RZ, -R18 ;  /* 0x000000ffff12d224 */ /* 0x000fe400078e0a12 */
        /* <DEDUP_REMOVED lines=15> */
[----:B------:R-:W-:-:S04]  /*0c50*/  IADD3 R18, R11, UR16, RZ ;  /* 0x000000100b127c10 */ /* 0x000fc8000fffe0ff */
[----:B------:R-:W-:-:S04]  /*0c60*/  LOP3.LUT R0, R18, R23, RZ, 0xfc, !PT ;  /* 0x0000001712007212 */ /* 0x000fc800078efcff */
[----:B------:R-:W-:-:S04]  /*0c70*/  ISETP.LT.OR P0, PT, R0, RZ, P3 ;  /* 0x000000ff0000720c */ /* 0x000fc80001f01670 */
[C---:B------:R-:W-:Y:S02]  /*0c80*/  ISETP.GE.OR P0, PT, R18.reuse, UR14, P0 ;  /* 0x0000000e12007c0c */ /* 0x040fe40008706670 */
[----:B------:R-:W-:Y:S02]  /*0c90*/  IADD3 R20, R18, UR16, RZ ;  /* 0x0000001012147c10 */ /* 0x000fe4000fffe0ff */
[----:B------:R-:W-:Y:S02]  /*0ca0*/  MOV R0, RZ ;  /* 0x000000ff00007202 */ /* 0x000fe40000000f00 */
[----:B0-----:R-:W-:-:S07]  /*0cb0*/  LOP3.LUT R17, R20, R23, RZ, 0xfc, !PT ;  /* 0x0000001714117212 */ /* 0x001fce00078efcff */
[----:B------:R-:W4:Y:S01]  /*0cc0*/  @!P0 LDG.E.U16 R28, desc[UR8][R12.64+0x4] ;  /* 0x000004080c1c8981 */ /* 0x000f22000c1e1500 */
[----:B--2---:R-:W-:Y:S01]  /*0cd0*/  @P1 HADD2.F32 R0, -RZ, R16.H0_H0 ;  /* 0x20000010ff001230 */ /* 0x004fe20000004100 */
[----:B------:R-:W-:Y:S02]  /*0ce0*/  ISETP.LT.OR P1, PT, R17, RZ, P3 ;  /* 0x000000ff1100720c */ /* 0x000fe40001f21670 */
[----:B------:R-:W0:Y:S02]  /*0cf0*/  @!P0 LDC.64 R16, c[0x0][0x210] ;  /* 0x00008400ff108b82 */ /* 0x000e240000000a00 */
[----:B------:R-:W-:Y:S01]  /*0d00*/  ISETP.GE.OR P1, PT, R20, UR14, P1 ;  /* 0x0000000e14007c0c */ /* 0x000fe20008f26670 */
[----:B---3--:R-:W-:-:S12]  /*0d10*/  @!P2 HADD2.F32 R15, -RZ, R26.H0_H0 ;  /* 0x2000001aff0fa230 */ /* 0x008fd80000004100 */
[----:B------:R-:W2:Y:S01]  /*0d20*/  @!P1 LDG.E.U16 R26, desc[UR8][R12.64+0x6] ;  /* 0x000006080c1a9981 */ /* 0x000ea2000c1e1500 */
[----:B-----5:R-:W-:-:S05]  /*0d30*/  @!P2 HADD2.F32 R27, -RZ, R27.H0_H0 ;  /* 0x2000001bff1ba230 */ /* 0x020fca0000004100 */
[----:B------:R-:W-:Y:S02]  /*0d40*/  @!P2 FFMA.FTZ R0, R15, R27, R0 ;  /* 0x0000001b0f00a223 */ /* 0x000fe40000010000 */
[----:B------:R-:W1:Y:S01]  /*0d50*/  @!P1 LDC.64 R14, c[0x0][0x210] ;  /* 0x00008400ff0e9b82 */ /* 0x000e620000000a00 */
[----:B------:R-:W-:-:S04]  /*0d60*/  @!P0 IMAD R27, R25, UR14, R18 ;  /* 0x0000000e191b8c24 */ /* 0x000fc8000f8e0212 */
[----:B0-----:R-:W-:-:S04]  /*0d70*/  @!P0 IMAD.WIDE R16, R27, 0x2, R16 ;  /* 0x000000021b108825 */ /* 0x001fc800078e0210 */
[----:B----4-:R-:W-:Y:S01]  /*0d80*/  @!P4 HADD2.F32 R21, -RZ, R21.H0_H0 ;  /* 0x20000015ff15c230 */ /* 0x010fe20000004100 */
[----:B------:R-:W3:Y:S01]  /*0d90*/  @!P0 LDG.E.U16 R27, desc[UR8][R16.64] ;  /* 0x00000008101b8981 */ /* 0x000ee2000c1e1500 */
[----:B------:R-:W-:-:S05]  /*0da0*/  @!P4 HADD2.F32 R24, -RZ, R24.H0_H0 ;  /* 0x20000018ff18c230 */ /* 0x000fca0000004100 */
[----:B------:R-:W-:Y:S01]  /*0db0*/  @!P4 FFMA.FTZ R0, R21, R24, R0 ;  /* 0x000000181500c223 */ /* 0x000fe20000010000 */
[----:B------:R-:W-:-:S04]  /*0dc0*/  @!P1 IMAD R21, R25, UR14, R20 ;  /* 0x0000000e19159c24 */ /* 0x000fc8000f8e0214 */
[----:B-1----:R-:W-:Y:S01]  /*0dd0*/  @!P1 IMAD.WIDE R14, R21, 0x2, R14 ;  /* 0x00000002150e9825 */ /* 0x002fe200078e020e */
[----:B------:R-:W-:-:S04]  /*0de0*/  IADD3 R21, R20, UR16, RZ ;  /* 0x0000001014157c10 */ /* 0x000fc8000fffe0ff */
[----:B------:R-:W-:Y:S01]  /*0df0*/  LOP3.LUT R24, R21, R23, RZ, 0xfc, !PT ;  /* 0x0000001715187212 */ /* 0x000fe200078efcff */
[----:B------:R0:W4:Y:S03]  /*0e00*/  @!P1 LDG.E.U16 R17, desc[UR8][R14.64] ;  /* 0x000000080e119981 */ /* 0x000126000c1e1500 */
        /* <DEDUP_REMOVED lines=11> */
[----:B------:R-:W-:Y:S01]  /*0ec0*/  ISETP.GE.OR P3, PT, R22, UR14, P3 ;  /* 0x0000000e16007c0c */ /* 0x000fe20009f66670 */
[----:B------:R-:W-:Y:S02]  /*0ed0*/  @!P0 HADD2.F32 R15, -RZ, R28.H0_H0 ;  /* 0x2000001cff0f8230 */ /* 0x000fe40000004100 */
[----:B--2---:R-:W-:-:S10]  /*0ee0*/  @!P1 HADD2.F32 R25, -RZ, R26.H0_H0 ;  /* 0x2000001aff199230 */ /* 0x004fd40000004100 */
[----:B------:R-:W2:Y:S01]  /*0ef0*/  @!P3 LDG.E.U16 R26, desc[UR8][R12.64+0xa] ;  /* 0x00000a080c1ab981 */ /* 0x000ea2000c1e1500 */
[----:B---3--:R-:W-:-:S05]  /*0f00*/  @!P0 HADD2.F32 R27, -RZ, R27.H0_H0 ;  /* 0x2000001bff1b8230 */ /* 0x008fca0000004100 */
[----:B------:R-:W-:Y:S02]  /*0f10*/  @!P0 FFMA.FTZ R0, R15, R27, R0 ;  /* 0x0000001b0f008223 */ /* 0x000fe40000010000 */
[----:B------:R-:W0:Y:S01]  /*0f20*/  @!P3 LDC.64 R14, c[0x0][0x210] ;  /* 0x00008400ff0ebb82 */ /* 0x000e220000000a00 */
[----:B----4-:R-:W-:-:S05]  /*0f30*/  @!P1 HADD2.F32 R17, -RZ, R17.H0_H0 ;  /* 0x20000011ff119230 */ /* 0x010fca0000004100 */
        /* <DEDUP_REMOVED lines=9> */
[----:B-----5:R-:W-:Y:S02]  /*0fd0*/  @!P4 HADD2.F32 R27, -RZ, R16.H0_H0 ;  /* 0x20000010ff1bc230 */ /* 0x020fe40000004100 */
[----:B------:R-:W-:-:S05]  /*0fe0*/  @!P4 HADD2.F32 R24, -RZ, R24.H0_H0 ;  /* 0x20000018ff18c230 */ /* 0x000fca0000004100 */
        /* <DEDUP_REMOVED lines=10> */
[----:B--2---:R-:W-:Y:S02]  /*1090*/  @!P3 HADD2.F32 R27, -RZ, R26.H0_H0 ;  /* 0x2000001aff1bb230 */ /* 0x004fe40000004100 */
[----:B---3--:R-:W-:-:S05]  /*10a0*/  @!P3 HADD2.F32 R25, -RZ, R25.H0_H0 ;  /* 0x20000019ff19b230 */ /* 0x008fca0000004100 */
        /* <DEDUP_REMOVED lines=8> */
[----:B----4-:R-:W-:Y:S02]  /*1130*/  @!P5 HADD2.F32 R25, -RZ, R24.H0_H0 ;  /* 0x20000018ff19d230 */ /* 0x010fe40000004100 */
[----:B-----5:R-:W-:-:S05]  /*1140*/  @!P5 HADD2.F32 R16, -RZ, R16.H0_H0 ;  /* 0x20000010ff10d230 */ /* 0x020fca0000004100 */
[----:B------:R-:W-:Y:S01]  /*1150*/  @!P5 FFMA.FTZ R0, R25, R16, R0 ;  /* 0x000000101900d223 */ /* 0x000fe20000010000 */
[----:B------:R-:W-:Y:S01]  /*1160*/  LOP3.LUT R16, R21, R23, RZ, 0xfc, !PT ;  /* 0x0000001715107212 */ /* 0x000fe200078efcff */
[----:B------:R-:W-:-:S03]  /*1170*/  @!P1 IMAD R25, R17, UR14, R20 ;  /* 0x0000000e11199c24 */ /* 0x000fc6000f8e0214 */
[----:B------:R-:W-:Y:S01]  /*1180*/  ISETP.LT.OR P4, PT, R16, RZ, P2 ;  /* 0x000000ff1000720c */ /* 0x000fe20001781670 */
[----:B0-----:R-:W-:-:S03]  /*1190*/  @!P1 IMAD.WIDE R14, R25, 0x2, R14 ;  /* 0x00000002190e9825 */ /* 0x001fc600078e020e */
[----:B------:R-:W-:Y:S01]  /*11a0*/  ISETP.GE.OR P4, PT, R21, UR14, P4 ;  /* 0x0000000e15007c0c */ /* 0x000fe2000a786670 */
[----:B------:R-:W3:Y:S04]  /*11b0*/  @!P1 LDG.E.U16 R25, desc[UR8][R12.64+0x10] ;  /* 0x000010080c199981 */ /* 0x000ee8000c1e1500 */
[----:B------:R0:W4:Y:S08]  /*11c0*/  @!P1 LDG.E.U16 R24, desc[UR8][R14.64] ;  /* 0x000000080e189981 */ /* 0x000130000c1e1500 */
[----:B------:R-:W5:Y:S01]  /*11d0*/  @!P4 LDG.E.U16 R26, desc[UR8][R12.64+0x12] ;  /* 0x000012080c1ac981 */ /* 0x000f62000c1e1500 */
[----:B0-----:R-:W0:Y:S01]  /*11e0*/  @!P4 LDC.64 R14, c[0x0][0x210] ;  /* 0x00008400ff0ecb82 */ /* 0x001e220000000a00 */
[----:B------:R-:W-:-:S04]  /*11f0*/  @!P4 IMAD R17, R17, UR14, R21 ;  /* 0x0000000e1111cc24 */ /* 0x000fc8000f8e0215 */
[----:B0-----:R-:W-:-:S06]  /*1200*/  @!P4 IMAD.WIDE R16, R17, 0x2, R14 ;  /* 0x000000021110c825 */ /* 0x001fcc00078e020e */
[----:B------:R0:W5:Y:S01]  /*1210*/  @!P4 LDG.E.U16 R16, desc[UR8][R16.64] ;  /* 0x000000081010c981 */ /* 0x000162000c1e1500 */
[----:B------:R-:W-:-:S05]  /*1220*/  VIADD R23, R23, UR17 ;  /* 0x0000001117177c36 */ /* 0x000fca0008000000 */
[----:B------:R-:W-:Y:S02]  /*1230*/  ISETP.GE.AND P2, PT, R23, UR15, PT ;  /* 0x0000000f17007c0c */ /* 0x000fe4000bf46270 */
[----:B------:R-:W-:-:S04]  /*1240*/  LOP3.LUT R14, R22, R23, RZ, 0xfc, !PT ;  /* 0x00000017160e7212 */ /* 0x000fc800078efcff */
[----:B------:R-:W-:-:S04]  /*1250*/  ISETP.LT.OR P3, PT, R14, RZ, P2 ;  /* 0x000000ff0e00720c */ /* 0x000fc80001761670 */
[----:B------:R-:W-:Y:S01]  /*1260*/  ISETP.GE.OR P3, PT, R22, UR14, P3 ;  /* 0x0000000e16007c0c */ /* 0x000fe20009f66670 */
[----:B------:R-:W-:Y:S02]  /*1270*/  @!P0 HADD2.F32 R15, -RZ, R28.H0_H0 ;  /* 0x2000001cff0f8230 */ /* 0x000fe40000004100 */
[----:B0-----:R-:W-:-:S10]  /*1280*/  IMAD R17, R19, UR15, R23 ;  /* 0x0000000f13117c24 */ /* 0x001fd4000f8e0217 */
[----:B------:R-:W-:Y:S02]  /*1290*/  @!P3 IMAD R29, R17, UR14, R22 ;  /* 0x0000000e111dbc24 */ /* 0x000fe4000f8e0216 */
[----:B--2---:R-:W-:-:S05]  /*12a0*/  @!P0 HADD2.F32 R27, -RZ, R27.H0_H0 ;  /* 0x2000001bff1b8230 */ /* 0x004fca0000004100 */
[----:B------:R-:W-:Y:S02]  /*12b0*/  @!P0 FFMA.FTZ R0, R15, R27, R0 ;  /* 0x0000001b0f008223 */ /* 0x000fe40000010000 */
[----:B------:R-:W0:Y:S01]  /*12c0*/  @!P3 LDC.64 R14, c[0x0][0x210] ;  /* 0x00008400ff0ebb82 */ /* 0x000e220000000a00 */
[----:B---3--:R-:W-:Y:S02]  /*12d0*/  @!P1 HADD2.F32 R25, -RZ, R25.H0_H0 ;  /* 0x20000019ff199230 */ /* 0x008fe40000004100 */
[----:B----4-:R-:W-:Y:S02]  /*12e0*/  @!P1 HADD2.F32 R24, -RZ, R24.H0_H0 ;  /* 0x20000018ff189230 */ /* 0x010fe40000004100 */
        /* <DEDUP_REMOVED lines=8> */
[----:B-----5:R-:W-:Y:S02]  /*1370*/  @!P4 HADD2.F32 R27, -RZ, R26.H0_H0 ;  /* 0x2000001aff1bc230 */ /* 0x020fe40000004100 */
[----:B------:R-:W4:Y:S01]  /*1380*/  @!P5 LDG.E.U16 R26, desc[UR8][R12.64+0x16] ;  /* 0x000016080c1ad981 */ /* 0x000f22000c1e1500 */
[----:B------:R-:W-:-:S05]  /*1390*/  @!P4 HADD2.F32 R16, -RZ, R16.H0_H0 ;  /* 0x20000010ff10c230 */ /* 0x000fca0000004100 */
        /* <DEDUP_REMOVED lines=12> */
[----:B--2---:R-:W-:Y:S02]  /*1460*/  @!P3 HADD2.F32 R25, -RZ, R25.H0_H0 ;  /* 0x20000019ff19b230 */ /* 0x004fe40000004100 */
[----:B---3--:R-:W-:-:S05]  /*1470*/  @!P3 HADD2.F32 R24, -RZ, R24.H0_H0 ;  /* 0x20000018ff18b230 */ /* 0x008fca0000004100 */
[----:B------:R-:W-:Y:S02]  /*1480*/  @!P3 FFMA.FTZ R0, R25, R24, R0 ;  /* 0x000000181900b223 */ /* 0x000fe40000010000 */
[----:B------:R-:W0:Y:S02]  /*1490*/  @!P0 LDC.64 R24, c[0x0][0x210] ;  /* 0x00008400ff188b82 */ /* 0x000e240000000a00 */
[----:B0-----:R-:W-:-:S06]  /*14a0*/  @!P0 IMAD.WIDE R24, R15, 0x2, R24 ;  /* 0x000000020f188825 */ /* 0x001fcc00078e0218 */
[----:B------:R-:W0:Y:S01]  /*14b0*/  @!P1 LDC.64 R14, c[0x0][0x210] ;  /* 0x00008400ff0e9b82 */ /* 0x000e220000000a00 */
[----:B----4-:R-:W-:Y:S01]  /*14c0*/  @!P5 HADD2.F32 R27, -RZ, R26.H0_H0 ;  /* 0x2000001aff1bd230 */ /* 0x010fe20000004100 */
[----:B------:R-:W2:Y:S01]  /*14d0*/  @!P0 LDG.E.U16 R28, desc[UR8][R24.64] ;  /* 0x00000008181c8981 */ /* 0x000ea2000c1e1500 */
[----:B-----5:R-:W-:-:S05]  /*14e0*/  @!P5 HADD2.F32 R16, -RZ, R16.H0_H0 ;  /* 0x20000010ff10d230 */ /* 0x020fca0000004100 */
[----:B------:R-:W-:Y:S01]  /*14f0*/  @!P5 FFMA.FTZ R0, R27, R16, R0 ;  /* 0x000000101b00d223 */ /* 0x000fe20000010000 */
[----:B------:R-:W-:Y:S01]  /*1500*/  @!P1 IMAD R27, R17, UR14, R20 ;  /* 0x0000000e111b9c24 */ /* 0x000fe2000f8e0214 */
[----:B------:R-:W-:-:S03]  /*1510*/  LOP3.LUT R16, R21, R23, RZ, 0xfc, !PT ;  /* 0x0000001715107212 */ /* 0x000fc600078efcff */
[----:B0-----:R-:W-:Y:S01]  /*1520*/  @!P1 IMAD.WIDE R14, R27, 0x2, R14 ;  /* 0x000000021b0e9825 */ /* 0x001fe200078e020e */
[----:B------:R-:W-:Y:S01]  /*1530*/  ISETP.LT.OR P4, PT, R16, RZ, P2 ;  /* 0x000000ff1000720c */ /* 0x000fe20001781670 */
[----:B------:R-:W3:Y:S04]  /*1540*/  @!P1 LDG.E.U16 R27, desc[UR8][R12.64+0x1a] ;  /* 0x00001a080c1b9981 */ /* 0x000ee8000c1e1500 */
[----:B------:R0:W4:Y:S01]  /*1550*/  @!P1 LDG.E.U16 R26, desc[UR8][R14.64] ;  /* 0x000000080e1a9981 */ /* 0x000122000c1e1500 */
[----:B------:R-:W-:-:S13]  /*1560*/  ISETP.GE.OR P4, PT, R21, UR14, P4 ;  /* 0x0000000e15007c0c */ /* 0x000fda000a786670 */
        /* <DEDUP_REMOVED lines=10> */
[----:B------:R-:W-:-:S12]  /*1610*/  @!P0 HADD2.F32 R29, -RZ, R29.H0_H0 ;  /* 0x2000001dff1d8230 */ /* 0x000fd80000004100 */
[----:B------:R-:W1:Y:S01]  /*1620*/  @!P3 LDC.64 R14, c[0x0][0x210] ;  /* 0x00008400ff0ebb82 */ /* 0x000e620000000a00 */
[----:B0-----:R-:W-:Y:S01]  /*1630*/  IMAD R25, R19, UR15, R23 ;  /* 0x0000000f13197c24 */ /* 0x001fe2000f8e0217 */
[----:B------:R-:W-:Y:S01]  /*1640*/  LOP3.LUT R24, R11, R23, RZ, 0xfc, !PT ;  /* 0x000000170b187212 */ /* 0x000fe200078efcff */
[----:B--2---:R-:W-:-:S05]  /*1650*/  @!P0 HADD2.F32 R28, -RZ, R28.H0_H0 ;  /* 0x2000001cff1c8230 */ /* 0x004fca0000004100 */
[----:B------:R-:W-:Y:S01]  /*1660*/  @!P0 FFMA.FTZ R0, R29, R28, R0 ;  /* 0x0000001c1d008223 */ /* 0x000fe20000010000 */
[----:B------:R-:W-:Y:S01]  /*1670*/  ISETP.LT.OR P0, PT, R24, RZ, P2 ;  /* 0x000000ff1800720c */ /* 0x000fe20001701670 */
[----:B------:R-:W2:Y:S01]  /*1680*/  @!P3 LDG.E.U16 R28, desc[UR8][R12.64+0x1e] ;  /* 0x00001e080c1cb981 */ /* 0x000ea2000c1e1500 */
[----:B---3--:R-:W-:Y:S02]  /*1690*/  @!P1 HADD2.F32 R27, -RZ, R27.H0_H0 ;  /* 0x2000001bff1b9230 */ /* 0x008fe40000004100 */
[----:B----4-:R-:W-:-:S05]  /*16a0*/  @!P1 HADD2.F32 R26, -RZ, R26.H0_H0 ;  /* 0x2000001aff1a9230 */ /* 0x010fca0000004100 */
[----:B------:R-:W-:Y:S01]  /*16b0*/  @!P1 FFMA.FTZ R0, R27, R26, R0 ;  /* 0x0000001a1b009223 */ /* 0x000fe20000010000 */
[----:B------:R-:W-:-:S04]  /*16c0*/  @!P3 IMAD R27, R25, UR14, R22 ;  /* 0x0000000e191bbc24 */ /* 0x000fc8000f8e0216 */
[----:B-1----:R-:W-:Y:S01]  /*16d0*/  @!P3 IMAD.WIDE R14, R27, 0x2, R14 ;  /* 0x000000021b0eb825 */ /* 0x002fe200078e020e */
[----:B------:R-:W-:-:S04]  /*16e0*/  ISETP.GE.OR P0, PT, R11, UR14, P0 ;  /* 0x0000000e0b007c0c */ /* 0x000fc80008706670 */
[----:B------:R0:W3:Y:S01]  /*16f0*/  @!P3 LDG.E.U16 R27, desc[UR8][R14.64] ;  /* 0x000000080e1bb981 */ /* 0x0000e2000c1e1500 */
[----:B-----5:R-:W-:-:S08]  /*1700*/  @!P4 HADD2.F32 R29, -RZ, R16.H0_H0 ;  /* 0x20000010ff1dc230 */ /* 0x020fd00000004100 */
[----:B------:R-:W4:Y:S01]  /*1710*/  @!P0 LDG.E.U16 R26, desc[UR8][R12.64+0x20] ;  /* 0x000020080c1a8981 */ /* 0x000f22000c1e1500 */
[----:B0-----:R-:W0:Y:S01]  /*1720*/  @!P0 LDC.64 R14, c[0x0][0x210] ;  /* 0x00008400ff0e8b82 */ /* 0x001e220000000a00 */
[----:B------:R-:W-:-:S05]  /*1730*/  @!P4 HADD2.F32 R17, -RZ, R17.H0_H0 ;  /* 0x20000011ff11c230 */ /* 0x000fca0000004100 */
        /* <DEDUP_REMOVED lines=8> */
[----:B--2---:R-:W-:Y:S02]  /*17c0*/  @!P3 HADD2.F32 R15, -RZ, R28.H0_H0 ;  /* 0x2000001cff0fb230 */ /* 0x004fe40000004100 */
[----:B---3--:R-:W-:-:S05]  /*17d0*/  @!P3 HADD2.F32 R27, -RZ, R27.H0_H0 ;  /* 0x2000001bff1bb230 */ /* 0x008fca0000004100 */
[----:B------:R-:W-:Y:S02]  /*17e0*/  @!P3 FFMA.FTZ R0, R15, R27, R0 ;  /* 0x0000001b0f00b223 */ /* 0x000fe40000010000 */
[----:B------:R-:W0:Y:S01]  /*17f0*/  @!P4 LDC.64 R14, c[0x0][0x210] ;  /* 0x00008400ff0ecb82 */ /* 0x000e220000000a00 */
[----:B------:R-:W-:-:S04]  /*1800*/  LOP3.LUT R27, R20, R23, RZ, 0xfc, !PT ;  /* 0x00000017141b7212 */ /* 0x000fc800078efcff */
[----:B------:R-:W-:-:S04]  /*1810*/  ISETP.LT.OR P3, PT, R27, RZ, P2 ;  /* 0x000000ff1b00720c */ /* 0x000fc80001761670 */
[----:B------:R-:W-:Y:S01]  /*1820*/  ISETP.GE.OR P3, PT, R20, UR14, P3 ;  /* 0x0000000e14007c0c */ /* 0x000fe20009f66670 */
[----:B----4-:R-:W-:Y:S02]  /*1830*/  @!P0 HADD2.F32 R27, -RZ, R26.H0_H0 ;  /* 0x2000001aff1b8230 */ /* 0x010fe40000004100 */
[----:B0-----:R-:W-:-:S10]  /*1840*/  @!P4 IMAD.WIDE R14, R17, 0x2, R14 ;  /* 0x00000002110ec825 */ /* 0x001fd400078e020e */
[----:B------:R-:W0:Y:S01]  /*1850*/  @!P3 LDC.64 R16, c[0x0][0x210] ;  /* 0x00008400ff10bb82 */ /* 0x000e220000000a00 */
[----:B------:R-:W2:Y:S01]  /*1860*/  @!P4 LDG.E.U16 R14, desc[UR8][R14.64] ;  /* 0x000000080e0ec981 */ /* 0x000ea2000c1e1500 */
[----:B-----5:R-:W-:-:S03]  /*1870*/  @!P0 HADD2.F32 R26, -RZ, R24.H0_H0 ;  /* 0x20000018ff1a8230 */ /* 0x020fc60000004100 */
[----:B------:R-:W3:Y:S02]  /*1880*/  @!P4 LDG.E.U16 R24, desc[UR8][R12.64+0x22] ;  /* 0x000022080c18c981 */ /* 0x000ee4000c1e1500 */
[----:B------:R-:W-:Y:S01]  /*1890*/  @!P0 FFMA.FTZ R0, R27, R26, R0 ;  /* 0x0000001a1b008223 */ /* 0x000fe20000010000 */
[----:B------:R-:W-:Y:S01]  /*18a0*/  @!P3 IMAD R27, R25, UR14, R20 ;  /* 0x0000000e191bbc24 */ /* 0x000fe2000f8e0214 */
[----:B------:R-:W4:Y:S03]  /*18b0*/  @!P3 LDG.E.U16 R26, desc[UR8][R12.64+0x24] ;  /* 0x000024080c1ab981 */ /* 0x000f26000c1e1500 */
[----:B0-----:R-:W-:-:S05]  /*18c0*/  @!P3 IMAD.WIDE R16, R27, 0x2, R16 ;  /* 0x000000021b10b825 */ /* 0x001fca00078e0210 */
[----:B------:R0:W5:Y:S01]  /*18d0*/  @!P3 LDG.E.U16 R27, desc[UR8][R16.64] ;  /* 0x00000008101bb981 */ /* 0x000162000c1e1500 */
[----:B------:R-:W-:-:S04]  /*18e0*/  LOP3.LUT R28, R21, R23, RZ, 0xfc, !PT ;  /* 0x00000017151c7212 */ /* 0x000fc800078efcff */
[----:B------:R-:W-:-:S04]  /*18f0*/  ISETP.LT.OR P0, PT, R28, RZ, P2 ;  /* 0x000000ff1c00720c */ /* 0x000fc80001701670 */
[----:B------:R-:W-:Y:S02]  /*1900*/  ISETP.GE.OR P0, PT, R21, UR14, P0 ;  /* 0x0000000e15007c0c */ /* 0x000fe40008706670 */
[----:B------:R-:W-:-:S04]  /*1910*/  IADD3 R23, R23, UR17, RZ ;  /* 0x0000001117177c10 */ /* 0x000fc8000fffe0ff */
[----:B------:R-:W-:-:S07]  /*1920*/  ISETP.GE.AND P1, PT, R23, UR15, PT ;  /* 0x0000000f17007c0c */ /* 0x000fce000bf26270 */
[----:B0-----:R-:W0:Y:S01]  /*1930*/  @!P0 LDC.64 R16, c[0x0][0x210] ;  /* 0x00008400ff108b82 */ /* 0x001e220000000a00 */
[----:B------:R-:W-:Y:S02]  /*1940*/  @!P0 IMAD R25, R25, UR14, R21 ;  /* 0x0000000e19198c24 */ /* 0x000fe4000f8e0215 */
[----:B------:R-:W-:Y:S02]  /*1950*/  IMAD R19, R19, UR15, R23 ;  /* 0x0000000f13137c24 */ /* 0x000fe4000f8e0217 */
[----:B--2---:R-:W-:Y:S02]  /*1960*/  @!P4 HADD2.F32 R14, -RZ, R14.H0_H0 ;  /* 0x2000000eff0ec230 */ /* 0x004fe40000004100 */
[----:B---3--:R-:W-:Y:S01]  /*1970*/  @!P4 HADD2.F32 R15, -RZ, R24.H0_H0 ;  /* 0x20000018ff0fc230 */ /* 0x008fe20000004100 */
[----:B------:R-:W-:-:S04]  /*1980*/  LOP3.LUT R24, R22, R23, RZ, 0xfc, !PT ;  /* 0x0000001716187212 */ /* 0x000fc800078efcff */
[----:B------:R-:W-:Y:S01]  /*1990*/  @!P4 FFMA.FTZ R0, R15, R14, R0 ;  /* 0x0000000e0f00c223 */ /* 0x000fe20000010000 */
[----:B------:R-:W-:Y:S02]  /*19a0*/  ISETP.LT.OR P2, PT, R24, RZ, P1 ;  /* 0x000000ff1800720c */ /* 0x000fe40000f41670 */
[CC--:B------:R-:W-:Y:S02]  /*19b0*/  LOP3.LUT R14, R11.reuse, R23.reuse, RZ, 0xfc, !PT ;  /* 0x000000170b0e7212 */ /* 0x0c0fe400078efcff */
[----:B------:R-:W-:Y:S02]  /*19c0*/  ISETP.GE.OR P2, PT, R22, UR14, P2 ;  /* 0x0000000e16007c0c */ /* 0x000fe40009746670 */
[----:B------:R-:W-:Y:S01]  /*19d0*/  ISETP.LT.OR P4, PT, R14, RZ, P1 ;  /* 0x000000ff0e00720c */ /* 0x000fe20000f81670 */
[----:B----4-:R-:W-:Y:S01]  /*19e0*/  @!P3 HADD2.F32 R15, -RZ, R26.H0_H0 ;  /* 0x2000001aff0fb230 */ /* 0x010fe20000004100 */
[----:B------:R-:W-:Y:S02]  /*19f0*/  LOP3.LUT R24, R18, R23, RZ, 0xfc, !PT ;  /* 0x0000001712187212 */ /* 0x000fe400078efcff */
[----:B------:R-:W-:Y:S01]  /*1a00*/  ISETP.GE.OR P4, PT, R11, UR14, P4 ;  /* 0x0000000e0b007c0c */ /* 0x000fe2000a786670 */
[----:B-----5:R-:W-:-:S05]  /*1a10*/  @!P3 HADD2.F32 R27, -RZ, R27.H0_H0 ;  /* 0x2000001bff1bb230 */ /* 0x020fca0000004100 */
[----:B------:R-:W-:Y:S01]  /*1a20*/  @!P3 FFMA.FTZ R0, R15, R27, R0 ;  /* 0x0000001b0f00b223 */ /* 0x000fe20000010000 */
[----:B------:R-:W-:Y:S01]  /*1a30*/  ISETP.LT.OR P3, PT, R24, RZ, P1 ;  /* 0x000000ff1800720c */ /* 0x000fe20000f61670 */
[----:B------:R-:W1:Y:S01]  /*1a40*/  @!P2 LDC.64 R14, c[0x0][0x210] ;  /* 0x00008400ff0eab82 */ /* 0x000e620000000a00 */
[----:B------:R-:W-:-:S04]  /*1a50*/  LOP3.LUT R24, R20, R23, RZ, 0xfc, !PT ;  /* 0x0000001714187212 */ /* 0x000fc800078efcff */
[----:B------:R-:W-:Y:S01]  /*1a60*/  ISETP.LT.OR P5, PT, R24, RZ, P1 ;  /* 0x000000ff1800720c */ /* 0x000fe20000fa1670 */
[----:B0-----:R-:W-:Y:S01]  /*1a70*/  @!P0 IMAD.WIDE R24, R25, 0x2, R16 ;  /* 0x0000000219188825 */ /* 0x001fe200078e0210 */
[----:B------:R-:W-:Y:S01]  /*1a80*/  ISETP.GE.OR P3, PT, R18, UR14, P3 ;  /* 0x0000000e12007c0c */ /* 0x000fe20009f66670 */
[----:B------:R-:W0:Y:S01]  /*1a90*/  @!P4 LDC.64 R16, c[0x0][0x210] ;  /* 0x00008400ff10cb82 */ /* 0x000e220000000a00 */
[----:B------:R-:W-:Y:S02]  /*1aa0*/  LOP3.LUT R23, R21, R23, RZ, 0xfc, !PT ;  /* 0x0000001715177212 */ /* 0x000fe400078efcff */
[----:B------:R-:W-:Y:S01]  /*1ab0*/  ISETP.GE.OR P5, PT, R20, UR14, P5 ;  /* 0x0000000e14007c0c */ /* 0x000fe2000afa6670 */
[----:B------:R-:W-:Y:S01]  /*1ac0*/  @!P2 IMAD R27, R19, UR14, R22 ;  /* 0x0000000e131bac24 */ /* 0x000fe2000f8e0216 */
[----:B------:R-:W-:Y:S01]  /*1ad0*/  ISETP.LT.OR P1, PT, R23, RZ, P1 ;  /* 0x000000ff1700720c */ /* 0x000fe20000f21670 */
[----:B------:R-:W-:Y:S01]  /*1ae0*/  @!P4 IMAD R28, R19, UR14, R11 ;  /* 0x0000000e131ccc24 */ /* 0x000fe2000f8e020b */
[----:B------:R-:W2:Y:S02]  /*1af0*/  @!P0 LDG.E.U16 R24, desc[UR8][R24.64] ;  /* 0x0000000818188981 */ /* 0x000ea4000c1e1500 */
[----:B------:R-:W-:-:S03]  /*1b00*/  ISETP.GE.OR P1, PT, R21, UR14, P1 ;  /* 0x0000000e15007c0c */ /* 0x000fc60008f26670 */
[----:B------:R-:W3:Y:S01]  /*1b10*/  @!P3 LDC.64 R22, c[0x0][0x210] ;  /* 0x00008400ff16bb82 */ /* 0x000ee20000000a00 */
[----:B------:R-:W-:Y:S02]  /*1b20*/  @!P3 IMAD R11, R19, UR14, R18 ;  /* 0x0000000e130bbc24 */ /* 0x000fe4000f8e0212 */
[----:B-1----:R-:W-:Y:S01]  /*1b30*/  @!P2 IMAD.WIDE R26, R27, 0x2, R14 ;  /* 0x000000021b1aa825 */ /* 0x002fe200078e020e */
[----:B------:R-:W4:Y:S04]  /*1b40*/  @!P4 LDG.E.U16 R25, desc[UR8][R12.64+0x2a] ;  /* 0x00002a080c19c981 */ /* 0x000f28000c1e1500 */
[----:B------:R-:W1:Y:S01]  /*1b50*/  @!P5 LDC.64 R14, c[0x0][0x210] ;  /* 0x00008400ff0edb82 */ /* 0x000e620000000a00 */
[C---:B------:R-:W-:Y:S01]  /*1b60*/  @!P5 IMAD R29, R19.reuse, UR14, R20 ;  /* 0x0000000e131ddc24 */ /* 0x040fe2000f8e0214 */
[----:B------:R-:W5:Y:S01]  /*1b70*/  @!P2 LDG.E.U16 R26, desc[UR8][R26.64] ;  /* 0x000000081a1aa981 */ /* 0x000f62000c1e1500 */
[----:B------:R-:W-:-:S02]  /*1b80*/  @!P1 IMAD R21, R19, UR14, R21 ;  /* 0x0000000e13159c24 */ /* 0x000fc4000f8e0215 */
        /* <DEDUP_REMOVED lines=14> */
[----:B0-----:R-:W-:Y:S01]  /*1c70*/  SHF.R.S64 R12, RZ, 0x1f, R10 ;  /* 0x0000001fff0c7819 */ /* 0x001fe2000000100a */
[----:B--2---:R-:W-:Y:S02]  /*1c80*/  @!P0 HADD2.F32 R24, -RZ, R24.H0_H0 ;  /* 0x20000018ff188230 */ /* 0x004fe40000004100 */
[----:B----4-:R-:W-:Y:S02]  /*1c90*/  @!P4 HADD2.F32 R25, -RZ, R25.H0_H0 ;  /* 0x20000019ff19c230 */ /* 0x010fe40000004100 */
[----:B-----5:R-:W-:-:S02]  /*1ca0*/  @!P2 HADD2.F32 R26, -RZ, R26.H0_H0 ;  /* 0x2000001aff1aa230 */ /* 0x020fc40000004100 */
[----:B------:R-:W-:-:S05]  /*1cb0*/  @!P0 HADD2.F32 R27, -RZ, R20.H0_H0 ;  /* 0x20000014ff1b8230 */ /* 0x000fca0000004100 */
[----:B------:R-:W-:Y:S01]  /*1cc0*/  @!P0 FFMA.FTZ R0, R27, R24, R0 ;  /* 0x000000181b008223 */ /* 0x000fe20000010000 */
[----:B------:R-:W-:Y:S02]  /*1cd0*/  @!P4 HADD2.F32 R18, -RZ, R18.H0_H0 ;  /* 0x20000012ff12c230 */ /* 0x000fe40000004100 */
[----:B---3--:R-:W-:-:S05]  /*1ce0*/  @!P2 HADD2.F32 R11, -RZ, R11.H0_H0 ;  /* 0x2000000bff0ba230 */ /* 0x008fca0000004100 */
[----:B------:R-:W-:Y:S01]  /*1cf0*/  @!P2 FFMA.FTZ R0, R11, R26, R0 ;  /* 0x0000001a0b00a223 */ /* 0x000fe20000010000 */
[----:B------:R-:W-:Y:S02]  /*1d00*/  @!P3 HADD2.F32 R11, -RZ, R28.H0_H0 ;  /* 0x2000001cff0bb230 */ /* 0x000fe40000004100 */
[----:B------:R-:W-:Y:S02]  /*1d10*/  @!P3 HADD2.F32 R22, -RZ, R22.H0_H0 ;  /* 0x20000016ff16b230 */ /* 0x000fe40000004100 */
[----:B------:R-:W-:Y:S01]  /*1d20*/  @!P4 FFMA.FTZ R0, R25, R18, R0 ;  /* 0x000000121900c223 */ /* 0x000fe20000010000 */
[----:B------:R-:W-:-:S03]  /*1d30*/  @!P5 HADD2.F32 R14, -RZ, R14.H0_H0 ;  /* 0x2000000eff0ed230 */ /* 0x000fc60000004100 */
[----:B------:R-:W-:Y:S01]  /*1d40*/  @!P3 FFMA.FTZ R0, R11, R22, R0 ;  /* 0x000000160b00b223 */ /* 0x000fe20000010000 */
[----:B------:R-:W-:Y:S02]  /*1d50*/  @!P5 HADD2.F32 R21, -RZ, R21.H0_H0 ;  /* 0x20000015ff15d230 */ /* 0x000fe40000004100 */
[----:B------:R-:W-:Y:S02]  /*1d60*/  @!P1 HADD2.F32 R19, -RZ, R19.H0_H0 ;  /* 0x20000013ff139230 */ /* 0x000fe40000004100 */
[----:B------:R-:W-:Y:S02]  /*1d70*/  @!P1 HADD2.F32 R16, -RZ, R16.H0_H0 ;  /* 0x20000010ff109230 */ /* 0x000fe40000004100 */
[----:B------:R-:W-:Y:S01]  /*1d80*/  @!P5 FFMA.FTZ R0, R21, R14, R0 ;  /* 0x0000000e1500d223 */ /* 0x000fe20000010000 */
[----:B------:R-:W-:-:S03]  /*1d90*/  IADD3 R12, P0, R12, UR18, RZ ;  /* 0x000000120c0c7c10 */ /* 0x000fc6000ff1e0ff */
[----:B------:R-:W-:Y:S01]  /*1da0*/  @!P1 FFMA.FTZ R0, R19, R16, R0 ;  /* 0x0000001013009223 */ /* 0x000fe20000010000 */
[C---:B------:R-:W-:Y:S02]  /*1db0*/  LEA.HI.X.SX32 R13, R10.reuse, UR19, 0x1, P0 ;  /* 0x000000130a0d7c11 */ /* 0x040fe400080f0eff */
[----:B------:R-:W-:Y:S02]  /*1dc0*/  IADD3 R10, P0, R10, UR7, RZ ;  /* 0x000000070a0a7c10 */ /* 0x000fe4000ff1e0ff */
[----:B------:R-:W-:Y:S02]  /*1dd0*/  F2FP.F16.F32.PACK_AB R0, RZ, R0 ;  /* 0x00000000ff00723e */ /* 0x000fe400000000ff */
[----:B------:R-:W-:Y:S02]  /*1de0*/  IADD3.X R9, RZ, R9, RZ, P0, !PT ;  /* 0x00000009ff097210 */ /* 0x000fe400007fe4ff */
[----:B------:R-:W-:Y:S01]  /*1df0*/  ISETP.GE.U32.AND P0, PT, R10, UR20, PT ;  /* 0x000000140a007c0c */ /* 0x000fe2000bf06070 */
[----:B------:R0:W-:Y:S03]  /*1e00*/  STG.E.U16 desc[UR8][R12.64], R0 ;  /* 0x000000000c007986 */ /* 0x0001e6000c101508 */
[----:B------:R-:W-:-:S13]  /*1e10*/  ISETP.GE.AND.EX P0, PT, R9, UR10, PT, P0 ;  /* 0x0000000a09007c0c */ /* 0x000fda000bf06300 */
[----:B0-----:R-:W-:Y:S05]  /*1e20*/  @!P0 BRA `(.L_x_935) ;  /* 0xffffffe400908947 */ /* 0x001fea000383ffff */
[----:B------:R-:W-:Y:S05]  /*1e30*/  BSYNC B0 ;  /* 0x0000000000007941 */ /* 0x000fea0003800000 */
.L_x_934:
[----:B------:R-:W-:Y:S05]  /*1e40*/  EXIT ;  /* 0x000000000000794d */ /* 0x000fea0003800000 */
.L_x_933:
        /* <DEDUP_REMOVED lines=18> */
[----:B---3--:R-:W-:Y:S01]  /*1f70*/  IMAD.MOV.U32 R10, RZ, RZ, RZ ;  /* 0x000000ffff0a7224 */ /* 0x008fe200078e00ff */
[----:B-----5:R-:W-:-:S05]  /*1f80*/  IADD3 R9, RZ, -R11, RZ ;  /* 0x8000000bff097210 */ /* 0x020fca0007ffe0ff */
[----:B------:R-:W-:-:S04]  /*1f90*/  IMAD R9, R9, R4, RZ ;  /* 0x0000000409097224 */ /* 0x000fc800078e02ff */
[----:B012-4-:R-:W-:-:S07]  /*1fa0*/  IMAD.HI.U32 R2, R11, R9, R10 ;  /* 0x000000090b027227 */ /* 0x017fce00078e000a */
.L_x_937:
[----:B------:R-:W-:Y:S01]  /*1fb0*/  IABS R11, R8 ;  /* 0x00000008000b7213 */ /* 0x000fe20000000000 */
[----:B------:R-:W-:Y:S01]  /*1fc0*/  UPRMT UR4, UR5, 0x8880, URZ ;  /* 0x0000888005047896 */ /* 0x000fe2000800003f */
[----:B------:R-:W-:Y:S02]  /*1fd0*/  IABS R9, R7 ;  /* 0x0000000700097213 */ /* 0x000fe40000000000 */
[----:B------:R-:W-:Y:S01]  /*1fe0*/  IABS R10, R5 ;  /* 0x00000005000a7213 */ /* 0x000fe20000000000 */
[----:B------:R-:W-:Y:S01]  /*1ff0*/  IMAD.HI.U32 R14, R2, R11, RZ ;  /* 0x0000000b020e7227 */ /* 0x000fe200078e00ff */
[----:B------:R-:W0:Y:S01]  /*2000*/  I2F.RP R15, R9 ;  /* 0x00000009000f7306 */ /* 0x000e220000209400 */
[----:B------:R-:W-:Y:S02]  /*2010*/  IABS R17, R6 ;  /* 0x0000000600117213 */ /* 0x000fe40000000000 */
[----:B------:R-:W-:Y:S02]  /*2020*/  ISETP.NE.AND P5, PT, R6, RZ, PT ;  /* 0x000000ff0600720c */ /* 0x000fe40003fa5270 */
[----:B------:R-:W-:-:S05]  /*2030*/  IADD3 R0, -R14, RZ, RZ ;  /* 0x000000ff0e007210 */ /* 0x000fca0007ffe1ff */
[----:B------:R-:W-:Y:S01]  /*2040*/  IMAD R11, R10, R0, R11 ;  /* 0x000000000a0b7224 */ /* 0x000fe200078e020b */
[----:B------:R-:W-:Y:S01]  /*2050*/  LOP3.LUT R0, R8, R5, RZ, 0x3c, !PT ;  /* 0x0000000508007212 */ /* 0x000fe200078e3cff */
[----:B0-----:R-:W0:Y:S03]  /*2060*/  MUFU.RCP R15, R15 ;  /* 0x0000000f000f7308 */ /* 0x001e260000001000 */
[----:B------:R-:W-:Y:S02]  /*2070*/  ISETP.GT.U32.AND P1, PT, R4, R11, PT ;  /* 0x0000000b0400720c */ /* 0x000fe40003f24070 */
[----:B------:R-:W-:-:S11]  /*2080*/  ISETP.GE.AND P2, PT, R0, RZ, PT ;  /* 0x000000ff0000720c */ /* 0x000fd60003f46270 */
[----:B------:R-:W-:Y:S02]  /*2090*/  @!P1 IADD3 R11, R11, -R10, RZ ;  /* 0x8000000a0b0b9210 */ /* 0x000fe40007ffe0ff */
[----:B------:R-:W-:Y:S02]  /*20a0*/  @!P1 IADD3 R14, R14, 0x1, RZ ;  /* 0x000000010e0e9810 */ /* 0x000fe40007ffe0ff */
[----:B0-----:R-:W-:Y:S02]  /*20b0*/  IADD3 R10, R15, 0xffffffe, RZ ;  /* 0x0ffffffe0f0a7810 */ /* 0x001fe40007ffe0ff */
[----:B------:R-:W-:Y:S02]  /*20c0*/  ISETP.GE.U32.AND P0, PT, R11, R4, PT ;  /* 0x000000040b00720c */ /* 0x000fe40003f06070 */
[----:B------:R0:W1:Y:S01]  /*20d0*/  F2I.FTZ.U32.TRUNC.NTZ R11, R10 ;  /* 0x0000000a000b7305 */ /* 0x000062000021f000 */
[----:B------:R-:W-:Y:S01]  /*20e0*/  ISETP.NE.AND P1, PT, R5, RZ, PT ;  /* 0x000000ff0500720c */ /* 0x000fe20003f25270 */
[----:B0-----:R-:W-:-:S09]  /*20f0*/  HFMA2.MMA R10, -RZ, RZ, 0, 0 ;  /* 0x00000000ff0a7435 */ /* 0x001fd200000001ff */
[----:B------:R-:W-:-:S04]  /*2100*/  @P0 IADD3 R14, R14, 0x1, RZ ;  /* 0x000000010e0e0810 */ /* 0x000fc80007ffe0ff */
[----:B------:R-:W-:Y:S01]  /*2110*/  @!P2 IADD3 R14, -R14, RZ, RZ ;  /* 0x000000ff0e0ea210 */ /* 0x000fe20007ffe1ff */
[----:B-1----:R-:W-:Y:S01]  /*2120*/  IMAD.MOV R0, RZ, RZ, -R11 ;  /* 0x000000ffff007224 */ /* 0x002fe200078e0a0b */
[----:B------:R-:W-:-:S03]  /*2130*/  @!P1 LOP3.LUT R14, RZ, R5, RZ, 0x33, !PT ;  /* 0x00000005ff0e9212 */ /* 0x000fc600078e33ff */
[----:B------:R-:W-:Y:S01]  /*2140*/  IMAD R15, R0, R9, RZ ;  /* 0x00000009000f7224 */ /* 0x000fe200078e02ff */
[----:B------:R-:W-:Y:S02]  /*2150*/  IABS R16, R14 ;  /* 0x0000000e00107213 */ /* 0x000fe40000000000 */
[----:B------:R-:W-:Y:S01]  /*2160*/  MOV R0, R17 ;  /* 0x0000001100007202 */ /* 0x000fe20000000f00 */
[----:B------:R-:W-:Y:S01]  /*2170*/  IMAD.HI.U32 R15, R11, R15, R10 ;  /* 0x0000000f0b0f7227 */ /* 0x000fe200078e000a */
[----:B------:R-:W-:Y:S02]  /*2180*/  MOV R10, R16 ;  /* 0x00000010000a7202 */ /* 0x000fe40000000f00 */
[----:B------:R-:W0:Y:S01]  /*2190*/  I2F.RP R16, R0 ;  /* 0x0000000000107306 */ /* 0x000e220000209400 */
[----:B------:R-:W-:Y:S02]  /*21a0*/  IADD3 R21, -R14, RZ, RZ ;  /* 0x000000ff0e157210 */ /* 0x000fe40007ffe1ff */
[----:B------:R-:W-:-:S04]  /*21b0*/  IMAD.HI.U32 R22, R15, R10, RZ ;  /* 0x0000000a0f167227 */ /* 0x000fc800078e00ff */
[----:B------:R-:W-:Y:S01]  /*21c0*/  IMAD R21, R5, R21, R8 ;  /* 0x0000001505157224 */ /* 0x000fe200078e0208 */
[----:B------:R-:W-:-:S05]  /*21d0*/  IADD3 R11, -R22, RZ, RZ ;  /* 0x000000ff160b7210 */ /* 0x000fca0007ffe1ff */
[C---:B------:R-:W-:Y:S01]  /*21e0*/  IMAD R10, R9.reuse, R11, R10 ;  /* 0x0000000b090a7224 */ /* 0x040fe200078e020a */
[----:B0-----:R-:W0:Y:S04]  /*21f0*/  MUFU.RCP R16, R16 ;  /* 0x0000001000107308 */ /* 0x001e280000001000 */
[----:B------:R-:W-:-:S13]  /*2200*/  ISETP.GT.U32.AND P1, PT, R9, R10, PT ;  /* 0x0000000a0900720c */ /* 0x000fda0003f24070 */
[----:B------:R-:W-:Y:S01]  /*2210*/  @!P1 IMAD.IADD R10, R10, 0x1, -R9 ;  /* 0x000000010a0a9824 */ /* 0x000fe200078e0a09 */
[----:B0-----:R-:W-:Y:S02]  /*2220*/  IADD3 R11, R16, 0xffffffe, RZ ;  /* 0x0ffffffe100b7810 */ /* 0x001fe40007ffe0ff */
[----:B------:R-:W-:Y:S02]  /*2230*/  @!P1 IADD3 R22, R22, 0x1, RZ ;  /* 0x0000000116169810 */ /* 0x000fe40007ffe0ff */
[----:B------:R-:W-:Y:S01]  /*2240*/  ISETP.GE.U32.AND P0, PT, R10, R9, PT ;  /* 0x000000090a00720c */ /* 0x000fe20003f06070 */
[----:B------:R-:W-:Y:S01]  /*2250*/  IMAD.MOV.U32 R10, RZ, RZ, RZ ;  /* 0x000000ffff0a7224 */ /* 0x000fe200078e00ff */
[----:B------:R-:W0:Y:S01]  /*2260*/  F2I.FTZ.U32.TRUNC.NTZ R11, R11 ;  /* 0x0000000b000b7305 */ /* 0x000e22000021f000 */
[----:B------:R-:W-:Y:S02]  /*2270*/  LOP3.LUT R9, R14, R7, RZ, 0x3c, !PT ;  /* 0x000000070e097212 */ /* 0x000fe400078e3cff */
[----:B------:R-:W-:-:S02]  /*2280*/  ISETP.NE.AND P1, PT, R7, RZ, PT ;  /* 0x000000ff0700720c */ /* 0x000fc40003f25270 */
[----:B------:R-:W-:-:S06]  /*2290*/  ISETP.GE.AND P2, PT, R9, RZ, PT ;  /* 0x000000ff0900720c */ /* 0x000fcc0003f46270 */
[----:B------:R-:W-:Y:S02]  /*22a0*/  @P0 IADD3 R22, R22, 0x1, RZ ;  /* 0x0000000116160810 */ /* 0x000fe40007ffe0ff */
[----:B0-----:R-:W-:-:S05]  /*22b0*/  IADD3 R9, RZ, -R11, RZ ;  /* 0x8000000bff097210 */ /* 0x001fca0007ffe0ff */
[----:B------:R-:W-:Y:S01]  /*22c0*/  @!P2 IADD3 R22, -R22, RZ, RZ ;  /* 0x000000ff1616a210 */ /* 0x000fe20007ffe1ff */
[----:B------:R-:W-:Y:S01]  /*22d0*/  IMAD R9, R9, R0, RZ ;  /* 0x0000000009097224 */ /* 0x000fe200078e02ff */
[----:B------:R-:W-:Y:S02]  /*22e0*/  @!P1 LOP3.LUT R22, RZ, R7, RZ, 0x33, !PT ;  /* 0x00000007ff169212 */ /* 0x000fe400078e33ff */
[----:B------:R-:W-:Y:S01]  /*22f0*/  ISETP.NE.AND P1, PT, RZ, UR4, PT ;  /* 0x00000004ff007c0c */ /* 0x000fe2000bf25270 */
[----:B------:R-:W-:Y:S01]  /*2300*/  IMAD.HI.U32 R16, R11, R9, R10 ;  /* 0x000000090b107227 */ /* 0x000fe200078e000a */
[----:B------:R-:W-:Y:S01]  /*2310*/  IABS R15, R22 ;  /* 0x00000016000f7213 */ /* 0x000fe20000000000 */
[----:B------:R-:W0:Y:S01]  /*2320*/  LDC.64 R10, c[0x0][0x2c8] ;  /* 0x0000b200ff0a7b82 */ /* 0x000e220000000a00 */
[----:B------:R-:W-:-:S03]  /*2330*/  ISETP.GE.AND P4, PT, R22, RZ, PT ;  /* 0x000000ff1600720c */ /* 0x000fc60003f86270 */
[----:B------:R-:W-:-:S05]  /*2340*/  IMAD.HI.U32 R9, R16, R15, RZ ;  /* 0x0000000f10097227 */ /* 0x000fca00078e00ff */
[----:B------:R-:W-:Y:S01]  /*2350*/  IADD3 R9, -R9, RZ, RZ ;  /* 0x000000ff09097210 */ /* 0x000fe20007ffe1ff */
[----:B------:R-:W1:Y:S04]  /*2360*/  @P1 LDC.64 R26, c[0x0][0x288] ;  /* 0x0000a200ff1a1b82 */ /* 0x000e680000000a00 */
[----:B------:R-:W-:Y:S01]  /*2370*/  IMAD R9, R0, R9, R15 ;  /* 0x0000000900097224 */ /* 0x000fe200078e020f */
[----:B------:R-:W-:-:S04]  /*2380*/  IADD3 R15, -R22, RZ, RZ ;  /* 0x000000ff160f7210 */ /* 0x000fc80007ffe1ff */
[----:B------:R-:W-:Y:S01]  /*2390*/  ISETP.GT.U32.AND P0, PT, R0, R9, PT ;  /* 0x000000090000720c */ /* 0x000fe20003f04070 */
[----:B------:R-:W-:-:S04]  /*23a0*/  IMAD R14, R7, R15, R14 ;  /* 0x0000000f070e7224 */ /* 0x000fc800078e020e */
[----:B0-----:R-:W-:Y:S02]  /*23b0*/  IMAD R23, R14, UR13, -R11 ;  /* 0x0000000d0e177c24 */ /* 0x001fe4000f8e0a0b */
[----:B------:R-:W-:Y:S02]  /*23c0*/  IMAD R21, R21, UR12, -R10 ;  /* 0x0000000c15157c24 */ /* 0x000fe4000f8e0a0a */
[----:B------:R-:W-:Y:S01]  /*23d0*/  IMAD R24, R22, UR15, R23 ;  /* 0x0000000f16187c24 */ /* 0x000fe2000f8e0217 */
[----:B------:R-:W-:Y:S02]  /*23e0*/  ISETP.GE.AND P2, PT, R23, UR15, PT ;  /* 0x0000000f17007c0c */ /* 0x000fe4000bf46270 */
[----:B------:R-:W-:Y:S02]  /*23f0*/  LOP3.LUT R10, R21, R23, RZ, 0xfc, !PT ;  /* 0x00000017150a7212 */ /* 0x000fe400078efcff */
[----:B------:R-:W-:Y:S02]  /*2400*/  @!P0 IADD3 R9, R9, -R0, RZ ;  /* 0x8000000009098210 */ /* 0x000fe40007ffe0ff */
[----:B------:R-:W-:-:S02]  /*2410*/  ISETP.LT.OR P3, PT, R10, RZ, P2 ;  /* 0x000000ff0a00720c */ /* 0x000fc40001761670 */
[----:B------:R-:W-:Y:S02]  /*2420*/  ISETP.GT.U32.AND P0, PT, R0, R9, PT ;  /* 0x000000090000720c */ /* 0x000fe40003f04070 */
[C---:B------:R-:W-:Y:S02]  /*2430*/  ISETP.GE.OR P3, PT, R21.reuse, UR14, P3 ;  /* 0x0000000e15007c0c */ /* 0x040fe40009f66670 */
[----:B------:R-:W-:-:S09]  /*2440*/  IADD3 R11, R21, UR11, RZ ;  /* 0x0000000b150b7c10 */ /* 0x000fd2000fffe0ff */
[----:B------:R-:W-:Y:S01]  /*2450*/  @!P0 IMAD.IADD R9, R9, 0x1, -R0 ;  /* 0x0000000109098824 */ /* 0x000fe200078e0a00 */
[----:B------:R-:W-:Y:S01]  /*2460*/  LOP3.LUT R0, R11, R23, RZ, 0xfc, !PT ;  /* 0x000000170b007212 */ /* 0x000fe200078efcff */
[----:B------:R-:W0:Y:S03]  /*2470*/  @!P3 LDC.64 R28, c[0x0][0x210] ;  /* 0x00008400ff1cbb82 */ /* 0x000e260000000a00 */
[----:B------:R-:W-:Y:S02]  /*2480*/  MOV R15, R9 ;  /* 0x00000009000f7202 */ /* 0x000fe40000000f00 */
[----:B------:R-:W-:Y:S02]  /*2490*/  ISETP.LT.OR P0, PT, R0, RZ, P2 ;  /* 0x000000ff0000720c */ /* 0x000fe40001701670 */
[----:B------:R-:W-:Y:S02]  /*24a0*/  @!P4 IADD3 R15, -R15, RZ, RZ ;  /* 0x000000ff0f0fc210 */ /* 0x000fe40007ffe1ff */
[----:B------:R-:W-:-:S02]  /*24b0*/  @!P5 LOP3.LUT R15, RZ, R6, RZ, 0x33, !PT ;  /* 0x00000006ff0fd212 */ /* 0x000fc400078e33ff */
        /* <DEDUP_REMOVED lines=14> */
[----:B------:R-:W-:-:S04]  /*25a0*/  IADD3 R20, R11, UR11, RZ ;  /* 0x0000000b0b147c10 */ /* 0x000fc8000fffe0ff */
[----:B------:R-:W-:-:S04]  /*25b0*/  LOP3.LUT R0, R20, R23, RZ, 0xfc, !PT ;  /* 0x0000001714007212 */ /* 0x000fc800078efcff */
[----:B------:R-:W-:-:S04]  /*25c0*/  ISETP.LT.OR P0, PT, R0, RZ, P2 ;  /* 0x000000ff0000720c */ /* 0x000fc80001701670 */
[C---:B------:R-:W-:Y:S02]  /*25d0*/  ISETP.GE.OR P0, PT, R20.reuse, UR14, P0 ;  /* 0x0000000e14007c0c */ /* 0x040fe40008706670 */
[----:B------:R-:W-:Y:S01]  /*25e0*/  IADD3 R9, R20, UR11, RZ ;  /* 0x0000000b14097c10 */ /* 0x000fe2000fffe0ff */
[----:B------:R-:W-:-:S03]  /*25f0*/  HFMA2.MMA R0, -RZ, RZ, 0, 0 ;  /* 0x00000000ff007435 */ /* 0x000fc600000001ff */
[----:B-1----:R-:W-:-:S07]  /*2600*/  LOP3.LUT R27, R9, R23, RZ, 0xfc, !PT ;  /* 0x00000017091b7212 */ /* 0x002fce00078efcff */
[----:B0-----:R-:W0:Y:S01]  /*2610*/  @!P0 LDC.64 R16, c[0x0][0x210] ;  /* 0x00008400ff108b82 */ /* 0x001e220000000a00 */
[----:B------:R-:W3:Y:S01]  /*2620*/  @!P0 LDG.E.U16 R28, desc[UR8][R14.64+0x4] ;  /* 0x000004080e1c8981 */ /* 0x000ee2000c1e1500 */
[----:B--2---:R-:W-:Y:S01]  /*2630*/  @P1 HADD2.F32 R0, -RZ, R26.H0_H0 ;  /* 0x2000001aff001230 */ /* 0x004fe20000004100 */
[----:B------:R-:W-:-:S04]  /*2640*/  ISETP.LT.OR P1, PT, R27, RZ, P2 ;  /* 0x000000ff1b00720c */ /* 0x000fc80001721670 */
[----:B------:R-:W-:Y:S01]  /*2650*/  ISETP.GE.OR P1, PT, R9, UR14, P1 ;  /* 0x0000000e09007c0c */ /* 0x000fe20008f26670 */
[----:B----4-:R-:W-:Y:S02]  /*2660*/  @!P3 HADD2.F32 R18, -RZ, R18.H0_H0 ;  /* 0x20000012ff12b230 */ /* 0x010fe40000004100 */
[----:B-----5:R-:W-:Y:S02]  /*2670*/  @!P3 HADD2.F32 R19, -RZ, R19.H0_H0 ;  /* 0x20000013ff13b230 */ /* 0x020fe40000004100 */
[----:B------:R-:W-:Y:S02]  /*2680*/  @!P0 IMAD R27, R24, UR14, R20 ;  /* 0x0000000e181b8c24 */ /* 0x000fe4000f8e0214 */
[----:B------:R-:W-:Y:S02]  /*2690*/  @!P4 HADD2.F32 R25, -RZ, R25.H0_H0 ;  /* 0x20000019ff19c230 */ /* 0x000fe40000004100 */
[----:B------:R-:W-:-:S04]  /*26a0*/  @!P3 FFMA.FTZ R0, R19, R18, R0 ;  /* 0x000000121300b223 */ /* 0x000fc80000010000 */
[----:B------:R-:W2:Y:S01]  /*26b0*/  @!P1 LDG.E.U16 R26, desc[UR8][R14.64+0x6] ;  /* 0x000006080e1a9981 */ /* 0x000ea2000c1e1500 */
[----:B------:R-:W1:Y:S01]  /*26c0*/  @!P1 LDC.64 R18, c[0x0][0x210] ;  /* 0x00008400ff129b82 */ /* 0x000e620000000a00 */
[----:B0-----:R-:W-:-:S05]  /*26d0*/  @!P0 IMAD.WIDE R16, R27, 0x2, R16 ;  /* 0x000000021b108825 */ /* 0x001fca00078e0210 */
[----:B------:R0:W4:Y:S01]  /*26e0*/  @!P0 LDG.E.U16 R27, desc[UR8][R16.64] ;  /* 0x00000008101b8981 */ /* 0x000122000c1e1500 */
[----:B---3--:R-:W-:-:S05]  /*26f0*/  @!P4 HADD2.F32 R10, -RZ, R10.H0_H0 ;  /* 0x2000000aff0ac230 */ /* 0x008fca0000004100 */
        /* <DEDUP_REMOVED lines=19> */
[----:B----4-:R-:W-:-:S05]  /*2830*/  @!P0 HADD2.F32 R27, -RZ, R27.H0_H0 ;  /* 0x2000001bff1b8230 */ /* 0x010fca0000004100 */
[----:B------:R-:W-:-:S05]  /*2840*/  @!P0 FFMA.FTZ R0, R17, R27, R0 ;  /* 0x0000001b11008223 */ /* 0x000fca0000010000 */
[----:B------:R-:W0:Y:S01]  /*2850*/  @!P3 LDC.64 R16, c[0x0][0x210] ;  /* 0x00008400ff10bb82 */ /* 0x000e220000000a00 */
[----:B--2---:R-:W-:Y:S02]  /*2860*/  @!P1 HADD2.F32 R25, -RZ, R26.H0_H0 ;  /* 0x2000001aff199230 */ /* 0x004fe40000004100 */
[----:B------:R-:W2:Y:S01]  /*2870*/  @!P3 LDG.E.U16 R26, desc[UR8][R14.64+0xa] ;  /* 0x00000a080e1ab981 */ /* 0x000ea2000c1e1500 */
[----:B---3--:R-:W-:-:S05]  /*2880*/  @!P1 HADD2.F32 R18, -RZ, R18.H0_H0 ;  /* 0x20000012ff129230 */ /* 0x008fca0000004100 */
        /* <DEDUP_REMOVED lines=21> */
[----:B---3--:R-:W-:Y:S02]  /*29e0*/  @!P3 HADD2.F32 R27, -RZ, R25.H0_H0 ;  /* 0x20000019ff1bb230 */ /* 0x008fe40000004100 */
[----:B--2---:R-:W-:-:S05]  /*29f0*/  @!P3 HADD2.F32 R25, -RZ, R26.H0_H0 ;  /* 0x2000001aff19b230 */ /* 0x004fca0000004100 */
        /* <DEDUP_REMOVED lines=8> */
[----:B-----5:R-:W-:Y:S02]  /*2a80*/  @!P5 HADD2.F32 R25, -RZ, R19.H0_H0 ;  /* 0x20000013ff19d230 */ /* 0x020fe40000004100 */
[----:B----4-:R-:W-:-:S05]  /*2a90*/  @!P5 HADD2.F32 R19, -RZ, R24.H0_H0 ;  /* 0x20000018ff13d230 */ /* 0x010fca0000004100 */
        /* <DEDUP_REMOVED lines=35> */
[----:B------:R-:W-:Y:S02]  /*2cd0*/  @!P4 HADD2.F32 R19, -RZ, R26.H0_H0 ;  /* 0x2000001aff13c230 */ /* 0x000fe40000004100 */
[----:B------:R-:W4:Y:S03]  /*2ce0*/  @!P5 LDG.E.U16 R26, desc[UR8][R14.64+0x16] ;  /* 0x000016080e1ad981 */ /* 0x000f26000c1e1500 */
        /* <DEDUP_REMOVED lines=12> */
[----:B--2---:R-:W-:Y:S02]  /*2db0*/  @!P3 HADD2.F32 R25, -RZ, R25.H0_H0 ;  /* 0x20000019ff19b230 */ /* 0x004fe40000004100 */
[----:B---3--:R-:W-:-:S05]  /*2dc0*/  @!P3 HADD2.F32 R24, -RZ, R24.H0_H0 ;  /* 0x20000018ff18b230 */ /* 0x008fca0000004100 */
[----:B------:R-:W-:Y:S02]  /*2dd0*/  @!P3 FFMA.FTZ R0, R25, R24, R0 ;  /* 0x000000181900b223 */ /* 0x000fe40000010000 */
[----:B------:R-:W0:Y:S02]  /*2de0*/  @!P0 LDC.64 R24, c[0x0][0x210] ;  /* 0x00008400ff188b82 */ /* 0x000e240000000a00 */
[----:B0-----:R-:W-:-:S06]  /*2df0*/  @!P0 IMAD.WIDE R24, R17, 0x2, R24 ;  /* 0x0000000211188825 */ /* 0x001fcc00078e0218 */
        /* <DEDUP_REMOVED lines=23> */
[----:B0-----:R-:W-:Y:S02]  /*2f70*/  IMAD R24, R22, UR15, R23 ;  /* 0x0000000f16187c24 */ /* 0x001fe4000f8e0217 */
[----:B------:R-:W-:Y:S02]  /*2f80*/  @!P0 HADD2.F32 R29, -RZ, R29.H0_H0 ;  /* 0x2000001dff1d8230 */ /* 0x000fe40000004100 */
[----:B------:R-:W-:-:S04]  /*2f90*/  @!P3 IMAD R25, R24, UR14, R21 ;  /* 0x0000000e1819bc24 */ /* 0x000fc8000f8e0215 */
[----:B-1----:R-:W-:Y:S01]  /*2fa0*/  @!P3 IMAD.WIDE R16, R25, 0x2, R16 ;  /* 0x000000021910b825 */ /* 0x002fe200078e0210 */
[----:B------:R-:W-:-:S03]  /*2fb0*/  LOP3.LUT R25, R11, R23, RZ, 0xfc, !PT ;  /* 0x000000170b197212 */ /* 0x000fc600078efcff */
[----:B--2---:R-:W-:-:S05]  /*2fc0*/  @!P0 HADD2.F32 R28, -RZ, R28.H0_H0 ;  /* 0x2000001cff1c8230 */ /* 0x004fca0000004100 */
[----:B------:R-:W-:Y:S01]  /*2fd0*/  @!P0 FFMA.FTZ R0, R29, R28, R0 ;  /* 0x0000001c1d008223 */ /* 0x000fe20000010000 */
[----:B------:R-:W-:Y:S01]  /*2fe0*/  ISETP.LT.OR P0, PT, R25, RZ, P2 ;  /* 0x000000ff1900720c */ /* 0x000fe20001701670 */
[----:B------:R-:W2:Y:S03]  /*2ff0*/  @!P3 LDG.E.U16 R28, desc[UR8][R14.64+0x1e] ;  /* 0x00001e080e1cb981 */ /* 0x000ea6000c1e1500 */
[----:B------:R-:W-:Y:S01]  /*3000*/  ISETP.GE.OR P0, PT, R11, UR14, P0 ;  /* 0x0000000e0b007c0c */ /* 0x000fe20008706670 */
[----:B---3--:R-:W-:Y:S02]  /*3010*/  @!P1 HADD2.F32 R27, -RZ, R27.H0_H0 ;  /* 0x2000001bff1b9230 */ /* 0x008fe40000004100 */
[----:B----4-:R-:W-:-:S05]  /*3020*/  @!P1 HADD2.F32 R26, -RZ, R26.H0_H0 ;  /* 0x2000001aff1a9230 */ /* 0x010fca0000004100 */
[----:B------:R-:W-:Y:S02]  /*3030*/  @!P1 FFMA.FTZ R0, R27, R26, R0 ;  /* 0x0000001a1b009223 */ /* 0x000fe40000010000 */
[----:B------:R0:W3:Y:S04]  /*3040*/  @!P3 LDG.E.U16 R27, desc[UR8][R16.64] ;  /* 0x00000008101bb981 */ /* 0x0000e8000c1e1500 */
[----:B------:R-:W4:Y:S01]  /*3050*/  @!P0 LDG.E.U16 R26, desc[UR8][R14.64+0x20] ;  /* 0x000020080e1a8981 */ /* 0x000f22000c1e1500 */
[----:B0-----:R-:W0:Y:S01]  /*3060*/  @!P0 LDC.64 R16, c[0x0][0x210] ;  /* 0x00008400ff108b82 */ /* 0x001e220000000a00 */
[----:B-----5:R-:W-:Y:S02]  /*3070*/  @!P4 HADD2.F32 R25, -RZ, R19.H0_H0 ;  /* 0x20000013ff19c230 */ /* 0x020fe40000004100 */
        /* <DEDUP_REMOVED lines=18> */
[----:B----4-:R-:W-:Y:S01]  /*31a0*/  @!P0 HADD2.F32 R27, -RZ, R26.H0_H0 ;  /* 0x2000001aff1b8230 */ /* 0x010fe20000004100 */
[----:B------:R1:W2:Y:S04]  /*31b0*/  @!P5 LDG.E.U16 R16, desc[UR8][R16.64] ;  /* 0x000000081010d981 */ /* 0x0002a8000c1e1500 */
[----:B------:R-:W3:Y:S01]  /*31c0*/  @!P4 LDG.E.U16 R26, desc[UR8][R14.64+0x24] ;  /* 0x000024080e1ac981 */ /* 0x000ee2000c1e1500 */
[----:B-----5:R-:W-:-:S03]  /*31d0*/  @!P0 HADD2.F32 R28, -RZ, R25.H0_H0 ;  /* 0x20000019ff1c8230 */ /* 0x020fc60000004100 */
[----:B------:R-:W4:Y:S02]  /*31e0*/  @!P5 LDG.E.U16 R25, desc[UR8][R14.64+0x22] ;  /* 0x000022080e19d981 */ /* 0x000f24000c1e1500 */
[----:B------:R-:W-:Y:S01]  /*31f0*/  @!P0 FFMA.FTZ R0, R27, R28, R0 ;  /* 0x0000001c1b008223 */ /* 0x000fe20000010000 */
[----:B------:R-:W-:-:S04]  /*3200*/  @!P4 IMAD R27, R24, UR14, R9 ;  /* 0x0000000e181bcc24 */ /* 0x000fc8000f8e0209 */
[----:B0-----:R-:W-:-:S05]  /*3210*/  @!P4 IMAD.WIDE R18, R27, 0x2, R18 ;  /* 0x000000021b12c825 */ /* 0x001fca00078e0212 */
[----:B------:R0:W5:Y:S01]  /*3220*/  @!P4 LDG.E.U16 R27, desc[UR8][R18.64] ;  /* 0x00000008121bc981 */ /* 0x000162000c1e1500 */
[----:B------:R-:W-:Y:S02]  /*3230*/  LOP3.LUT R28, R10, R23, RZ, 0xfc, !PT ;  /* 0x000000170a1c7212 */ /* 0x000fe400078efcff */
[----:B------:R-:W-:Y:S02]  /*3240*/  IADD3 R23, R23, UR16, RZ ;  /* 0x0000001017177c10 */ /* 0x000fe4000fffe0ff */
[----:B------:R-:W-:Y:S02]  /*3250*/  ISETP.LT.OR P0, PT, R28, RZ, P2 ;  /* 0x000000ff1c00720c */ /* 0x000fe40001701670 */
[----:B------:R-:W-:Y:S02]  /*3260*/  ISETP.GE.AND P1, PT, R23, UR15, PT ;  /* 0x0000000f17007c0c */ /* 0x000fe4000bf26270 */
[----:B-1----:R-:W-:Y:S02]  /*3270*/  LOP3.LUT R17, R21, R23, RZ, 0xfc, !PT ;  /* 0x0000001715117212 */ /* 0x002fe400078efcff */
[----:B------:R-:W-:-:S02]  /*3280*/  ISETP.GE.OR P0, PT, R10, UR14, P0 ;  /* 0x0000000e0a007c0c */ /* 0x000fc40008706670 */
[----:B------:R-:W-:-:S04]  /*3290*/  ISETP.LT.OR P3, PT, R17, RZ, P1 ;  /* 0x000000ff1100720c */ /* 0x000fc80000f61670 */
[----:B------:R-:W-:-:S07]  /*32a0*/  ISETP.GE.OR P3, PT, R21, UR14, P3 ;  /* 0x0000000e15007c0c */ /* 0x000fce0009f66670 */
[----:B0-----:R-:W0:Y:S01]  /*32b0*/  @!P0 LDC.64 R18, c[0x0][0x210] ;  /* 0x00008400ff128b82 */ /* 0x001e220000000a00 */
[----:B--2---:R-:W-:Y:S02]  /*32c0*/  @!P5 HADD2.F32 R16, -RZ, R16.H0_H0 ;  /* 0x20000010ff10d230 */ /* 0x004fe40000004100 */
[----:B---3--:R-:W-:Y:S02]  /*32d0*/  @!P4 HADD2.F32 R17, -RZ, R26.H0_H0 ;  /* 0x2000001aff11c230 */ /* 0x008fe40000004100 */
[----:B----4-:R-:W-:-:S05]  /*32e0*/  @!P5 HADD2.F32 R25, -RZ, R25.H0_H0 ;  /* 0x20000019ff19d230 */ /* 0x010fca0000004100 */
[----:B------:R-:W-:Y:S01]  /*32f0*/  @!P5 FFMA.FTZ R0, R25, R16, R0 ;  /* 0x000000101900d223 */ /* 0x000fe20000010000 */
[----:B------:R-:W-:-:S04]  /*3300*/  LOP3.LUT R16, R11, R23, RZ, 0xfc, !PT ;  /* 0x000000170b107212 */ /* 0x000fc800078efcff */
[----:B------:R-:W-:Y:S01]  /*3310*/  ISETP.LT.OR P2, PT, R16, RZ, P1 ;  /* 0x000000ff1000720c */ /* 0x000fe20000f41670 */
[----:B-----5:R-:W-:-:S03]  /*3320*/  @!P4 HADD2.F32 R27, -RZ, R27.H0_H0 ;  /* 0x2000001bff1bc230 */ /* 0x020fc60000004100 */
[----:B------:R-:W-:Y:S01]  /*3330*/  ISETP.GE.OR P2, PT, R11, UR14, P2 ;  /* 0x0000000e0b007c0c */ /* 0x000fe20009746670 */
[----:B------:R-:W-:Y:S02]  /*3340*/  @!P0 IMAD R25, R24, UR14, R10 ;  /* 0x0000000e18198c24 */ /* 0x000fe4000f8e020a */
[----:B------:R-:W-:Y:S02]  /*3350*/  @!P4 FFMA.FTZ R0, R17, R27, R0 ;  /* 0x0000001b1100c223 */ /* 0x000fe40000010000 */
[----:B------:R-:W1:Y:S01]  /*3360*/  @!P3 LDC.64 R16, c[0x0][0x210] ;  /* 0x00008400ff10bb82 */ /* 0x000e620000000a00 */
[-C--:B------:R-:W-:Y:S02]  /*3370*/  LOP3.LUT R24, R20, R23.reuse, RZ, 0xfc, !PT ;  /* 0x0000001714187212 */ /* 0x080fe400078efcff */
[----:B------:R-:W-:Y:S02]  /*3380*/  LOP3.LUT R26, R9, R23, RZ, 0xfc, !PT ;  /* 0x00000017091a7212 */ /* 0x000fe400078efcff */
[----:B------:R-:W-:-:S02]  /*3390*/  ISETP.LT.OR P4, PT, R24, RZ, P1 ;  /* 0x000000ff1800720c */ /* 0x000fc40000f81670 */
[----:B------:R-:W-:Y:S01]  /*33a0*/  ISETP.LT.OR P5, PT, R26, RZ, P1 ;  /* 0x000000ff1a00720c */ /* 0x000fe20000fa1670 */
[----:B------:R-:W-:Y:S01]  /*33b0*/  IMAD R26, R22, UR15, R23 ;  /* 0x0000000f161a7c24 */ /* 0x000fe2000f8e0217 */
[----:B------:R-:W-:Y:S02]  /*33c0*/  LOP3.LUT R24, R10, R23, RZ, 0xfc, !PT ;  /* 0x000000170a187212 */ /* 0x000fe400078efcff */
[----:B------:R-:W2:Y:S01]  /*33d0*/  @!P2 LDC.64 R22, c[0x0][0x210] ;  /* 0x00008400ff16ab82 */ /* 0x000ea20000000a00 */
[----:B------:R-:W-:Y:S02]  /*33e0*/  ISETP.GE.OR P4, PT, R20, UR14, P4 ;  /* 0x0000000e14007c0c */ /* 0x000fe4000a786670 */
[----:B------:R-:W-:Y:S02]  /*33f0*/  ISETP.GE.OR P5, PT, R9, UR14, P5 ;  /* 0x0000000e09007c0c */ /* 0x000fe4000afa6670 */
        /* <DEDUP_REMOVED lines=28> */
[----:B0-----:R-:W-:Y:S01]  /*35c0*/  SHF.R.S64 R11, RZ, 0x1f, R8 ;  /* 0x0000001fff0b7819 */ /* 0x001fe20000001008 */
[----:B---3--:R-:W-:-:S02]  /*35d0*/  @!P0 HADD2.F32 R18, -RZ, R18.H0_H0 ;  /* 0x20000012ff128230 */ /* 0x008fc40000004100 */
[----:B----4-:R-:W-:Y:S02]  /*35e0*/  @!P0 HADD2.F32 R19, -RZ, R19.H0_H0 ;  /* 0x20000013ff138230 */ /* 0x010fe40000004100 */
[----:B--2---:R-:W-:-:S03]  /*35f0*/  @!P3 HADD2.F32 R24, -RZ, R24.H0_H0 ;  /* 0x20000018ff18b230 */ /* 0x004fc60000004100 */
[----:B------:R-:W-:Y:S01]  /*3600*/  @!P0 FFMA.FTZ R0, R19, R18, R0 ;  /* 0x0000001213008223 */ /* 0x000fe20000010000 */
[----:B------:R-:W-:Y:S02]  /*3610*/  @!P2 HADD2.F32 R22, -RZ, R22.H0_H0 ;  /* 0x20000016ff16a230 */ /* 0x000fe40000004100 */
[----:B------:R-:W-:-:S05]  /*3620*/  @!P3 HADD2.F32 R27, -RZ, R20.H0_H0 ;  /* 0x20000014ff1bb230 */ /* 0x000fca0000004100 */
[----:B------:R-:W-:Y:S01]  /*3630*/  @!P3 FFMA.FTZ R0, R27, R24, R0 ;  /* 0x000000181b00b223 */ /* 0x000fe20000010000 */
[----:B------:R-:W-:Y:S02]  /*3640*/  @!P4 HADD2.F32 R21, -RZ, R21.H0_H0 ;  /* 0x20000015ff15c230 */ /* 0x000fe40000004100 */
[----:B------:R-:W-:Y:S02]  /*3650*/  @!P4 HADD2.F32 R16, -RZ, R16.H0_H0 ;  /* 0x20000010ff10c230 */ /* 0x000fe40000004100 */
[----:B------:R-:W-:-:S05]  /*3660*/  @!P2 HADD2.F32 R9, -RZ, R9.H0_H0 ;  /* 0x20000009ff09a230 */ /* 0x000fca0000004100 */
[----:B------:R-:W-:Y:S01]  /*3670*/  @!P2 FFMA.FTZ R0, R9, R22, R0 ;  /* 0x000000160900a223 */ /* 0x000fe20000010000 */
[----:B------:R-:W-:Y:S02]  /*3680*/  @!P5 HADD2.F32 R28, -RZ, R28.H0_H0 ;  /* 0x2000001cff1cd230 */ /* 0x000fe40000004100 */
[----:B-----5:R-:W-:Y:S02]  /*3690*/  @!P5 HADD2.F32 R25, -RZ, R25.H0_H0 ;  /* 0x20000019ff19d230 */ /* 0x020fe40000004100 */
[----:B------:R-:W-:Y:S01]  /*36a0*/  @!P4 FFMA.FTZ R0, R21, R16, R0 ;  /* 0x000000101500c223 */ /* 0x000fe20000010000 */
[----:B------:R-:W-:-:S03]  /*36b0*/  @!P1 HADD2.F32 R10, -RZ, R10.H0_H0 ;  /* 0x2000000aff0a9230 */ /* 0x000fc60000004100 */
[----:B------:R-:W-:Y:S01]  /*36c0*/  @!P5 FFMA.FTZ R0, R25, R28, R0 ;  /* 0x0000001c1900d223 */ /* 0x000fe20000010000 */
[----:B------:R-:W-:-:S05]  /*36d0*/  @!P1 HADD2.F32 R23, -RZ, R23.H0_H0 ;  /* 0x20000017ff179230 */ /* 0x000fca0000004100 */
[----:B------:R-:W-:Y:S01]  /*36e0*/  @!P1 FFMA.FTZ R0, R23, R10, R0 ;  /* 0x0000000a17009223 */ /* 0x000fe20000010000 */
[----:B------:R-:W-:-:S04]  /*36f0*/  IADD3 R10, P0, R11, UR18, RZ ;  /* 0x000000120b0a7c10 */ /* 0x000fc8000ff1e0ff */
[----:B------:R-:W-:Y:S02]  /*3700*/  F2FP.F16.F32.PACK_AB R0, RZ, R0 ;  /* 0x00000000ff00723e */ /* 0x000fe400000000ff */
        /* <DEDUP_REMOVED lines=8> */
.L_x_936:
[----:B------:R-:W-:Y:S05]  /*3790*/  EXIT ;  /* 0x000000000000794d */ /* 0x000fea0003800000 */
.L_x_938:
        /* <DEDUP_REMOVED lines=14> */
.L_x_1164:


//--------------------- .text._ZN2at6native51_GLOBAL__N__2c613397_18_DepthwiseConv2d_cu_9959487039conv_depthwise2d_forward_kernel_genericIfiEEvNS_27GenericPackedTensorAccessorIKT_Lm4ENS_16DefaultPtrTraitsEiEENS3_IS4_Lm4ES6_iEES7_NS3_IS5_Lm1ES6_iEEbT0_iiiiiiiiiiiiii --------------------------
	.section	.text._ZN2at6native51_GLOBAL__N__2c613397_18_DepthwiseConv2d_cu_9959487039conv_depthwise2d_forward_kernel_genericIfiEEvNS_27GenericPackedTensorAccessorIKT_Lm4ENS_16DefaultPtrTraitsEiEENS3_IS4_Lm4ES6_iEES7_NS3_IS5_Lm1ES6_iEEbT0_iiiiiiiiiiiiii,"ax",@progbits
	.align	128
.text._ZN2at6native51_GLOBAL__N__2c613397_18_DepthwiseConv2d_cu_9959487039conv_depthwise2d_forward_kernel_genericIfiEEvNS_27GenericPackedTensorAccessorIKT_Lm4ENS_16DefaultPtrTraitsEiEENS3_IS4_Lm4ES6_iEES7_NS3_IS5_Lm1ES6_iEEbT0_iiiiiiiiiiiiii:
        .type           _ZN2at6native51_GLOBAL__N__2c613397_18_DepthwiseConv2d_cu_9959487039conv_depthwise2d_forward_kernel_genericIfiEEvNS_27GenericPackedTensorAccessorIKT_Lm4ENS_16DefaultPtrTraitsEiEENS3_IS4_Lm4ES6_iEES7_NS3_IS5_Lm1ES6_iEEbT0_iiiiiiiiiiiiii,@function
        .size           _ZN2at6native51_GLOBAL__N__2c613397_18_DepthwiseConv2d_cu_9959487039conv_depthwise2d_forward_kernel_genericIfiEEvNS_27GenericPackedTensorAccessorIKT_Lm4ENS_16DefaultPtrTraitsEiEENS3_IS4_Lm4ES6_iEES7_NS3_IS5_Lm1ES6_iEEbT0_iiiiiiiiiiiiii,(.L_x_1165 - _ZN2at6native51_GLOBAL__N__2c613397_18_DepthwiseConv2d_cu_9959487039conv_depthwise2d_forward_kernel_genericIfiEEvNS_27GenericPackedTensorAccessorIKT_Lm4ENS_16DefaultPtrTraitsEiEENS3_IS4_Lm4ES6_iEES7_NS3_IS5_Lm1ES6_iEEbT0_iiiiiiiiiiiiii)
        .other          _ZN2at6native51_GLOBAL__N__2c613397_18_DepthwiseConv2d_cu_9959487039conv_depthwise2d_forward_kernel_genericIfiEEvNS_27GenericPackedTensorAccessorIKT_Lm4ENS_16DefaultPtrTraitsEiEENS3_IS4_Lm4ES6_iEES7_NS3_IS5_Lm1ES6_iEEbT0_iiiiiiiiiiiiii,@"STO_CUDA_ENTRY STV_DEFAULT"
_ZN2at6native51_GLOBAL__N__2c613397_18_DepthwiseConv2d_cu_9959487039conv_depthwise2d_forward_kernel_genericIfiEEvNS_27GenericPackedTensorAccessorIKT_Lm4ENS_16DefaultPtrTraitsEiEENS3_IS4_Lm4ES6_iEES7_NS3_IS5_Lm1ES6_iEEbT0_iiiiiiiiiiiiii:
        /* <DEDUP_REMOVED lines=40> */
.L_x_960:
        /* <DEDUP_REMOVED lines=106> */
.L_x_941:
[----:B------:R-:W-:Y:S05]  /*0920*/  BSYNC B0 ;  /* 0x0000000000007941 */ /* 0x000fea0003800000 */
.L_x_940:
[----:B------:R-:W-:Y:S01]  /*0930*/  ULDC UR4, c[0x0][0x2bc] ;  /* 0x0000af0000047ab9 */ /* 0x000fe20000000800 */
[----:B------:R-:W-:Y:S01]  /*0940*/  BSSY B0, `(.L_x_942) ;  /* 0x0000022000007945 */ /* 0x000fe20003800000 */
[----:B------:R-:W-:Y:S01]  /*0950*/  IMAD.U32 R6, RZ, RZ, UR4 ;  /* 0x00000004ff067e24 */ /* 0x000fe2000f8e00ff */
[----:B--2---:R-:W-:Y:S02]  /*0960*/  IADD3 R20, RZ, -R9, RZ ;  /* 0x80000009ff147210 */ /* 0x004fe40007ffe0ff */
[----:B------:R-:W-:Y:S05]  /*0970*/  @!P0 BRA `(.L_x_943) ;  /* 0x0000000000788947 */ /* 0x000fea0003800000 */
[----:B------:R-:W-:Y:S01]  /*0980*/  IABS R21, R11 ;  /* 0x0000000b00157213 */ /* 0x000fe20000000000 */
[----:B------:R-:W-:-:S03]  /*0990*/  VIADD R18, R18, 0x1 ;  /* 0x0000000112127836 */ /* 0x000fc60000000000 */
        /* <DEDUP_REMOVED lines=19> */
[----:B------:R-:W-:-:S05]  /*0ad0*/  @P0 IADD3 R6, R6, 0x1, RZ ;  /* 0x0000000106060810 */ /* 0x000fca0007ffe0ff */
        /* <DEDUP_REMOVED lines=8> */
.L_x_943:
[----:B------:R-:W-:Y:S05]  /*0b60*/  BSYNC B0 ;  /* 0x0000000000007941 */ /* 0x000fea0003800000 */
.L_x_942:
[----:B------:R-:W-:Y:S01]  /*0b70*/  ULDC UR4, c[0x0][0x2c0] ;  /* 0x0000b00000047ab9 */ /* 0x000fe20000000800 */
[----:B------:R-:W-:Y:S01]  /*0b80*/  MOV R8, RZ ;  /* 0x000000ff00087202 */ /* 0x000fe20000000f00 */
[----:B-1----:R-:W-:Y:S01]  /*0b90*/  IMAD R7, R19, UR4, -R10 ;  /* 0x0000000413077c24 */ /* 0x002fe2000f8e0a0a */
[----:B------:R-:W-:Y:S01]  /*0ba0*/  IABS R11, R17 ;  /* 0x00000011000b7213 */ /* 0x000fe20000000000 */
[----:B------:R-:W-:Y:S01]  /*0bb0*/  IMAD R18, R20, R12, RZ ;  /* 0x0000000c14127224 */ /* 0x000fe200078e02ff */
[----:B------:R-:W-:Y:S01]  /*0bc0*/  BSSY B0, `(.L_x_944) ;  /* 0x0000025000007945 */ /* 0x000fe20003800000 */
[----:B------:R-:W-:Y:S01]  /*0bd0*/  VIADD R19, R13, 0xffffffff ;  /* 0xffffffff0d137836 */ /* 0x000fe20000000000 */
[----:B------:R-:W-:Y:S01]  /*0be0*/  ISETP.GT.AND P0, PT, R7, -0x1, PT ;  /* 0xffffffff0700780c */ /* 0x000fe20003f04270 */
[----:B------:R-:W-:-:S06]  /*0bf0*/  IMAD.HI.U32 R18, R9, R18, R8 ;  /* 0x0000001209127227 */ /* 0x000fcc00078e0008 */
[----:B------:R-:W-:-:S06]  /*0c00*/  IMAD.HI.U32 R18, R18, R11, RZ ;  /* 0x0000000b12127227 */ /* 0x000fcc00078e00ff */
[----:B------:R-:W-:Y:S05]  /*0c10*/  @P0 BRA `(.L_x_945) ;  /* 0x00000000007c0947 */ /* 0x000fea0003800000 */
[----:B------:R-:W0:Y:S01]  /*0c20*/  LDC R10, c[0x0][0x2d0] ;  /* 0x0000b400ff0a7b82 */ /* 0x000e220000000800 */
[----:B------:R-:W-:Y:S02]  /*0c30*/  IABS R24, R7 ;  /* 0x0000000700187213 */ /* 0x000fe40000000000 */
[----:B0-----:R-:W-:-:S04]  /*0c40*/  IABS R20, R10 ;  /* 0x0000000a00147213 */ /* 0x001fc80000000000 */
[----:B------:R-:W0:Y:S08]  /*0c50*/  I2F.RP R21, R20 ;  /* 0x0000001400157306 */ /* 0x000e300000209400 */
[----:B0-----:R-:W0:Y:S02]  /*0c60*/  MUFU.RCP R21, R21 ;  /* 0x0000001500157308 */ /* 0x001e240000001000 */
[----:B0-----:R-:W-:-:S06]  /*0c70*/  IADD3 R8, R21, 0xffffffe, RZ ;  /* 0x0ffffffe15087810 */ /* 0x001fcc0007ffe0ff */
[----:B------:R0:W1:Y:S02]  /*0c80*/  F2I.FTZ.U32.TRUNC.NTZ R9, R8 ;  /* 0x0000000800097305 */ /* 0x000064000021f000 */
[----:B0-----:R-:W-:Y:S01]  /*0c90*/  IMAD.MOV.U32 R8, RZ, RZ, RZ ;  /* 0x000000ffff087224 */ /* 0x001fe200078e00ff */
[----:B-1----:R-:W-:-:S05]  /*0ca0*/  IADD3 R23, RZ, -R9, RZ ;  /* 0x80000009ff177210 */ /* 0x002fca0007ffe0ff */
[----:B------:R-:W-:-:S04]  /*0cb0*/  IMAD R23, R23, R20, RZ ;  /* 0x0000001417177224 */ /* 0x000fc800078e02ff */
[----:B------:R-:W-:Y:S01]  /*0cc0*/  IMAD.HI.U32 R9, R9, R23, R8 ;  /* 0x0000001709097227 */ /* 0x000fe200078e0008 */
[----:B------:R-:W-:-:S05]  /*0cd0*/  MOV R23, R24 ;  /* 0x0000001800177202 */ /* 0x000fca0000000f00 */
[----:B------:R-:W-:-:S05]  /*0ce0*/  IMAD.HI.U32 R9, R9, R23, RZ ;  /* 0x0000001709097227 */ /* 0x000fca00078e00ff */
[----:B------:R-:W-:-:S05]  /*0cf0*/  IADD3 R21, -R9, RZ, RZ ;  /* 0x000000ff09157210 */ /* 0x000fca0007ffe1ff */
[----:B------:R-:W-:Y:S01]  /*0d00*/  IMAD R21, R20, R21, R23 ;  /* 0x0000001514157224 */ /* 0x000fe200078e0217 */
[----:B------:R-:W-:-:S04]  /*0d10*/  IADD3 R23, -R7, RZ, RZ ;  /* 0x000000ff07177210 */ /* 0x000fc80007ffe1ff */
[----:B------:R-:W-:Y:S02]  /*0d20*/  ISETP.GT.U32.AND P1, PT, R20, R21, PT ;  /* 0x000000151400720c */ /* 0x000fe40003f24070 */
[----:B------:R-:W-:-:S04]  /*0d30*/  LOP3.LUT R8, R23, R10, RZ, 0x3c, !PT ;  /* 0x0000000a17087212 */ /* 0x000fc800078e3cff */
[----:B------:R-:W-:-:S07]  /*0d40*/  ISETP.GE.AND P2, PT, R8, RZ, PT ;  /* 0x000000ff0800720c */ /* 0x000fce0003f46270 */
[----:B------:R-:W-:Y:S01]  /*0d50*/  @!P1 IMAD.IADD R21, R21, 0x1, -R20 ;  /* 0x0000000115159824 */ /* 0x000fe200078e0a14 */
[----:B------:R-:W-:Y:S02]  /*0d60*/  @!P1 IADD3 R9, R9, 0x1, RZ ;  /* 0x0000000109099810 */ /* 0x000fe40007ffe0ff */
[----:B------:R-:W-:Y:S02]  /*0d70*/  ISETP.NE.AND P1, PT, R10, RZ, PT ;  /* 0x000000ff0a00720c */ /* 0x000fe40003f25270 */
[----:B------:R-:W-:-:S13]  /*0d80*/  ISETP.GE.U32.AND P0, PT, R21, R20, PT ;  /* 0x000000141500720c */ /* 0x000fda0003f06070 */
[----:B------:R-:W-:-:S05]  /*0d90*/  @P0 VIADD R9, R9, 0x1 ;  /* 0x0000000109090836 */ /* 0x000fca0000000000 */
[----:B------:R-:W-:Y:S02]  /*0da0*/  @!P2 IADD3 R9, -R9, RZ, RZ ;  /* 0x000000ff0909a210 */ /* 0x000fe40007ffe1ff */
[----:B------:R-:W-:-:S04]  /*0db0*/  @!P1 LOP3.LUT R9, RZ, R10, RZ, 0x33, !PT ;  /* 0x0000000aff099212 */ /* 0x000fc800078e33ff */
[----:B------:R-:W-:-:S05]  /*0dc0*/  IADD3 R8, -R9, RZ, RZ ;  /* 0x000000ff09087210 */ /* 0x000fca0007ffe1ff */
[----:B------:R-:W-:Y:S02]  /*0dd0*/  IMAD R10, R10, R8, -R7 ;  /* 0x000000080a0a7224 */ /* 0x000fe400078e0a07 */
[----:B------:R-:W-:-:S03]  /*0de0*/  VIADD R8, R9, 0x1 ;  /* 0x0000000109087836 */ /* 0x000fc60000000000 */
[----:B------:R-:W-:-:S13]  /*0df0*/  ISETP.GT.AND P0, PT, R10, RZ, PT ;  /* 0x000000ff0a00720c */ /* 0x000fda0003f04270 */
[----:B------:R-:W-:-:S07]  /*0e00*/  @!P0 IADD3 R8, R9, RZ, RZ ;  /* 0x000000ff09088210 */ /* 0x000fce0007ffe0ff */
.L_x_945:
[----:B------:R-:W-:Y:S05]  /*0e10*/  BSYNC B0 ;  /* 0x0000000000007941 */ /* 0x000fea0003800000 */
.L_x_944:
[----:B------:R-:W-:Y:S01]  /*0e20*/  ULDC UR4, c[0x0][0x2a8] ;  /* 0x0000aa0000047ab9 */ /* 0x000fe20000000800 */
[----:B------:R-:W-:Y:S01]  /*0e30*/  IADD3 R9, -R18, RZ, RZ ;  /* 0x000000ff12097210 */ /* 0x000fe20007ffe1ff */
[----:B------:R-:W-:Y:S01]  /*0e40*/  IMAD R10, R19, R16, -UR4 ;  /* 0x80000004130a7e24 */ /* 0x000fe2000f8e0210 */
[----:B------:R-:W-:Y:S01]  /*0e50*/  ULDC UR4, c[0x0][0x2b8] ;  /* 0x0000ae0000047ab9 */ /* 0x000fe20000000800 */
[----:B------:R-:W-:Y:S02]  /*0e60*/  BSSY B0, `(.L_x_946) ;  /* 0x0000025000007945 */ /* 0x000fe40003800000 */
[----:B------:R-:W-:Y:S02]  /*0e70*/  IMAD.IADD R10, R7, 0x1, R10 ;  /* 0x00000001070a7824 */ /* 0x000fe400078e020a */
[----:B------:R-:W-:Y:S01]  /*0e80*/  IMAD R19, R12, R9, R11 ;  /* 0x000000090c137224 */ /* 0x000fe200078e020b */
        /* <DEDUP_REMOVED lines=34> */
.L_x_947:
[----:B------:R-:W-:Y:S05]  /*10b0*/  BSYNC B0 ;  /* 0x0000000000007941 */ /* 0x000fea0003800000 */
.L_x_946:
[----:B------:R-:W-:Y:S01]  /*10c0*/  @!P0 IMAD.IADD R19, R19, 0x1, -R12 ;  /* 0x0000000113138824 */ /* 0x000fe200078e0a0c */
[----:B------:R-:W-:Y:S01]  /*10d0*/  LOP3.LUT R10, R17, R14, RZ, 0x3c, !PT ;  /* 0x0000000e110a7212 */ /* 0x000fe200078e3cff */
[----:B------:R-:W-:Y:S01]  /*10e0*/  ULDC.U8 UR4, c[0x0][0x298] ;  /* 0x0000a60000047ab9 */ /* 0x000fe20000000000 */
[----:B------:R-:W-:Y:S01]  /*10f0*/  @!P0 IADD3 R18, R18, 0x1, RZ ;  /* 0x0000000112128810 */ /* 0x000fe20007ffe0ff */
[----:B------:R-:W-:Y:S01]  /*1100*/  UPRMT UR4, UR4, 0x8880, URZ ;  /* 0x0000888004047896 */ /* 0x000fe2000800003f */
[----:B------:R-:W-:Y:S01]  /*1110*/  ISETP.GE.U32.AND P3, PT, R19, R12, PT ;  /* 0x0000000c1300720c */ /* 0x000fe20003f66070 */
[----:B------:R-:W-:Y:S01]  /*1120*/  IMAD.MOV.U32 R16, RZ, RZ, RZ ;  /* 0x000000ffff107224 */ /* 0x000fe200078e00ff */
[----:B------:R-:W-:Y:S02]  /*1130*/  ISETP.GE.AND P2, PT, R10, RZ, PT ;  /* 0x000000ff0a00720c */ /* 0x000fe40003f46270 */
[----:B------:R-:W-:Y:S02]  /*1140*/  ISETP.NE.AND P0, PT, R14, RZ, PT ;  /* 0x000000ff0e00720c */ /* 0x000fe40003f05270 */
[----:B------:R-:W-:-:S07]  /*1150*/  ISETP.NE.AND P1, PT, RZ, UR4, PT ;  /* 0x00000004ff007c0c */ /* 0x000fce000bf25270 */
[----:B------:R-:W-:-:S05]  /*1160*/  @P3 IADD3 R18, R18, 0x1, RZ ;  /* 0x0000000112123810 */ /* 0x000fca0007ffe0ff */
[----:B------:R-:W-:Y:S01]  /*1170*/  IMAD.MOV.U32 R11, RZ, RZ, R18 ;  /* 0x000000ffff0b7224 */ /* 0x000fe200078e0012 */
[----:B------:R-:W0:Y:S04]  /*1180*/  @P1 LDC.64 R12, c[0x0][0x288] ;  /* 0x0000a200ff0c1b82 */ /* 0x000e280000000a00 */
[----:B------:R-:W-:Y:S02]  /*1190*/  @!P2 IADD3 R11, -R11, RZ, RZ ;  /* 0x000000ff0b0ba210 */ /* 0x000fe40007ffe1ff */
[----:B------:R-:W-:-:S04]  /*11a0*/  @!P0 LOP3.LUT R11, RZ, R14, RZ, 0x33, !PT ;  /* 0x0000000eff0b8212 */ /* 0x000fc800078e33ff */
[----:B------:R-:W-:-:S05]  /*11b0*/  IADD3 R10, -R11, RZ, RZ ;  /* 0x000000ff0b0a7210 */ /* 0x000fca0007ffe1ff */
[----:B------:R-:W-:Y:S02]  /*11c0*/  IMAD R10, R14, R10, R17 ;  /* 0x0000000a0e0a7224 */ /* 0x000fe400078e0211 */
[----:B------:R-:W1:Y:S01]  /*11d0*/  LDC R17, c[0x0][0x2a4] ;  /* 0x0000a900ff117b82 */ /* 0x000e620000000800 */
[----:B------:R-:W-:Y:S02]  /*11e0*/  IMAD.MOV.U32 R18, RZ, RZ, RZ ;  /* 0x000000ffff127224 */ /* 0x000fe400078e00ff */
[----:B0-----:R-:W-:-:S05]  /*11f0*/  @P1 IMAD.WIDE R12, R10, 0x4, R12 ;  /* 0x000000040a0c1825 */ /* 0x001fca00078e020c */
[----:B------:R0:W5:Y:S01]  /*1200*/  @P1 LDG.E R16, desc[UR6][R12.64] ;  /* 0x000000060c101981 */ /* 0x000162000c1e1900 */
[----:B------:R-:W-:Y:S01]  /*1210*/  BSSY B1, `(.L_x_948) ;  /* 0x00000f8000017945 */ /* 0x000fe20003800000 */
[----:B0-----:R-:W-:Y:S02]  /*1220*/  IABS R13, R10 ;  /* 0x0000000a000d7213 */ /* 0x001fe40000000000 */
[----:B-1----:R-:W-:-:S04]  /*1230*/  IABS R14, R17 ;  /* 0x00000011000e7213 */ /* 0x002fc80000000000 */
[----:B------:R-:W0:Y:S08]  /*1240*/  I2F.RP R20, R14 ;  /* 0x0000000e00147306 */ /* 0x000e300000209400 */
[----:B0-----:R-:W0:Y:S02]  /*1250*/  MUFU.RCP R20, R20 ;  /* 0x0000001400147308 */ /* 0x001e240000001000 */
[----:B0-----:R-:W-:-:S06]  /*1260*/  IADD3 R19, R20, 0xffffffe, RZ ;  /* 0x0ffffffe14137810 */ /* 0x001fcc0007ffe0ff */
[----:B------:R-:W0:Y:S02]  /*1270*/  F2I.FTZ.U32.TRUNC.NTZ R19, R19 ;  /* 0x0000001300137305 */ /* 0x000e24000021f000 */
[----:B0-----:R-:W-:-:S05]  /*1280*/  IADD3 R21, RZ, -R19, RZ ;  /* 0x80000013ff157210 */ /* 0x001fca0007ffe0ff */
[----:B------:R-:W-:-:S04]  /*1290*/  IMAD R21, R21, R14, RZ ;  /* 0x0000000e15157224 */ /* 0x000fc800078e02ff */
[----:B------:R-:W-:-:S06]  /*12a0*/  IMAD.HI.U32 R12, R19, R21, R18 ;  /* 0x00000015130c7227 */ /* 0x000fcc00078e0012 */
[----:B------:R-:W-:-:S05]  /*12b0*/  IMAD.HI.U32 R12, R12, R13, RZ ;  /* 0x0000000d0c0c7227 */ /* 0x000fca00078e00ff */
[----:B------:R-:W-:-:S05]  /*12c0*/  IADD3 R18, -R12, RZ, RZ ;  /* 0x000000ff0c127210 */ /* 0x000fca0007ffe1ff */
        /* <DEDUP_REMOVED lines=8> */
[----:B------:R-:W-:Y:S02]  /*1350*/  @P0 IADD3 R12, R12, 0x1, RZ ;  /* 0x000000010c0c0810 */ /* 0x000fe40007ffe0ff */
[----:B------:R-:W-:-:S04]  /*1360*/  ISETP.GE.AND P0, PT, R5, R6, PT ;  /* 0x000000060500720c */ /* 0x000fc80003f06270 */
[----:B------:R-:W-:Y:S02]  /*1370*/  @!P2 IADD3 R12, -R12, RZ, RZ ;  /* 0x000000ff0c0ca210 */ /* 0x000fe40007ffe1ff */
[----:B------:R-:W-:-:S05]  /*1380*/  @!P1 LOP3.LUT R12, RZ, R17, RZ, 0x33, !PT ;  /* 0x00000011ff0c9212 */ /* 0x000fca00078e33ff */
[----:B------:R-:W-:Y:S02]  /*1390*/  IMAD R11, R4, R11, R12 ;  /* 0x0000000b040b7224 */ /* 0x000fe400078e020c */
[----:B------:R-:W-:Y:S05]  /*13a0*/  @P0 BRA `(.L_x_949) ;  /* 0x0000000c00780947 */ /* 0x000fea0003800000 */
[----:B------:R-:W-:Y:S02]  /*13b0*/  IMAD R22, R11, R22, R15 ;  /* 0x000000160b167224 */ /* 0x000fe400078e020f */
[----:B------:R-:W-:-:S07]  /*13c0*/  VIADD R23, R8, 0x3 ;  /* 0x0000000308177836 */ /* 0x000fce0000000000 */
.L_x_959:
[----:B------:R-:W-:Y:S01]  /*13d0*/  ISETP.GT.AND P0, PT, R9, R8, PT ;  /* 0x000000080900720c */ /* 0x000fe20003f04270 */
[----:B------:R-:W-:-:S12]  /*13e0*/  BSSY B0, `(.L_x_950) ;  /* 0x00000d7000007945 */ /* 0x000fd80003800000 */
[----:B------:R-:W-:Y:S05]  /*13f0*/  @!P0 BRA `(.L_x_951) ;  /* 0x0000000c00548947 */ /* 0x000fea0003800000 */
[-C--:B------:R-:W-:Y:S01]  /*1400*/  IADD3 R11, R9, -R8.reuse, RZ ;  /* 0x80000008090b7210 */ /* 0x080fe20007ffe0ff */
[----:B------:R-:W-:Y:S01]  /*1410*/  ULDC UR4, c[0x0][0x2d4] ;  /* 0x0000b50000047ab9 */ /* 0x000fe20000000800 */
[----:B------:R-:W-:Y:S01]  /*1420*/  LOP3.LUT R12, RZ, R8, RZ, 0x33, !PT ;  /* 0x00000008ff0c7212 */ /* 0x000fe200078e33ff */
[----:B------:R-:W-:Y:S01]  /*1430*/  BSSY B2, `(.L_x_952) ;  /* 0x0000025000027945 */ /* 0x000fe20003800000 */
[----:B------:R-:W-:Y:S01]  /*1440*/  LOP3.LUT P0, R11, R11, 0x3, RZ, 0xc0, !PT ;  /* 0x000000030b0b7812 */ /* 0x000fe2000780c0ff */
[----:B------:R-:W-:Y:S01]  /*1450*/  IMAD.MOV.U32 R26, RZ, RZ, R8 ;  /* 0x000000ffff1a7224 */ /* 0x000fe200078e0008 */
[----:B------:R-:W-:-:S04]  /*1460*/  IADD3 R12, R12, R9, RZ ;  /* 0x000000090c0c7210 */ /* 0x000fc80007ffe0ff */
        /* <DEDUP_REMOVED lines=13> */
[----:B------:R-:W3:Y:S01]  /*1540*/  LDG.E R19, desc[UR6][R18.64] ;  /* 0x0000000612137981 */ /* 0x000ee2000c1e1900 */
[----:B--2---:R-:W-:-:S05]  /*1550*/  IMAD.WIDE R12, R21, 0x4, R12 ;  /* 0x00000004150c7825 */ /* 0x004fca00078e020c */
[----:B------:R-:W3:Y:S01]  /*1560*/  LDG.E R21, desc[UR6][R12.64] ;  /* 0x000000060c157981 */ /* 0x000ee2000c1e1900 */
[----:B------:R-:W-:Y:S02]  /*1570*/  ISETP.NE.AND P0, PT, R11, 0x1, PT ;  /* 0x000000010b00780c */ /* 0x000fe40003f05270 */
[----:B------:R-:W-:Y:S01]  /*1580*/  IADD3 R26, R8, 0x1, RZ ;  /* 0x00000001081a7810 */ /* 0x000fe20007ffe0ff */
[----:B---3-5:R-:W-:-:S10]  /*1590*/  FFMA.FTZ R16, R19, R21, R16 ;  /* 0x0000001513107223 */ /* 0x028fd40000010010 */
[----:B------:R-:W-:Y:S05]  /*15a0*/  @!P0 BRA `(.L_x_953) ;  /* 0x0000000000348947 */ /* 0x000fea0003800000 */
[----:B------:R-:W-:Y:S02]  /*15b0*/  ISETP.NE.AND P0, PT, R11, 0x2, PT ;  /* 0x000000020b00780c */ /* 0x000fe40003f05270 */
[----:B------:R-:W-:Y:S01]  /*15c0*/  IADD3 R18, R20, R17, RZ ;  /* 0x0000001114127210 */ /* 0x000fe20007ffe0ff */
[----:B------:R-:W2:Y:S10]  /*15d0*/  LDG.E R11, desc[UR6][R12.64+0x4] ;  /* 0x000004060c0b7981 */ /* 0x000eb4000c1e1900 */
[----:B------:R-:W-:-:S02]  /*15e0*/  @P0 IMAD.IADD R17, R18, 0x1, R17 ;  /* 0x0000000112110824 */ /* 0x000fc400078e0211 */
[----:B------:R-:W-:-:S04]  /*15f0*/  IMAD.WIDE R18, R18, 0x4, R14 ;  /* 0x0000000412127825 */ /* 0x000fc800078e020e */
[----:B------:R-:W-:Y:S02]  /*1600*/  @P0 IMAD.WIDE R14, R17, 0x4, R14 ;  /* 0x00000004110e0825 */ /* 0x000fe400078e020e */
[----:B------:R-:W2:Y:S04]  /*1610*/  LDG.E R19, desc[UR6][R18.64] ;  /* 0x0000000612137981 */ /* 0x000ea8000c1e1900 */
[----:B------:R-:W3:Y:S04]  /*1620*/  @P0 LDG.E R17, desc[UR6][R12.64+0x8] ;  /* 0x000008060c110981 */ /* 0x000ee8000c1e1900 */
[----:B------:R-:W3:Y:S01]  /*1630*/  @P0 LDG.E R15, desc[UR6][R14.64] ;  /* 0x000000060e0f0981 */ /* 0x000ee2000c1e1900 */
[----:B------:R-:W-:-:S02]  /*1640*/  IADD3 R26, R8, 0x2, RZ ;  /* 0x00000002081a7810 */ /* 0x000fc40007ffe0ff */
[----:B------:R-:W-:Y:S01]  /*1650*/  @P0 MOV R26, R23 ;  /* 0x00000017001a0202 */ /* 0x000fe20000000f00 */
[----:B--2---:R-:W-:-:S04]  /*1660*/  FFMA.FTZ R16, R19, R11, R16 ;  /* 0x0000000b13107223 */ /* 0x004fc80000010010 */
[----:B---3--:R-:W-:-:S07]  /*1670*/  @P0 FFMA.FTZ R16, R15, R17, R16 ;  /* 0x000000110f100223 */ /* 0x008fce0000010010 */
.L_x_953:
[----:B------:R-:W-:Y:S05]  /*1680*/  BSYNC B2 ;  /* 0x0000000000027941 */ /* 0x000fea0003800000 */
.L_x_952:
        /* <DEDUP_REMOVED lines=10> */
.L_x_956:
[----:B------:R-:W0:Y:S01]  /*1730*/  LDC R28, c[0x0][0x2d0] ;  /* 0x0000b400ff1c7b82 */ /* 0x000e220000000800 */
[----:B------:R-:W-:Y:S02]  /*1740*/  ULDC UR4, c[0x0][0x2b8] ;  /* 0x0000ae0000047ab9 */ /* 0x000fe40000000800 */
[----:B------:R-:W-:-:S05]  /*1750*/  IMAD R19, R24, UR4, R26 ;  /* 0x0000000418137c24 */ /* 0x000fca000f8e021a */
[----:B------:R-:W1:Y:S08]  /*1760*/  LDC.64 R14, c[0x0][0x260] ;  /* 0x00009800ff0e7b82 */ /* 0x000e700000000a00 */
[----:B------:R-:W2:Y:S01]  /*1770*/  LDC.64 R12, c[0x0][0x210] ;  /* 0x00008400ff0c7b82 */ /* 0x000ea20000000a00 */
[----:B0-----:R-:W-:Y:S02]  /*1780*/  IMAD R21, R26, R28, R25 ;  /* 0x0000001c1a157224 */ /* 0x001fe400078e0219 */
[----:B-1----:R-:W-:-:S05]  /*1790*/  IMAD.WIDE R18, R19, 0x4, R14 ;  /* 0x0000000413127825 */ /* 0x002fca00078e020e */
[----:B------:R-:W3:Y:S01]  /*17a0*/  LDG.E R17, desc[UR6][R18.64] ;  /* 0x0000000612117981 */ /* 0x000ee2000c1e1900 */
[----:B--2---:R-:W-:-:S05]  /*17b0*/  IMAD.WIDE R20, R21, 0x4, R12 ;  /* 0x0000000415147825 */ /* 0x004fca00078e020c */
[----:B------:R-:W3:Y:S02]  /*17c0*/  LDG.E R27, desc[UR6][R20.64] ;  /* 0x00000006141b7981 */ /* 0x000ee4000c1e1900 */
[----:B---3-5:R-:W-:Y:S01]  /*17d0*/  FFMA.FTZ R27, R27, R17, R16 ;  /* 0x000000111b1b7223 */ /* 0x028fe20000010010 */
[C---:B------:R-:W-:Y:S02]  /*17e0*/  IMAD.WIDE R16, R28.reuse, 0x4, R20 ;  /* 0x000000041c107825 */ /* 0x040fe400078e0214 */
[----:B------:R-:W2:Y:S04]  /*17f0*/  LDG.E R20, desc[UR6][R18.64+0x4] ;  /* 0x0000040612147981 */ /* 0x000ea8000c1e1900 */
[----:B------:R0:W2:Y:S04]  /*1800*/  LDG.E R29, desc[UR6][R16.64] ;  /* 0x00000006101d7981 */ /* 0x0000a8000c1e1900 */
[----:B------:R-:W3:Y:S01]  /*1810*/  LDG.E R21, desc[UR6][R18.64+0x8] ;  /* 0x0000080612157981 */ /* 0x000ee2000c1e1900 */
[----:B0-----:R-:W-:-:S03]  /*1820*/  IMAD.WIDE R16, R28, 0x4, R16 ;  /* 0x000000041c107825 */ /* 0x001fc600078e0210 */
[----:B------:R-:W4:Y:S01]  /*1830*/  LDG.E R18, desc[UR6][R18.64+0xc] ;  /* 0x00000c0612127981 */ /* 0x000f22000c1e1900 */
[----:B--2---:R-:W-:-:S03]  /*1840*/  FFMA.FTZ R20, R29, R20, R27 ;  /* 0x000000141d147223 */ /* 0x004fc6000001001b */
[----:B------:R0:W3:Y:S02]  /*1850*/  LDG.E R27, desc[UR6][R16.64] ;  /* 0x00000006101b7981 */ /* 0x0000e4000c1e1900 */
[----:B0-----:R-:W-:-:S05]  /*1860*/  IMAD.WIDE R16, R28, 0x4, R16 ;  /* 0x000000041c107825 */ /* 0x001fca00078e0210 */
[----:B------:R0:W4:Y:S01]  /*1870*/  LDG.E R29, desc[UR6][R16.64] ;  /* 0x00000006101d7981 */ /* 0x000122000c1e1900 */
[----:B---3--:R-:W-:Y:S01]  /*1880*/  FFMA.FTZ R20, R27, R21, R20 ;  /* 0x000000151b147223 */ /* 0x008fe20000010014 */
[----:B------:R-:W-:-:S05]  /*1890*/  IADD3 R21, R26, 0x4, RZ ;  /* 0x000000041a157810 */ /* 0x000fca0007ffe0ff */
[----:B------:R-:W-:-:S04]  /*18a0*/  IMAD R27, R21, R28, R25 ;  /* 0x0000001c151b7224 */ /* 0x000fc800078e0219 */
[----:B0-----:R-:W-:-:S04]  /*18b0*/  IMAD.WIDE R16, R27, 0x4, R12 ;  /* 0x000000041b107825 */ /* 0x001fc800078e020c */
[----:B----4-:R-:W-:Y:S01]  /*18c0*/  FFMA.FTZ R29, R29, R18, R20 ;  /* 0x000000121d1d7223 */ /* 0x010fe20000010014 */
[----:B------:R-:W-:Y:S01]  /*18d0*/  IMAD R20, R24, UR4, R21 ;  /* 0x0000000418147c24 */ /* 0x000fe2000f8e0215 */
[----:B------:R-:W2:Y:S03]  /*18e0*/  LDG.E R27, desc[UR6][R16.64] ;  /* 0x00000006101b7981 */ /* 0x000ea6000c1e1900 */
[----:B------:R-:W-:-:S05]  /*18f0*/  IMAD.WIDE R20, R20, 0x4, R14 ;  /* 0x0000000414147825 */ /* 0x000fca00078e020e */
[----:B------:R-:W2:Y:S02]  /*1900*/  LDG.E R18, desc[UR6][R20.64] ;  /* 0x0000000614127981 */ /* 0x000ea4000c1e1900 */
[----:B--2---:R-:W-:Y:S01]  /*1910*/  FFMA.FTZ R29, R27, R18, R29 ;  /* 0x000000121b1d7223 */ /* 0x004fe2000001001d */
        /* <DEDUP_REMOVED lines=11> */
[----:B------:R-:W-:-:S04]  /*19d0*/  VIADD R17, R26, 0x8 ;  /* 0x000000081a117836 */ /* 0x000fc80000000000 */
[----:B------:R-:W-:-:S04]  /*19e0*/  IMAD R27, R17, R28, R25 ;  /* 0x0000001c111b7224 */ /* 0x000fc800078e0219 */
[----:B0-----:R-:W-:-:S05]  /*19f0*/  IMAD.WIDE R18, R27, 0x4, R12 ;  /* 0x000000041b127825 */ /* 0x001fca00078e020c */
[----:B------:R0:W2:Y:S01]  /*1a00*/  LDG.E R27, desc[UR6][R18.64] ;  /* 0x00000006121b7981 */ /* 0x0000a2000c1e1900 */
[----:B----4-:R-:W-:Y:S01]  /*1a10*/  FFMA.FTZ R29, R29, R20, R16 ;  /* 0x000000141d1d7223 */ /* 0x010fe20000010010 */
[----:B------:R-:W-:-:S04]  /*1a20*/  IMAD R16, R24, UR4, R17 ;  /* 0x0000000418107c24 */ /* 0x000fc8000f8e0211 */
[----:B------:R-:W-:-:S05]  /*1a30*/  IMAD.WIDE R16, R16, 0x4, R14 ;  /* 0x0000000410107825 */ /* 0x000fca00078e020e */
[----:B------:R-:W2:Y:S01]  /*1a40*/  LDG.E R20, desc[UR6][R16.64] ;  /* 0x0000000610147981 */ /* 0x000ea2000c1e1900 */
[----:B0-----:R-:W-:-:S03]  /*1a50*/  IMAD.WIDE R18, R28, 0x4, R18 ;  /* 0x000000041c127825 */ /* 0x001fc600078e0212 */
[----:B------:R-:W3:Y:S01]  /*1a60*/  LDG.E R21, desc[UR6][R16.64+0x4] ;  /* 0x0000040610157981 */ /* 0x000ee2000c1e1900 */
[----:B--2---:R-:W-:-:S03]  /*1a70*/  FFMA.FTZ R27, R27, R20, R29 ;  /* 0x000000141b1b7223 */ /* 0x004fc6000001001d */
[----:B------:R0:W3:Y:S02]  /*1a80*/  LDG.E R20, desc[UR6][R18.64] ;  /* 0x0000000612147981 */ /* 0x0000e4000c1e1900 */
[----:B0-----:R-:W-:-:S05]  /*1a90*/  IMAD.WIDE R18, R28, 0x4, R18 ;  /* 0x000000041c127825 */ /* 0x001fca00078e0212 */
[----:B------:R-:W2:Y:S01]  /*1aa0*/  LDG.E R29, desc[UR6][R18.64] ;  /* 0x00000006121d7981 */ /* 0x000ea2000c1e1900 */
[----:B---3--:R-:W-:Y:S01]  /*1ab0*/  FFMA.FTZ R27, R20, R21, R27 ;  /* 0x00000015141b7223 */ /* 0x008fe2000001001b */
[----:B------:R-:W-:-:S06]  /*1ac0*/  IMAD.WIDE R20, R28, 0x4, R18 ;  /* 0x000000041c147825 */ /* 0x000fcc00078e0212 */
[----:B------:R0:W3:Y:S04]  /*1ad0*/  LDG.E R20, desc[UR6][R20.64] ;  /* 0x0000000614147981 */ /* 0x0000e8000c1e1900 */
[----:B------:R-:W2:Y:S02]  /*1ae0*/  LDG.E R21, desc[UR6][R16.64+0x8] ;  /* 0x0000080610157981 */ /* 0x000ea4000c1e1900 */
[----:B--2---:R-:W-:Y:S01]  /*1af0*/  FFMA.FTZ R27, R29, R21, R27 ;  /* 0x000000151d1b7223 */ /* 0x004fe2000001001b */
[----:B0-----:R-:W-:Y:S01]  /*1b00*/  IADD3 R21, R26, 0xc, RZ ;  /* 0x0000000c1a157810 */ /* 0x001fe20007ffe0ff */
[----:B------:R0:W3:Y:S04]  /*1b10*/  LDG.E R29, desc[UR6][R16.64+0xc] ;  /* 0x00000c06101d7981 */ /* 0x0000e8000c1e1900 */
[----:B0-----:R-:W-:-:S02]  /*1b20*/  IMAD R17, R24, UR4, R21 ;  /* 0x0000000418117c24 */ /* 0x001fc4000f8e0215 */
[----:B------:R-:W-:Y:S02]  /*1b30*/  IMAD R21, R21, R28, R25 ;  /* 0x0000001c15157224 */ /* 0x000fe400078e0219 */
[----:B------:R-:W-:-:S04]  /*1b40*/  IMAD.WIDE R14, R17, 0x4, R14 ;  /* 0x00000004110e7825 */ /* 0x000fc800078e020e */
[----:B------:R-:W-:Y:S01]  /*1b50*/  IMAD.WIDE R12, R21, 0x4, R12 ;  /* 0x00000004150c7825 */ /* 0x000fe200078e020c */
[----:B------:R-:W2:Y:S04]  /*1b60*/  LDG.E R16, desc[UR6][R14.64] ;  /* 0x000000060e107981 */ /* 0x000ea8000c1e1900 */
[----:B------:R0:W2:Y:S01]  /*1b70*/  LDG.E R21, desc[UR6][R12.64] ;  /* 0x000000060c157981 */ /* 0x0000a2000c1e1900 */
[----:B------:R-:W-:-:S03]  /*1b80*/  IMAD.WIDE R18, R28, 0x4, R12 ;  /* 0x000000041c127825 */ /* 0x000fc600078e020c */
[----:B------:R-:W4:Y:S01]  /*1b90*/  LDG.E R17, desc[UR6][R14.64+0x4] ;  /* 0x000004060e117981 */ /* 0x000f22000c1e1900 */
[----:B0-----:R-:W-:-:S03]  /*1ba0*/  IMAD.WIDE R12, R28, 0x4, R18 ;  /* 0x000000041c0c7825 */ /* 0x001fc600078e0212 */
[----:B------:R-:W4:Y:S01]  /*1bb0*/  LDG.E R19, desc[UR6][R18.64] ;  /* 0x0000000612137981 */ /* 0x000f22000c1e1900 */
[----:B---3--:R-:W-:Y:S01]  /*1bc0*/  FFMA.FTZ R20, R20, R29, R27 ;  /* 0x0000001d14147223 */ /* 0x008fe2000001001b */
[----:B------:R-:W-:Y:S02]  /*1bd0*/  IMAD.WIDE R28, R28, 0x4, R12 ;  /* 0x000000041c1c7825 */ /* 0x000fe400078e020c */
[----:B------:R-:W3:Y:S04]  /*1be0*/  LDG.E R27, desc[UR6][R14.64+0xc] ;  /* 0x00000c060e1b7981 */ /* 0x000ee8000c1e1900 */
[----:B------:R-:W3:Y:S01]  /*1bf0*/  LDG.E R29, desc[UR6][R28.64] ;  /* 0x000000061c1d7981 */ /* 0x000ee2000c1e1900 */
[----:B--2---:R-:W-:-:S03]  /*1c00*/  FFMA.FTZ R20, R21, R16, R20 ;  /* 0x0000001015147223 */ /* 0x004fc60000010014 */
[----:B------:R-:W2:Y:S04]  /*1c10*/  LDG.E R16, desc[UR6][R12.64] ;  /* 0x000000060c107981 */ /* 0x000ea8000c1e1900 */
[----:B------:R-:W2:Y:S01]  /*1c20*/  LDG.E R21, desc[UR6][R14.64+0x8] ;  /* 0x000008060e157981 */ /* 0x000ea2000c1e1900 */
[----:B------:R-:W-:-:S04]  /*1c30*/  IADD3 R26, R26, 0x10, RZ ;  /* 0x000000101a1a7810 */ /* 0x000fc80007ffe0ff */
[----:B------:R-:W-:Y:S01]  /*1c40*/  ISETP.GE.AND P1, PT, R26, R11, PT ;  /* 0x0000000b1a00720c */ /* 0x000fe20003f26270 */
[----:B----4-:R-:W-:-:S04]  /*1c50*/  FFMA.FTZ R17, R19, R17, R20 ;  /* 0x0000001113117223 */ /* 0x010fc80000010014 */
[----:B--2---:R-:W-:-:S04]  /*1c60*/  FFMA.FTZ R16, R16, R21, R17 ;  /* 0x0000001510107223 */ /* 0x004fc80000010011 */
[----:B---3--:R-:W-:-:S04]  /*1c70*/  FFMA.FTZ R16, R29, R27, R16 ;  /* 0x0000001b1d107223 */ /* 0x008fc80000010010 */
[----:B------:R-:W-:Y:S05]  /*1c80*/  @!P1 BRA `(.L_x_956) ;  /* 0xfffffff800a89947 */ /* 0x000fea000383ffff */
.L_x_955:
[----:B------:R-:W-:Y:S05]  /*1c90*/  BSYNC B2 ;  /* 0x0000000000027941 */ /* 0x000fea0003800000 */
.L_x_954:
[----:B------:R-:W-:Y:S01]  /*1ca0*/  IMAD.IADD R11, R9, 0x1, -R26 ;  /* 0x00000001090b7824 */ /* 0x000fe200078e0a1a */
[----:B------:R-:W-:Y:S04]  /*1cb0*/  BSSY B2, `(.L_x_957) ;  /* 0x0000030000027945 */ /* 0x000fe80003800000 */
        /* <DEDUP_REMOVED lines=10> */
[----:B--2---:R-:W-:-:S03]  /*1d60*/  IMAD.WIDE R28, R29, 0x4, R12 ;  /* 0x000000041d1c7825 */ /* 0x004fc600078e020c */
[----:B------:R-:W2:Y:S04]  /*1d70*/  LDG.E R27, desc[UR6][R18.64+0x4] ;  /* 0x00000406121b7981 */ /* 0x000ea8000c1e1900 */
[----:B------:R-:W3:Y:S02]  /*1d80*/  LDG.E R17, desc[UR6][R28.64] ;  /* 0x000000061c117981 */ /* 0x000ee4000c1e1900 */
[----:B---3-5:R-:W-:Y:S01]  /*1d90*/  FFMA.FTZ R17, R17, R20, R16 ;  /* 0x0000001411117223 */ /* 0x028fe20000010010 */
[C---:B------:R-:W-:Y:S02]  /*1da0*/  IMAD.WIDE R20, R11.reuse, 0x4, R28 ;  /* 0x000000040b147825 */ /* 0x040fe400078e021c */
[----:B------:R-:W3:Y:S04]  /*1db0*/  LDG.E R29, desc[UR6][R18.64+0xc] ;  /* 0x00000c06121d7981 */ /* 0x000ee8000c1e1900 */
[----:B------:R0:W2:Y:S02]  /*1dc0*/  LDG.E R16, desc[UR6][R20.64] ;  /* 0x0000000614107981 */ /* 0x0000a4000c1e1900 */
[----:B0-----:R-:W-:-:S05]  /*1dd0*/  IMAD.WIDE R20, R11, 0x4, R20 ;  /* 0x000000040b147825 */ /* 0x001fca00078e0214 */
[----:B------:R-:W4:Y:S01]  /*1de0*/  LDG.E R28, desc[UR6][R20.64] ;  /* 0x00000006141c7981 */ /* 0x000f22000c1e1900 */
[----:B--2---:R-:W-:Y:S01]  /*1df0*/  FFMA.FTZ R27, R16, R27, R17 ;  /* 0x0000001b101b7223 */ /* 0x004fe20000010011 */
[----:B------:R-:W-:Y:S02]  /*1e00*/  IMAD.WIDE R16, R11, 0x4, R20 ;  /* 0x000000040b107825 */ /* 0x000fe400078e0214 */
[----:B------:R-:W4:Y:S04]  /*1e10*/  LDG.E R20, desc[UR6][R18.64+0x8] ;  /* 0x0000080612147981 */ /* 0x000f28000c1e1900 */
[----:B------:R0:W3:Y:S02]  /*1e20*/  LDG.E R16, desc[UR6][R16.64] ;  /* 0x0000000610107981 */ /* 0x0000e4000c1e1900 */
[----:B0-----:R-:W-:Y:S01]  /*1e30*/  IADD3 R17, R26, 0x4, RZ ;  /* 0x000000041a117810 */ /* 0x001fe20007ffe0ff */
[----:B----4-:R-:W-:-:S04]  /*1e40*/  FFMA.FTZ R27, R28, R20, R27 ;  /* 0x000000141c1b7223 */ /* 0x010fc8000001001b */
[----:B------:R-:W-:-:S04]  /*1e50*/  IMAD R28, R17, R11, R25 ;  /* 0x0000000b111c7224 */ /* 0x000fc800078e0219 */
[----:B------:R-:W-:-:S04]  /*1e60*/  IMAD.WIDE R12, R28, 0x4, R12 ;  /* 0x000000041c0c7825 */ /* 0x000fc800078e020c */
[----:B------:R-:W-:-:S04]  /*1e70*/  IMAD R28, R24, UR4, R17 ;  /* 0x00000004181c7c24 */ /* 0x000fc8000f8e0211 */
[----:B------:R-:W-:-:S04]  /*1e80*/  IMAD.WIDE R20, R28, 0x4, R14 ;  /* 0x000000041c147825 */ /* 0x000fc800078e020e */
[----:B------:R-:W-:-:S04]  /*1e90*/  IMAD.WIDE R14, R11, 0x4, R12 ;  /* 0x000000040b0e7825 */ /* 0x000fc800078e020c */
[----:B---3--:R-:W-:Y:S01]  /*1ea0*/  FFMA.FTZ R27, R16, R29, R27 ;  /* 0x0000001d101b7223 */ /* 0x008fe2000001001b */
[----:B------:R-:W2:Y:S04]  /*1eb0*/  LDG.E R12, desc[UR6][R12.64] ;  /* 0x000000060c0c7981 */ /* 0x000ea8000c1e1900 */
[----:B------:R-:W2:Y:S01]  /*1ec0*/  LDG.E R16, desc[UR6][R20.64] ;  /* 0x0000000614107981 */ /* 0x000ea2000c1e1900 */
[----:B------:R-:W-:-:S03]  /*1ed0*/  IMAD.WIDE R18, R11, 0x4, R14 ;  /* 0x000000040b127825 */ /* 0x000fc600078e020e */
[----:B------:R-:W3:Y:S04]  /*1ee0*/  LDG.E R14, desc[UR6][R14.64] ;  /* 0x000000060e0e7981 */ /* 0x000ee8000c1e1900 */
[----:B------:R-:W3:Y:S01]  /*1ef0*/  LDG.E R13, desc[UR6][R20.64+0x4] ;  /* 0x00000406140d7981 */ /* 0x000ee2000c1e1900 */
[----:B------:R-:W-:-:S03]  /*1f00*/  IMAD.WIDE R28, R11, 0x4, R18 ;  /* 0x000000040b1c7825 */ /* 0x000fc600078e0212 */
[----:B------:R-:W4:Y:S04]  /*1f10*/  LDG.E R17, desc[UR6][R20.64+0x8] ;  /* 0x0000080614117981 */ /* 0x000f28000c1e1900 */
[----:B------:R-:W4:Y:S04]  /*1f20*/  LDG.E R19, desc[UR6][R18.64] ;  /* 0x0000000612137981 */ /* 0x000f28000c1e1900 */
[----:B------:R-:W4:Y:S04]  /*1f30*/  LDG.E R15, desc[UR6][R20.64+0xc] ;  /* 0x00000c06140f7981 */ /* 0x000f28000c1e1900 */
[----:B------:R-:W4:Y:S01]  /*1f40*/  LDG.E R29, desc[UR6][R28.64] ;  /* 0x000000061c1d7981 */ /* 0x000f22000c1e1900 */
[----:B------:R-:W-:-:S02]  /*1f50*/  PLOP3.LUT P0, PT, PT, PT, PT, 0x8, 0x0 ;  /* 0x000000000000781c */ /* 0x000fc40003f0e170 */
[----:B------:R-:W-:Y:S01]  /*1f60*/  IADD3 R26, R26, 0x8, RZ ;  /* 0x000000081a1a7810 */ /* 0x000fe20007ffe0ff */
[----:B--2---:R-:W-:-:S04]  /*1f70*/  FFMA.FTZ R27, R12, R16, R27 ;  /* 0x000000100c1b7223 */ /* 0x004fc8000001001b */
[----:B---3--:R-:W-:-:S04]  /*1f80*/  FFMA.FTZ R12, R14, R13, R27 ;  /* 0x0000000d0e0c7223 */ /* 0x008fc8000001001b */
[----:B----4-:R-:W-:-:S04]  /*1f90*/  FFMA.FTZ R12, R19, R17, R12 ;  /* 0x00000011130c7223 */ /* 0x010fc8000001000c */
[----:B------:R-:W-:-:S07]  /*1fa0*/  FFMA.FTZ R16, R29, R15, R12 ;  /* 0x0000000f1d107223 */ /* 0x000fce000001000c */
.L_x_958:
[----:B------:R-:W-:Y:S05]  /*1fb0*/  BSYNC B2 ;  /* 0x0000000000027941 */ /* 0x000fea0003800000 */
.L_x_957:
        /* <DEDUP_REMOVED lines=21> */
[----:B--2--5:R-:W-:-:S04]  /*2110*/  FFMA.FTZ R26, R13, R26, R16 ;  /* 0x0000001a0d1a7223 */ /* 0x024fc80000010010 */
[----:B---3--:R-:W-:-:S04]  /*2120*/  FFMA.FTZ R26, R15, R27, R26 ;  /* 0x0000001b0f1a7223 */ /* 0x008fc8000001001a */
[----:B----4-:R-:W-:-:S04]  /*2130*/  FFMA.FTZ R11, R17, R11, R26 ;  /* 0x0000000b110b7223 */ /* 0x010fc8000001001a */
[----:B------:R-:W-:-:S07]  /*2140*/  FFMA.FTZ R16, R24, R28, R11 ;  /* 0x0000001c18107223 */ /* 0x000fce000001000b */
.L_x_951:
[----:B------:R-:W-:Y:S05]  /*2150*/  BSYNC B0 ;  /* 0x0000000000007941 */ /* 0x000fea0003800000 */
.L_x_950:
[----:B------:R-:W-:-:S05]  /*2160*/  VIADD R5, R5, 0x1 ;  /* 0x0000000105057836 */ /* 0x000fca0000000000 */
[----:B------:R-:W-:-:S13]  /*2170*/  ISETP.GE.AND P0, PT, R5, R6, PT ;  /* 0x000000060500720c */ /* 0x000fda0003f06270 */
[----:B------:R-:W-:Y:S05]  /*2180*/  @!P0 BRA `(.L_x_959) ;  /* 0xfffffff000908947 */ /* 0x000fea000383ffff */
.L_x_949:
[----:B------:R-:W-:Y:S05]  /*2190*/  BSYNC B1 ;  /* 0x0000000000017941 */ /* 0x000fea0003800000 */
.L_x_948:
[----:B------:R-:W-:Y:S01]  /*21a0*/  SHF.R.S64 R6, RZ, 0x1e, R2 ;  /* 0x0000001eff067819 */ /* 0x000fe20000001002 */
[----:B------:R-:W-:Y:S01]  /*21b0*/  ULDC.64 UR8, c[0x0][0x238] ;  /* 0x00008e0000087ab9 */ /* 0x000fe20000000a00 */
[----:B------:R-:W-:Y:S02]  /*21c0*/  ULDC UR4, c[0x0][0xc] ;  /* 0x0000030000047ab9 */ /* 0x000fe40000000800 */
[----:B------:R-:W-:Y:S01]  /*21d0*/  IADD3 R6, P0, R6, UR8, RZ ;  /* 0x0000000806067c10 */ /* 0x000fe2000ff1e0ff */
[----:B------:R-:W-:Y:S01]  /*21e0*/  IMAD R5, R0, UR4, RZ ;  /* 0x0000000400057c24 */ /* 0x000fe2000f8e02ff */
[----:B------:R-:W-:Y:S02]  /*21f0*/  ULDC UR4, c[0x0][0x29c] ;  /* 0x0000a70000047ab9 */ /* 0x000fe40000000800 */
[----:B------:R-:W-:Y:S02]  /*2200*/  LEA.HI.X.SX32 R7, R2, UR9, 0x2, P0 ;  /* 0x0000000902077c11 */ /* 0x000fe400080f16ff */
[----:B------:R-:W-:-:S03]  /*2210*/  IADD3 R2, P0, R5, R2, RZ ;  /* 0x0000000205027210 */ /* 0x000fc60007f1e0ff */
[----:B-----5:R0:W-:Y:S01]  /*2220*/  STG.E desc[UR6][R6.64], R16 ;  /* 0x0000001006007986 */ /* 0x0201e2000c101906 */
[----:B------:R-:W-:Y:S02]  /*2230*/  IADD3.X R3, RZ, R3, RZ, P0, !PT ;  /* 0x00000003ff037210 */ /* 0x000fe400007fe4ff */
[----:B------:R-:W-:-:S04]  /*2240*/  ISETP.GE.U32.AND P0, PT, R2, UR4, PT ;  /* 0x0000000402007c0c */ /* 0x000fc8000bf06070 */
[----:B------:R-:W-:-:S13]  /*2250*/  ISETP.GE.AND.EX P0, PT, R3, UR5, PT, P0 ;  /* 0x0000000503007c0c */ /* 0x000fda000bf06300 */
[----:B0-----:R-:W-:Y:S05]  /*2260*/  @!P0 BRA `(.L_x_960) ;  /* 0xffffffe000048947 */ /* 0x001fea000383ffff */
[----:B------:R-:W-:Y:S05]  /*2270*/  EXIT ;  /* 0x000000000000794d */ /* 0x000fea0003800000 */
.L_x_939:
[----:B0-----:R-:W0:Y:S01]  /*2280*/  LDC R7, c[0x0][0x2b0] ;  /* 0x0000ac00ff077b82 */ /* 0x001e220000000800 */
        /* <DEDUP_REMOVED lines=113> */
.L_x_962:
[----:B------:R-:W-:Y:S05]  /*29a0*/  BSYNC B0 ;  /* 0x0000000000007941 */ /* 0x000fea0003800000 */
.L_x_961:
        /* <DEDUP_REMOVED lines=35> */
.L_x_964:
[----:B------:R-:W-:Y:S05]  /*2be0*/  BSYNC B0 ;  /* 0x0000000000007941 */ /* 0x000fea0003800000 */
.L_x_963:
        /* <DEDUP_REMOVED lines=40> */
.L_x_966:
[----:B------:R-:W-:Y:S05]  /*2e70*/  BSYNC B0 ;  /* 0x0000000000007941 */ /* 0x000fea0003800000 */
.L_x_965:
        /* <DEDUP_REMOVED lines=40> */
.L_x_968:
[----:B------:R-:W-:Y:S05]  /*3100*/  BSYNC B0 ;  /* 0x0000000000007941 */ /* 0x000fea0003800000 */
.L_x_967:
        /* <DEDUP_REMOVED lines=13> */
[----:B------:R0:W5:Y:S02]  /*31e0*/  LDG.E R24, desc[UR6][R24.64] ;  /* 0x0000000618187981 */ /* 0x000164000c1e1900 */
.L_x_969:
[----:B------:R-:W-:Y:S01]  /*31f0*/  ISETP.GE.AND P0, PT, R4, R5, PT ;  /* 0x000000050400720c */ /* 0x000fe20003f06270 */
[----:B------:R-:W-:-:S12]  /*3200*/  BSSY B1, `(.L_x_970) ;  /* 0x00000d1000017945 */ /* 0x000fd80003800000 */
[----:B------:R-:W-:Y:S05]  /*3210*/  @P0 BRA `(.L_x_971) ;  /* 0x0000000c003c0947 */ /* 0x000fea0003800000 */
[----:B------:R-:W-:Y:S01]  /*3220*/  IMAD R11, R12, R10, R11 ;  /* 0x0000000a0c0b7224 */ /* 0x000fe200078e020b */
[C---:B------:R-:W-:Y:S01]  /*3230*/  IADD3 R10, R7.reuse, 0x1, RZ ;  /* 0x00000001070a7810 */ /* 0x040fe20007ffe0ff */
[C---:B------:R-:W-:Y:S01]  /*3240*/  VIADD R13, R7.reuse, 0x3 ;  /* 0x00000003070d7836 */ /* 0x040fe20000000000 */
[----:B------:R-:W-:-:S07]  /*3250*/  IADD3 R12, R7, 0x2, RZ ;  /* 0x00000002070c7810 */ /* 0x000fce0007ffe0ff */
.L_x_981:
[----:B------:R-:W-:Y:S01]  /*3260*/  ISETP.GT.AND P0, PT, R8, R7, PT ;  /* 0x000000070800720c */ /* 0x000fe20003f04270 */
[----:B------:R-:W-:-:S12]  /*3270*/  BSSY B0, `(.L_x_972) ;  /* 0x00000c6000007945 */ /* 0x000fd80003800000 */
[----:B------:R-:W-:Y:S05]  /*3280*/  @!P0 BRA `(.L_x_973) ;  /* 0x0000000c00108947 */ /* 0x000fea0003800000 */
[-C--:B------:R-:W-:Y:S01]  /*3290*/  IADD3 R20, R8, -R7.reuse, RZ ;  /* 0x8000000708147210 */ /* 0x080fe20007ffe0ff */
[----:B------:R-:W-:Y:S01]  /*32a0*/  ULDC UR4, c[0x0][0x2d4] ;  /* 0x0000b50000047ab9 */ /* 0x000fe20000000800 */
[----:B------:R-:W-:Y:S01]  /*32b0*/  LOP3.LUT R15, RZ, R7, RZ, 0x33, !PT ;  /* 0x00000007ff0f7212 */ /* 0x000fe200078e33ff */
[----:B------:R-:W-:Y:S01]  /*32c0*/  IMAD R23, R4, UR4, R11 ;  /* 0x0000000404177c24 */ /* 0x000fe2000f8e020b */
[----:B------:R-:W-:Y:S01]  /*32d0*/  LOP3.LUT P0, R20, R20, 0x3, RZ, 0xc0, !PT ;  /* 0x0000000314147812 */ /* 0x000fe2000780c0ff */
[----:B------:R-:W-:Y:S01]  /*32e0*/  BSSY B2, `(.L_x_974) ;  /* 0x0000023000027945 */ /* 0x000fe20003800000 */
[----:B------:R-:W-:Y:S01]  /*32f0*/  IADD3 R15, R15, R8, RZ ;  /* 0x000000080f0f7210 */ /* 0x000fe20007ffe0ff */
[----:B0-----:R-:W-:-:S03]  /*3300*/  IMAD.MOV.U32 R25, RZ, RZ, R7 ;  /* 0x000000ffff197224 */ /* 0x001fc600078e0007 */
        /* <DEDUP_REMOVED lines=12> */
[----:B------:R-:W3:Y:S01]  /*33d0*/  LDG.E R19, desc[UR6][R18.64] ;  /* 0x0000000612137981 */ /* 0x000ee2000c1e1900 */
[----:B--2---:R-:W-:-:S05]  /*33e0*/  IMAD.WIDE R16, R25, 0x4, R16 ;  /* 0x0000000419107825 */ /* 0x004fca00078e0210 */
[----:B------:R-:W3:Y:S01]  /*33f0*/  LDG.E R25, desc[UR6][R16.64] ;  /* 0x0000000610197981 */ /* 0x000ee2000c1e1900 */
[----:B------:R-:W-:Y:S01]  /*3400*/  ISETP.NE.AND P0, PT, R20, 0x1, PT ;  /* 0x000000011400780c */ /* 0x000fe20003f05270 */
[----:B---3-5:R-:W-:Y:S01]  /*3410*/  FFMA.FTZ R24, R19, R25, R24 ;  /* 0x0000001913187223 */ /* 0x028fe20000010018 */
[----:B------:R-:W-:-:S11]  /*3420*/  MOV R25, R10 ;  /* 0x0000000a00197202 */ /* 0x000fd60000000f00 */
        /* <DEDUP_REMOVED lines=10> */
[----:B------:R-:W-:-:S02]  /*34d0*/  MOV R25, R12 ;  /* 0x0000000c00197202 */ /* 0x000fc40000000f00 */
[----:B------:R-:W-:Y:S01]  /*34e0*/  @P0 MOV R25, R13 ;  /* 0x0000000d00190202 */ /* 0x000fe20000000f00 */
[----:B--2---:R-:W-:-:S04]  /*34f0*/  FFMA.FTZ R24, R19, R20, R24 ;  /* 0x0000001413187223 */ /* 0x004fc80000010018 */
[----:B---3--:R-:W-:-:S07]  /*3500*/  @P0 FFMA.FTZ R24, R15, R21, R24 ;  /* 0x000000150f180223 */ /* 0x008fce0000010018 */
.L_x_975:
[----:B------:R-:W-:Y:S05]  /*3510*/  BSYNC B2 ;  /* 0x0000000000027941 */ /* 0x000fea0003800000 */
.L_x_974:
[----:B------:R-:W-:Y:S05]  /*3520*/  @!P1 BRA `(.L_x_973) ;  /* 0x0000000800689947 */ /* 0x000fea0003800000 */
[----:B------:R-:W0:Y:S01]  /*3530*/  LDC R21, c[0x0][0x2d0] ;  /* 0x0000b400ff157b82 */ /* 0x000e220000000800 */
[----:B------:R-:W-:Y:S01]  /*3540*/  IMAD.IADD R17, R8, 0x1, -R25 ;  /* 0x0000000108117824 */ /* 0x000fe200078e0a19 */
[----:B------:R-:W-:Y:S01]  /*3550*/  ULDC UR4, c[0x0][0x2a8] ;  /* 0x0000aa0000047ab9 */ /* 0x000fe20000000800 */
[----:B------:R-:W-:Y:S01]  /*3560*/  ULDC.64 UR10, c[0x0][0x2b8] ;  /* 0x0000ae00000a7ab9 */ /* 0x000fe20000000a00 */
[----:B------:R-:W-:Y:S01]  /*3570*/  ULDC.64 UR8, c[0x0][0x260] ;  /* 0x0000980000087ab9 */ /* 0x000fe20000000a00 */
[----:B------:R-:W-:Y:S01]  /*3580*/  BSSY B2, `(.L_x_976) ;  /* 0x0000056000027945 */ /* 0x000fe20003800000 */
[----:B------:R-:W-:Y:S02]  /*3590*/  ISETP.GT.AND P1, PT, R17, 0xc, PT ;  /* 0x0000000c1100780c */ /* 0x000fe40003f24270 */
[----:B------:R-:W1:Y:S01]  /*35a0*/  LDC.64 R14, c[0x0][0x210] ;  /* 0x00008400ff0e7b82 */ /* 0x000e620000000a00 */
[----:B------:R-:W-:Y:S02]  /*35b0*/  MOV R20, UR8 ;  /* 0x0000000800147c02 */ /* 0x000fe40008000f00 */
[----:B------:R-:W-:Y:S01]  /*35c0*/  PLOP3.LUT P0, PT, PT, PT, PT, 0x80, 0x0 ;  /* 0x000000000000781c */ /* 0x000fe20003f0f070 */
[----:B0-----:R-:W-:-:S04]  /*35d0*/  IMAD R16, R25, R21, R6 ;  /* 0x0000001519107224 */ /* 0x001fc800078e0206 */
[----:B------:R-:W-:Y:S02]  /*35e0*/  IMAD R23, R23, UR4, R16 ;  /* 0x0000000417177c24 */ /* 0x000fe4000f8e0210 */
[----:B------:R-:W-:Y:S02]  /*35f0*/  IMAD R16, R9, UR11, R4 ;  /* 0x0000000b09107c24 */ /* 0x000fe4000f8e0204 */
[----:B-1----:R-:W-:Y:S01]  /*3600*/  IMAD.WIDE R14, R23, 0x4, R14 ;  /* 0x00000004170e7825 */ /* 0x002fe200078e020e */
[----:B------:R-:W-:-:S03]  /*3610*/  MOV R23, UR9 ;  /* 0x0000000900177c02 */ /* 0x000fc60008000f00 */
[----:B------:R-:W-:Y:S01]  /*3620*/  IMAD R27, R16, UR10, R25 ;  /* 0x0000000a101b7c24 */ /* 0x000fe2000f8e0219 */
[----:B------:R-:W-:Y:S06]  /*3630*/  @!P1 BRA `(.L_x_977) ;  /* 0x0000000400289947 */ /* 0x000fec0003800000 */
[----:B------:R-:W-:Y:S01]  /*3640*/  PLOP3.LUT P0, PT, PT, PT, PT, 0x8, 0x0 ;  /* 0x000000000000781c */ /* 0x000fe20003f0e170 */
[----:B------:R-:W-:-:S12]  /*3650*/  VIADD R22, R8, 0xfffffff4 ;  /* 0xfffffff408167836 */ /* 0x000fd80000000000 */
.L_x_978:
[----:B------:R-:W-:Y:S01]  /*3660*/  MOV R16, R20 ;  /* 0x0000001400107202 */ /* 0x000fe20000000f00 */
[----:B------:R-:W2:Y:S01]  /*3670*/  LDG.E R29, desc[UR6][R14.64] ;  /* 0x000000060e1d7981 */ /* 0x000ea2000c1e1900 */
[----:B------:R-:W-:Y:S01]  /*3680*/  MOV R17, R23 ;  /* 0x0000001700117202 */ /* 0x000fe20000000f00 */
[----:B------:R-:W-:-:S04]  /*3690*/  IMAD.WIDE R18, R21, 0x4, R14 ;  /* 0x0000000415127825 */ /* 0x000fc800078e020e */
[----:B------:R-:W-:Y:S01]  /*36a0*/  IMAD.WIDE R16, R27, 0x4, R16 ;  /* 0x000000041b107825 */ /* 0x000fe200078e0210 */
[----:B------:R0:W3:Y:S04]  /*36b0*/  LDG.E R26, desc[UR6][R18.64] ;  /* 0x00000006121a7981 */ /* 0x0000e8000c1e1900 */
[----:B------:R-:W2:Y:S04]  /*36c0*/  LDG.E R14, desc[UR6][R16.64] ;  /* 0x00000006100e7981 */ /* 0x000ea8000c1e1900 */
[----:B------:R-:W3:Y:S01]  /*36d0*/  LDG.E R28, desc[UR6][R16.64+0x4] ;  /* 0x00000406101c7981 */ /* 0x000ee2000c1e1900 */
[----:B0-----:R-:W-:-:S03]  /*36e0*/  IMAD.WIDE R18, R21, 0x4, R18 ;  /* 0x0000000415127825 */ /* 0x001fc600078e0212 */
[----:B------:R-:W4:Y:S01]  /*36f0*/  LDG.E R15, desc[UR6][R16.64+0x8] ;  /* 0x00000806100f7981 */ /* 0x000f22000c1e1900 */
[----:B--2--5:R-:W-:-:S03]  /*3700*/  FFMA.FTZ R29, R29, R14, R24 ;  /* 0x0000000e1d1d7223 */ /* 0x024fc60000010018 */
[----:B------:R-:W4:Y:S01]  /*3710*/  LDG.E R24, desc[UR6][R18.64] ;  /* 0x0000000612187981 */ /* 0x000f22000c1e1900 */
[----:B---3--:R-:W-:Y:S01]  /*3720*/  FFMA.FTZ R26, R26, R28, R29 ;  /* 0x0000001c1a1a7223 */ /* 0x008fe2000001001d */
[C---:B------:R-:W-:Y:S02]  /*3730*/  IMAD.WIDE R28, R21.reuse, 0x4, R18 ;  /* 0x00000004151c7825 */ /* 0x040fe400078e0212 */
[----:B------:R-:W2:Y:S04]  /*3740*/  LDG.E R18, desc[UR6][R16.64+0xc] ;  /* 0x00000c0610127981 */ /* 0x000ea8000c1e1900 */
[----:B------:R0:W2:Y:S01]  /*3750*/  LDG.E R19, desc[UR6][R28.64] ;  /* 0x000000061c137981 */ /* 0x0000a2000c1e1900 */
[----:B----4-:R-:W-:Y:S01]  /*3760*/  FFMA.FTZ R24, R24, R15, R26 ;  /* 0x0000000f18187223 */ /* 0x010fe2000001001a */
[----:B------:R-:W-:-:S05]  /*3770*/  IMAD.WIDE R14, R21, 0x4, R28 ;  /* 0x00000004150e7825 */ /* 0x000fca00078e021c */
[----:B------:R-:W3:Y:S01]  /*3780*/  LDG.E R26, desc[UR6][R14.64] ;  /* 0x000000060e1a7981 */ /* 0x000ee2000c1e1900 */
[----:B0-----:R-:W-:-:S04]  /*3790*/  IMAD.WIDE R28, R21, 0x4, R14 ;  /* 0x00000004151c7825 */ /* 0x001fc800078e020e */
[----:B--2---:R-:W-:Y:S02]  /*37a0*/  FFMA.FTZ R24, R19, R18, R24 ;  /* 0x0000001213187223 */ /* 0x004fe40000010018 */
[----:B------:R-:W3:Y:S04]  /*37b0*/  LDG.E R19, desc[UR6][R16.64+0x10] ;  /* 0x0000100610137981 */ /* 0x000ee8000c1e1900 */
[----:B------:R-:W2:Y:S04]  /*37c0*/  LDG.E R14, desc[UR6][R16.64+0x14] ;  /* 0x00001406100e7981 */ /* 0x000ea8000c1e1900 */
[----:B------:R-:W2:Y:S01]  /*37d0*/  LDG.E R15, desc[UR6][R28.64] ;  /* 0x000000061c0f7981 */ /* 0x000ea2000c1e1900 */
[----:B---3--:R-:W-:Y:S01]  /*37e0*/  FFMA.FTZ R24, R26, R19, R24 ;  /* 0x000000131a187223 */ /* 0x008fe20000010018 */
[----:B------:R-:W-:-:S02]  /*37f0*/  IMAD.WIDE R18, R21, 0x4, R28 ;  /* 0x0000000415127825 */ /* 0x000fc400078e021c */
[----:B------:R-:W3:Y:S04]  /*3800*/  LDG.E R28, desc[UR6][R16.64+0x1c] ;  /* 0x00001c06101c7981 */ /* 0x000ee8000c1e1900 */
[----:B------:R0:W4:Y:S01]  /*3810*/  LDG.E R26, desc[UR6][R18.64] ;  /* 0x00000006121a7981 */ /* 0x000122000c1e1900 */
[----:B--2---:R-:W-:-:S03]  /*3820*/  FFMA.FTZ R24, R15, R14, R24 ;  /* 0x0000000e0f187223 */ /* 0x004fc60000010018 */
[----:B------:R-:W4:Y:S01]  /*3830*/  LDG.E R15, desc[UR6][R16.64+0x18] ;  /* 0x00001806100f7981 */ /* 0x000f22000c1e1900 */
[----:B0-----:R-:W-:-:S05]  /*3840*/  IMAD.WIDE R18, R21, 0x4, R18 ;  /* 0x0000000415127825 */ /* 0x001fca00078e0212 */
[----:B------:R-:W3:Y:S01]  /*3850*/  LDG.E R29, desc[UR6][R18.64] ;  /* 0x00000006121d7981 */ /* 0x000ee2000c1e1900 */
[----:B----4-:R-:W-:Y:S01]  /*3860*/  FFMA.FTZ R24, R26, R15, R24 ;  /* 0x0000000f1a187223 */ /* 0x010fe20000010018 */
[----:B------:R-:W-:Y:S02]  /*3870*/  IMAD.WIDE R14, R21, 0x4, R18 ;  /* 0x00000004150e7825 */ /* 0x000fe400078e0212 */
[----:B------:R-:W2:Y:S04]  /*3880*/  LDG.E R19, desc[UR6][R16.64+0x20] ;  /* 0x0000200610137981 */ /* 0x000ea8000c1e1900 */
[----:B------:R-:W2:Y:S01]  /*3890*/  LDG.E R26, desc[UR6][R14.64] ;  /* 0x000000060e1a7981 */ /* 0x000ea2000c1e1900 */
[----:B---3--:R-:W-:Y:S01]  /*38a0*/  FFMA.FTZ R24, R29, R28, R24 ;  /* 0x0000001c1d187223 */ /* 0x008fe20000010018 */
[----:B------:R-:W-:-:S02]  /*38b0*/  IMAD.WIDE R28, R21, 0x4, R14 ;  /* 0x00000004151c7825 */ /* 0x000fc400078e020e */
[----:B------:R-:W3:Y:S04]  /*38c0*/  LDG.E R14, desc[UR6][R16.64+0x24] ;  /* 0x00002406100e7981 */ /* 0x000ee8000c1e1900 */
[----:B------:R0:W3:Y:S02]  /*38d0*/  LDG.E R15, desc[UR6][R28.64] ;  /* 0x000000061c0f7981 */ /* 0x0000e4000c1e1900 */
[----:B0-----:R-:W-:-:S04]  /*38e0*/  IMAD.WIDE R28, R21, 0x4, R28 ;  /* 0x00000004151c7825 */ /* 0x001fc800078e021c */
[----:B--2---:R-:W-:Y:S02]  /*38f0*/  FFMA.FTZ R24, R26, R19, R24 ;  /* 0x000000131a187223 */ /* 0x004fe40000010018 */
[----:B------:R-:W2:Y:S01]  /*3900*/  LDG.E R26, desc[UR6][R28.64] ;  /* 0x000000061c1a7981 */ /* 0x000ea2000c1e1900 */
[----:B------:R-:W-:-:S03]  /*3910*/  IMAD.WIDE R18, R21, 0x4, R28 ;  /* 0x0000000415127825 */ /* 0x000fc600078e021c */
[----:B------:R-:W4:Y:S01]  /*3920*/  LDG.E R28, desc[UR6][R16.64+0x2c] ;  /* 0x00002c06101c7981 */ /* 0x000f22000c1e1900 */
[----:B---3--:R-:W-:-:S03]  /*3930*/  FFMA.FTZ R24, R15, R14, R24 ;  /* 0x0000000e0f187223 */ /* 0x008fc60000010018 */
[----:B------:R-:W2:Y:S04]  /*3940*/  LDG.E R15, desc[UR6][R16.64+0x28] ;  /* 0x00002806100f7981 */ /* 0x000ea8000c1e1900 */
[----:B------:R-:W4:Y:S01]  /*3950*/  LDG.E R29, desc[UR6][R18.64] ;  /* 0x00000006121d7981 */ /* 0x000f22000c1e1900 */
[----:B--2---:R-:W-:Y:S01]  /*3960*/  FFMA.FTZ R24, R26, R15, R24 ;  /* 0x0000000f1a187223 */ /* 0x004fe20000010018 */
[----:B------:R-:W-:Y:S02]  /*3970*/  IMAD.WIDE R14, R21, 0x4, R18 ;  /* 0x00000004150e7825 */ /* 0x000fe400078e0212 */
[----:B------:R-:W2:Y:S04]  /*3980*/  LDG.E R19, desc[UR6][R16.64+0x30] ;  /* 0x0000300610137981 */ /* 0x000ea8000c1e1900 */
[----:B------:R0:W2:Y:S01]  /*3990*/  LDG.E R26, desc[UR6][R14.64] ;  /* 0x000000060e1a7981 */ /* 0x0000a2000c1e1900 */
[----:B----4-:R-:W-:-:S03]  /*39a0*/  FFMA.FTZ R24, R29, R28, R24 ;  /* 0x0000001c1d187223 */ /* 0x010fc60000010018 */
[----:B------:R-:W3:Y:S01]  /*39b0*/  LDG.E R28, desc[UR6][R16.64+0x34] ;  /* 0x00003406101c7981 */ /* 0x000ee2000c1e1900 */
[----:B0-----:R-:W-:-:S05]  /*39c0*/  IMAD.WIDE R14, R21, 0x4, R14 ;  /* 0x00000004150e7825 */ /* 0x001fca00078e020e */
[----:B------:R-:W3:Y:S01]  /*39d0*/  LDG.E R29, desc[UR6][R14.64] ;  /* 0x000000060e1d7981 */ /* 0x000ee2000c1e1900 */
[----:B--2---:R-:W-:-:S04]  /*39e0*/  FFMA.FTZ R24, R26, R19, R24 ;  /* 0x000000131a187223 */ /* 0x004fc80000010018 */
[----:B---3--:R-:W-:Y:S01]  /*39f0*/  FFMA.FTZ R24, R29, R28, R24 ;  /* 0x0000001c1d187223 */ /* 0x008fe20000010018 */
[C---:B------:R-:W-:Y:S02]  /*3a00*/  IMAD.WIDE R28, R21.reuse, 0x4, R14 ;  /* 0x00000004151c7825 */ /* 0x040fe400078e020e */
[----:B------:R-:W2:Y:S02]  /*3a10*/  LDG.E R15, desc[UR6][R16.64+0x38] ;  /* 0x00003806100f7981 */ /* 0x000ea4000c1e1900 */
[----:B------:R-:W-:Y:S02]  /*3a20*/  IMAD.WIDE R18, R21, 0x4, R28 ;  /* 0x0000000415127825 */ /* 0x000fe400078e021c */
[----:B------:R-:W2:Y:S04]  /*3a30*/  LDG.E R26, desc[UR6][R28.64] ;  /* 0x000000061c1a7981 */ /* 0x000ea8000c1e1900 */
[----:B------:R-:W3:Y:S04]  /*3a40*/  LDG.E R14, desc[UR6][R16.64+0x3c] ;  /* 0x00003c06100e7981 */ /* 0x000ee8000c1e1900 */
[----:B------:R-:W3:Y:S01]  /*3a50*/  LDG.E R29, desc[UR6][R18.64] ;  /* 0x00000006121d7981 */ /* 0x000ee2000c1e1900 */
[----:B------:R-:W-:-:S05]  /*3a60*/  VIADD R25, R25, 0x10 ;  /* 0x0000001019197836 */ /* 0x000fca0000000000 */
[----:B------:R-:W-:Y:S02]  /*3a70*/  ISETP.GE.AND P1, PT, R25, R22, PT ;  /* 0x000000161900720c */ /* 0x000fe40003f26270 */
[----:B------:R-:W-:-:S04]  /*3a80*/  IADD3 R20, P2, R20, 0x40, RZ ;  /* 0x0000004014147810 */ /* 0x000fc80007f5e0ff */
[----:B------:R-:W-:Y:S01]  /*3a90*/  IADD3.X R23, RZ, R23, RZ, P2, !PT ;  /* 0x00000017ff177210 */ /* 0x000fe200017fe4ff */
[----:B--2---:R-:W-:-:S04]  /*3aa0*/  FFMA.FTZ R24, R26, R15, R24 ;  /* 0x0000000f1a187223 */ /* 0x004fc80000010018 */
[----:B---3--:R-:W-:Y:S01]  /*3ab0*/  FFMA.FTZ R24, R29, R14, R24 ;  /* 0x0000000e1d187223 */ /* 0x008fe20000010018 */
[----:B------:R-:W-:Y:S01]  /*3ac0*/  IMAD.WIDE R14, R21, 0x4, R18 ;  /* 0x00000004150e7825 */ /* 0x000fe200078e0212 */
[----:B------:R-:W-:Y:S06]  /*3ad0*/  @!P1 BRA `(.L_x_978) ;  /* 0xfffffff800e09947 */ /* 0x000fec000383ffff */
.L_x_977:
[----:B------:R-:W-:Y:S05]  /*3ae0*/  BSYNC B2 ;  /* 0x0000000000027941 */ /* 0x000fea0003800000 */
.L_x_976:
[----:B------:R-:W-:Y:S01]  /*3af0*/  IADD3 R16, -R25, R8, RZ ;  /* 0x0000000819107210 */ /* 0x000fe20007ffe1ff */
[----:B------:R-:W-:Y:S03]  /*3b00*/  BSSY B2, `(.L_x_979) ;  /* 0x0000029000027945 */ /* 0x000fe60003800000 */
[----:B------:R-:W-:-:S13]  /*3b10*/  ISETP.GT.AND P1, PT, R16, 0x4, PT ;  /* 0x000000041000780c */ /* 0x000fda0003f24270 */
[----:B------:R-:W-:Y:S05]  /*3b20*/  @!P1 BRA `(.L_x_980) ;  /* 0x0000000000989947 */ /* 0x000fea0003800000 */
[----:B------:R-:W-:Y:S01]  /*3b30*/  IMAD.MOV.U32 R22, RZ, RZ, R20 ;  /* 0x000000ffff167224 */ /* 0x000fe200078e0014 */
[----:B------:R0:W2:Y:S03]  /*3b40*/  LDG.E R26, desc[UR6][R14.64] ;  /* 0x000000060e1a7981 */ /* 0x0000a6000c1e1900 */
[----:B------:R-:W-:-:S04]  /*3b50*/  IMAD.WIDE R16, R27, 0x4, R22 ;  /* 0x000000041b107825 */ /* 0x000fc800078e0216 */
[C---:B------:R-:W-:Y:S01]  /*3b60*/  IMAD.WIDE R18, R21.reuse, 0x4, R14 ;  /* 0x0000000415127825 */ /* 0x040fe200078e020e */
[----:B------:R-:W2:Y:S04]  /*3b70*/  LDG.E R28, desc[UR6][R16.64] ;  /* 0x00000006101c7981 */ /* 0x000ea8000c1e1900 */
[----:B------:R1:W3:Y:S04]  /*3b80*/  LDG.E R22, desc[UR6][R18.64] ;  /* 0x0000000612167981 */ /* 0x0002e8000c1e1900 */
[----:B------:R-:W3:Y:S01]  /*3b90*/  LDG.E R29, desc[UR6][R16.64+0x4] ;  /* 0x00000406101d7981 */ /* 0x000ee2000c1e1900 */
[----:B0-----:R-:W-:-:S04]  /*3ba0*/  IMAD.WIDE R14, R21, 0x4, R18 ;  /* 0x00000004150e7825 */ /* 0x001fc800078e0212 */
[----:B-1----:R-:W-:-:S04]  /*3bb0*/  IMAD.WIDE R18, R21, 0x4, R14 ;  /* 0x0000000415127825 */ /* 0x002fc800078e020e */
[----:B--2--5:R-:W-:Y:S02]  /*3bc0*/  FFMA.FTZ R26, R26, R28, R24 ;  /* 0x0000001c1a1a7223 */ /* 0x024fe40000010018 */
[----:B------:R-:W2:Y:S04]  /*3bd0*/  LDG.E R28, desc[UR6][R16.64+0x8] ;  /* 0x00000806101c7981 */ /* 0x000ea8000c1e1900 */
[----:B------:R-:W4:Y:S01]  /*3be0*/  LDG.E R24, desc[UR6][R16.64+0xc] ;  /* 0x00000c0610187981 */ /* 0x000f22000c1e1900 */
[----:B---3--:R-:W-:-:S03]  /*3bf0*/  FFMA.FTZ R26, R22, R29, R26 ;  /* 0x0000001d161a7223 */ /* 0x008fc6000001001a */
[----:B------:R-:W2:Y:S04]  /*3c00*/  LDG.E R29, desc[UR6][R14.64] ;  /* 0x000000060e1d7981 */ /* 0x000ea8000c1e1900 */
[----:B------:R-:W4:Y:S04]  /*3c10*/  LDG.E R22, desc[UR6][R18.64] ;  /* 0x0000000612167981 */ /* 0x000f28000c1e1900 */
[----:B------:R-:W3:Y:S01]  /*3c20*/  LDG.E R14, desc[UR6][R16.64+0x10] ;  /* 0x00001006100e7981 */ /* 0x000ee2000c1e1900 */
[----:B--2---:R-:W-:Y:S01]  /*3c30*/  FFMA.FTZ R26, R29, R28, R26 ;  /* 0x0000001c1d1a7223 */ /* 0x004fe2000001001a */
[----:B------:R-:W-:-:S05]  /*3c40*/  IMAD.WIDE R28, R21, 0x4, R18 ;  /* 0x00000004151c7825 */ /* 0x000fca00078e0212 */
[----:B------:R0:W3:Y:S01]  /*3c50*/  LDG.E R15, desc[UR6][R28.64] ;  /* 0x000000061c0f7981 */ /* 0x0000e2000c1e1900 */
[----:B----4-:R-:W-:-:S03]  /*3c60*/  FFMA.FTZ R26, R22, R24, R26 ;  /* 0x00000018161a7223 */ /* 0x010fc6000001001a */
[----:B------:R-:W2:Y:S01]  /*3c70*/  LDG.E R24, desc[UR6][R16.64+0x14] ;  /* 0x0000140610187981 */ /* 0x000ea2000c1e1900 */
[----:B0-----:R-:W-:-:S05]  /*3c80*/  IMAD.WIDE R28, R21, 0x4, R28 ;  /* 0x00000004151c7825 */ /* 0x001fca00078e021c */
[----:B------:R-:W2:Y:S01]  /*3c90*/  LDG.E R22, desc[UR6][R28.64] ;  /* 0x000000061c167981 */ /* 0x000ea2000c1e1900 */
[----:B---3--:R-:W-:Y:S01]  /*3ca0*/  FFMA.FTZ R26, R15, R14, R26 ;  /* 0x0000000e0f1a7223 */ /* 0x008fe2000001001a */
[----:B------:R-:W-:-:S04]  /*3cb0*/  IMAD.WIDE R14, R21, 0x4, R28 ;  /* 0x00000004150e7825 */ /* 0x000fc800078e021c */
[----:B------:R-:W-:-:S04]  /*3cc0*/  IMAD.WIDE R18, R21, 0x4, R14 ;  /* 0x0000000415127825 */ /* 0x000fc800078e020e */
[----:B--2---:R-:W-:Y:S02]  /*3cd0*/  FFMA.FTZ R22, R22, R24, R26 ;  /* 0x0000001816167223 */ /* 0x004fe4000001001a */
[----:B------:R-:W2:Y:S04]  /*3ce0*/  LDG.E R24, desc[UR6][R14.64] ;  /* 0x000000060e187981 */ /* 0x000ea8000c1e1900 */
[----:B------:R-:W2:Y:S04]  /*3cf0*/  LDG.E R26, desc[UR6][R16.64+0x18] ;  /* 0x00001806101a7981 */ /* 0x000ea8000c1e1900 */
[----:B------:R-:W3:Y:S04]  /*3d00*/  LDG.E R14, desc[UR6][R16.64+0x1c] ;  /* 0x00001c06100e7981 */ /* 0x000ee8000c1e1900 */
[----:B------:R-:W3:Y:S01]  /*3d10*/  LDG.E R15, desc[UR6][R18.64] ;  /* 0x00000006120f7981 */ /* 0x000ee2000c1e1900 */
[----:B------:R-:W-:-:S02]  /*3d20*/  IADD3 R20, P1, R20, 0x20, RZ ;  /* 0x0000002014147810 */ /* 0x000fc40007f3e0ff */
[----:B------:R-:W-:Y:S02]  /*3d30*/  PLOP3.LUT P0, PT, PT, PT, PT, 0x8, 0x0 ;  /* 0x000000000000781c */ /* 0x000fe40003f0e170 */
[----:B------:R-:W-:Y:S02]  /*3d40*/  IADD3 R25, R25, 0x8, RZ ;  /* 0x0000000819197810 */ /* 0x000fe40007ffe0ff */
[----:B------:R-:W-:Y:S01]  /*3d50*/  IADD3.X R23, RZ, R23, RZ, P1, !PT ;  /* 0x00000017ff177210 */ /* 0x000fe20000ffe4ff */
[----:B--2---:R-:W-:-:S04]  /*3d60*/  FFMA.FTZ R24, R24, R26, R22 ;  /* 0x0000001a18187223 */ /* 0x004fc80000010016 */
[----:B---3--:R-:W-:Y:S01]  /*3d70*/  FFMA.FTZ R24, R15, R14, R24 ;  /* 0x0000000e0f187223 */ /* 0x008fe20000010018 */
[----:B------:R-:W-:-:S07]  /*3d80*/  IMAD.WIDE R14, R21, 0x4, R18 ;  /* 0x00000004150e7825 */ /* 0x000fce00078e0212 */
.L_x_980:
[----:B------:R-:W-:Y:S05]  /*3d90*/  BSYNC B2 ;  /* 0x0000000000027941 */ /* 0x000fea0003800000 */
.L_x_979:
[----:B------:R-:W-:Y:S01]  /*3da0*/  ISETP.LT.OR P0, PT, R25, R8, P0 ;  /* 0x000000081900720c */ /* 0x000fe20000701670 */
[----:B------:R-:W-:-:S12]  /*3db0*/  IMAD.MOV.U32 R22, RZ, RZ, R20 ;  /* 0x000000ffff167224 */ /* 0x000fd800078e0014 */
[----:B------:R-:W-:Y:S05]  /*3dc0*/  @!P0 BRA `(.L_x_973) ;  /* 0x0000000000408947 */ /* 0x000fea0003800000 */
[----:B------:R-:W-:Y:S02]  /*3dd0*/  IMAD.WIDE R16, R21, 0x4, R14 ;  /* 0x0000000415107825 */ /* 0x000fe400078e020e */
[----:B------:R-:W2:Y:S02]  /*3de0*/  LDG.E R15, desc[UR6][R14.64] ;  /* 0x000000060e0f7981 */ /* 0x000ea4000c1e1900 */
[----:B------:R-:W-:-:S04]  /*3df0*/  IMAD.WIDE R22, R27, 0x4, R22 ;  /* 0x000000041b167825 */ /* 0x000fc800078e0216 */
[C---:B------:R-:W-:Y:S01]  /*3e00*/  IMAD.WIDE R18, R21.reuse, 0x4, R16 ;  /* 0x0000000415127825 */ /* 0x040fe200078e0210 */
[----:B------:R-:W2:Y:S04]  /*3e10*/  LDG.E R26, desc[UR6][R22.64] ;  /* 0x00000006161a7981 */ /* 0x000ea8000c1e1900 */
[----:B------:R-:W3:Y:S01]  /*3e20*/  LDG.E R16, desc[UR6][R16.64] ;  /* 0x0000000610107981 */ /* 0x000ee2000c1e1900 */
[----:B------:R-:W-:-:S03]  /*3e30*/  IMAD.WIDE R20, R21, 0x4, R18 ;  /* 0x0000000415147825 */ /* 0x000fc600078e0212 */
[----:B------:R-:W3:Y:S04]  /*3e40*/  LDG.E R27, desc[UR6][R22.64+0x4] ;  /* 0x00000406161b7981 */ /* 0x000ee8000c1e1900 */
        /* <DEDUP_REMOVED lines=8> */
.L_x_973:
[----:B------:R-:W-:Y:S05]  /*3ed0*/  BSYNC B0 ;  /* 0x0000000000007941 */ /* 0x000fea0003800000 */
.L_x_972:
[----:B------:R-:W-:-:S04]  /*3ee0*/  IADD3 R4, R4, 0x1, RZ ;  /* 0x0000000104047810 */ /* 0x000fc80007ffe0ff */
[----:B------:R-:W-:-:S13]  /*3ef0*/  ISETP.GE.AND P0, PT, R4, R5, PT ;  /* 0x000000050400720c */ /* 0x000fda0003f06270 */
[----:B------:R-:W-:Y:S05]  /*3f00*/  @!P0 BRA `(.L_x_981) ;  /* 0xfffffff000d48947 */ /* 0x000fea000383ffff */
.L_x_971:
[----:B------:R-:W-:Y:S05]  /*3f10*/  BSYNC B1 ;  /* 0x0000000000017941 */ /* 0x000fea0003800000 */
.L_x_970:
        /* <DEDUP_REMOVED lines=12> */
[----:B-1----:R-:W-:Y:S05]  /*3fe0*/  @!P0 BRA `(.L_x_939) ;  /* 0xffffffe000a48947 */ /* 0x002fea000383ffff */
[----:B------:R-:W-:Y:S05]  /*3ff0*/  EXIT ;  /* 0x000000000000794d */ /* 0x000fea0003800000 */
.L_x_982:
        /* <DEDUP_REMOVED lines=16> */
.L_x_1165:


//--------------------- .text._ZN2at6native51_GLOBAL__N__2c613397_18_DepthwiseConv2d_cu_9959487031conv_depthwise2d_forward_kernelILi1EfiEEvNS_27GenericPackedTensorAccessorIKT0_Lm4ENS_16DefaultPtrTraitsEiEENS3_IS4_Lm4ES6_iEES7_NS3_IS5_Lm1ES6_iEEbT1_iiiiiiiiiiiiii --------------------------
	.section	.text._ZN2at6native51_GLOBAL__N__2c613397_18_DepthwiseConv2d_cu_9959487031conv_depthwise2d_forward_kernelILi1EfiEEvNS_27GenericPackedTensorAccessorIKT0_Lm4ENS_16DefaultPtrTraitsEiEENS3_IS4_Lm4ES6_iEES7_NS3_IS5_Lm1ES6_iEEbT1_iiiiiiiiiiiiii,"ax",@progbits
	.align	128
.text._ZN2at6native51_GLOBAL__N__2c613397_18_DepthwiseConv2d_cu_9959487031conv_depthwise2d_forward_kernelILi1EfiEEvNS_27GenericPackedTensorAccessorIKT0_Lm4ENS_16DefaultPtrTraitsEiEENS3_IS4_Lm4ES6_iEES7_NS3_IS5_Lm1ES6_iEEbT1_iiiiiiiiiiiiii:
        .type           _ZN2at6native51_GLOBAL__N__2c613397_18_DepthwiseConv2d_cu_9959487031conv_depthwise2d_forward_kernelILi1EfiEEvNS_27GenericPackedTensorAccessorIKT0_Lm4ENS_16DefaultPtrTraitsEiEENS3_IS4_Lm4ES6_iEES7_NS3_IS5_Lm1ES6_iEEbT1_iiiiiiiiiiiiii,@function
        .size           _ZN2at6native51_GLOBAL__N__2c613397_18_DepthwiseConv2d_cu_9959487031conv_depthwise2d_forward_kernelILi1EfiEEvNS_27GenericPackedTensorAccessorIKT0_Lm4ENS_16DefaultPtrTraitsEiEENS3_IS4_Lm4ES6_iEES7_NS3_IS5_Lm1ES6_iEEbT1_iiiiiiiiiiiiii,(.L_x_1166 - _ZN2at6native51_GLOBAL__N__2c613397_18_DepthwiseConv2d_cu_9959487031conv_depthwise2d_forward_kernelILi1EfiEEvNS_27GenericPackedTensorAccessorIKT0_Lm4ENS_16DefaultPtrTraitsEiEENS3_IS4_Lm4ES6_iEES7_NS3_IS5_Lm1ES6_iEEbT1_iiiiiiiiiiiiii)
        .other          _ZN2at6native51_GLOBAL__N__2c613397_18_DepthwiseConv2d_cu_9959487031conv_depthwise2d_forward_kernelILi1EfiEEvNS_27GenericPackedTensorAccessorIKT0_Lm4ENS_16DefaultPtrTraitsEiEENS3_IS4_Lm4ES6_iEES7_NS3_IS5_Lm1ES6_iEEbT1_iiiiiiiiiiiiii,@"STO_CUDA_ENTRY STV_DEFAULT"
_ZN2at6native51_GLOBAL__N__2c613397_18_DepthwiseConv2d_cu_9959487031conv_depthwise2d_forward_kernelILi1EfiEEvNS_27GenericPackedTensorAccessorIKT0_Lm4ENS_16DefaultPtrTraitsEiEENS3_IS4_Lm4ES6_iEES7_NS3_IS5_Lm1ES6_iEEbT1_iiiiiiiiiiiiii:
[----:B------:R-:W-:Y:S01]  /*0000*/  LDC R1, c[0x0][0x28] ;  /* 0x00000a00ff017b82 */ /* 0x000fe20000000800 */
[----:B------:R-:W0:Y:S07]  /*0010*/  S2R R8, SR_TID.X ;  /* 0x0000000000087919 */ /* 0x000e2e0000002100 */
[----:B------:R-:W1:Y:S01]  /*0020*/  S2UR UR8, SR_CTAID.X ;  /* 0x00000000000879c3 */ /* 0x000e620000002500 */
[----:B------:R-:W-:Y:S02]  /*0030*/  ULDC UR5, c[0x0][0x29c] ;  /* 0x0000a70000057ab9 */ /* 0x000fe40000000800 */
[----:B------:R-:W-:-:S05]  /*0040*/  USHF.R.S32.HI UR9, URZ, 0x1f, UR5 ;  /* 0x0000001f3f097899 */ /* 0x000fca0008011405 */
[----:B------:R-:W1:Y:S02]  /*0050*/  LDC R3, c[0x0][RZ] ;  /* 0x00000000ff037b82 */ /* 0x000e640000000800 */
[----:B-1----:R-:W-:-:S03]  /*0060*/  IMAD.WIDE.U32 R6, R3, UR8, RZ ;  /* 0x0000000803067c25 */ /* 0x002fc6000f8e00ff */
[----:B0-----:R-:W-:-:S04]  /*0070*/  IADD3 R5, P1, R6, R8, RZ ;  /* 0x0000000806057210 */ /* 0x001fc80007f3e0ff */
[----:B------:R-:W-:Y:S01]  /*0080*/  ISETP.GE.U32.AND P0, PT, R5, UR5, PT ;  /* 0x0000000505007c0c */ /* 0x000fe2000bf06070 */
[----:B------:R-:W-:-:S05]  /*0090*/  IMAD.X R4, RZ, RZ, R7, P1 ;  /* 0x000000ffff047224 */ /* 0x000fca00008e0607 */
[----:B------:R-:W-:-:S13]  /*00a0*/  ISETP.GE.AND.EX P0, PT, R4, UR9, PT, P0 ;  /* 0x0000000904007c0c */ /* 0x000fda000bf06300 */
[----:B------:R-:W-:Y:S05]  /*00b0*/  @P0 EXIT ;  /* 0x000000000000094d */ /* 0x000fea0003800000 */
[----:B------:R-:W-:Y:S01]  /*00c0*/  LOP3.LUT R2, RZ, R5, RZ, 0x33, !PT ;  /* 0x00000005ff027212 */ /* 0x000fe200078e33ff */
[----:B------:R-:W-:Y:S01]  /*00d0*/  BSSY B0, `(.L_x_983) ;  /* 0x0000027000007945 */ /* 0x000fe20003800000 */
[----:B------:R-:W-:Y:S02]  /*00e0*/  LOP3.LUT R9, RZ, R4, RZ, 0x33, !PT ;  /* 0x00000004ff097212 */ /* 0x000fe400078e33ff */
[----:B------:R-:W-:-:S04]  /*00f0*/  IADD3 R2, P0, R2, UR5, RZ ;  /* 0x0000000502027c10 */ /* 0x000fc8000ff1e0ff */
[----:B------:R-:W-:-:S04]  /*0100*/  IADD3.X R9, R9, UR9, RZ, P0, !PT ;  /* 0x0000000909097c10 */ /* 0x000fc800087fe4ff */
[----:B------:R-:W-:-:S13]  /*0110*/  ISETP.NE.U32.AND P0, PT, R9, RZ, PT ;  /* 0x000000ff0900720c */ /* 0x000fda0003f05070 */
[----:B------:R-:W-:Y:S05]  /*0120*/  @!P0 BRA `(.L_x_984) ;  /* 0x0000000000288947 */ /* 0x000fea0003800000 */
[----:B------:R-:W-:Y:S01]  /*0130*/  LOP3.LUT R14, RZ, R5, RZ, 0x33, !PT ;  /* 0x00000005ff0e7212 */ /* 0x000fe200078e33ff */
[----:B------:R-:W-:Y:S01]  /*0140*/  ULDC UR4, c[0x0][0xc] ;  /* 0x0000030000047ab9 */ /* 0x000fe20000000800 */
[----:B------:R-:W-:Y:S01]  /*0150*/  LOP3.LUT R12, RZ, R4, RZ, 0x33, !PT ;  /* 0x00000004ff0c7212 */ /* 0x000fe200078e33ff */
[----:B------:R-:W-:Y:S01]  /*0160*/  IMAD R13, R3, UR4, RZ ;  /* 0x00000004030d7c24 */ /* 0x000fe2000f8e02ff */
[----:B------:R-:W-:Y:S02]  /*0170*/  IADD3 R14, P0, R14, UR5, RZ ;  /* 0x000000050e0e7c10 */ /* 0x000fe4000ff1e0ff */
[----:B------:R-:W-:Y:S02]  /*0180*/  MOV R0, 0x1b0 ;  /* 0x000001b000007802 */ /* 0x000fe40000000f00 */
[----:B------:R-:W-:-:S09]  /*0190*/  IADD3.X R12, R12, UR9, RZ, P0, !PT ;  /* 0x000000090c0c7c10 */ /* 0x000fd200087fe4ff */
[----:B------:R-:W-:Y:S05]  /*01a0*/  CALL.REL.NOINC `($__internal_18_$__cuda_sm20_div_u64) ;  /* 0x0000003000e87944 */ /* 0x000fea0003c00000 */
[----:B------:R-:W-:Y:S01]  /*01b0*/  IMAD.MOV.U32 R10, RZ, RZ, R12 ;  /* 0x000000ffff0a7224 */ /* 0x000fe200078e000c */
[----:B------:R-:W-:Y:S06]  /*01c0*/  BRA `(.L_x_985) ;  /* 0x00000000005c7947 */ /* 0x000fec0003800000 */
.L_x_984:
[----:B------:R-:W-:Y:S01]  /*01d0*/  ULDC UR4, c[0x0][0xc] ;  /* 0x0000030000047ab9 */ /* 0x000fe20000000800 */
[C---:B------:R-:W-:Y:S02]  /*01e0*/  IMAD R13, R3.reuse, UR8, R8 ;  /* 0x00000008030d7c24 */ /* 0x040fe4000f8e0208 */
[----:B------:R-:W-:-:S03]  /*01f0*/  IMAD R0, R3, UR4, RZ ;  /* 0x0000000403007c24 */ /* 0x000fc6000f8e02ff */
[----:B------:R-:W-:Y:S01]  /*0200*/  LOP3.LUT R13, RZ, R13, RZ, 0x33, !PT ;  /* 0x0000000dff0d7212 */ /* 0x000fe200078e33ff */
[----:B------:R-:W0:Y:S01]  /*0210*/  I2F.U32.RP R12, R0 ;  /* 0x00000000000c7306 */ /* 0x000e220000209000 */
[----:B------:R-:W-:Y:S02]  /*0220*/  IADD3 R15, RZ, -R0, RZ ;  /* 0x80000000ff0f7210 */ /* 0x000fe40007ffe0ff */
[----:B------:R-:W-:Y:S01]  /*0230*/  ISETP.NE.U32.AND P2, PT, R0, RZ, PT ;  /* 0x000000ff0000720c */ /* 0x000fe20003f45070 */
[----:B------:R-:W-:-:S04]  /*0240*/  VIADD R13, R13, UR5 ;  /* 0x000000050d0d7c36 */ /* 0x000fc80008000000 */
        /* <DEDUP_REMOVED lines=14> */
[----:B------:R-:W-:-:S07]  /*0330*/  @!P2 LOP3.LUT R10, RZ, R0, RZ, 0x33, !PT ;  /* 0x00000000ff0aa212 */ /* 0x000fce00078e33ff */
.L_x_985:
[----:B------:R-:W-:Y:S05]  /*0340*/  BSYNC B0 ;  /* 0x0000000000007941 */ /* 0x000fea0003800000 */
.L_x_983:
[----:B------:R-:W0:Y:S01]  /*0350*/  LDC R0, c[0x0][0x2a4] ;  /* 0x0000a900ff007b82 */ /* 0x000e220000000800 */
[----:B------:R-:W-:Y:S01]  /*0360*/  ULDC.64 UR6, c[0x0][0x208] ;  /* 0x0000820000067ab9 */ /* 0x000fe20000000a00 */
[----:B------:R-:W-:Y:S02]  /*0370*/  LOP3.LUT R10, R10, 0x1, RZ, 0xc0, !PT ;  /* 0x000000010a0a7812 */ /* 0x000fe400078ec0ff */
[----:B0-----:R-:W-:-:S13]  /*0380*/  ISETP.NE.AND P0, PT, R0, 0x1, PT ;  /* 0x000000010000780c */ /* 0x001fda0003f05270 */
[----:B------:R-:W-:Y:S05]  /*0390*/  @!P0 BRA `(.L_x_986) ;  /* 0x0000001c005c8947 */ /* 0x000fea0003800000 */
[----:B------:R-:W-:Y:S01]  /*03a0*/  ISETP.NE.U32.AND P0, PT, R10, RZ, PT ;  /* 0x000000ff0a00720c */ /* 0x000fe20003f05070 */
[----:B------:R-:W-:Y:S01]  /*03b0*/  BSSY B0, `(.L_x_987) ;  /* 0x00000a6000007945 */ /* 0x000fe20003800000 */
[----:B------:R-:W-:Y:S02]  /*03c0*/  IADD3 R9, P1, R6, R8, RZ ;  /* 0x0000000806097210 */ /* 0x000fe40007f3e0ff */
[----:B------:R-:W-:Y:S02]  /*03d0*/  ISETP.NE.AND.EX P0, PT, RZ, RZ, PT, P0 ;  /* 0x000000ffff00720c */ /* 0x000fe40003f05300 */
[----:B------:R-:W-:Y:S01]  /*03e0*/  MOV R22, R9 ;  /* 0x0000000900167202 */ /* 0x000fe20000000f00 */
[----:B------:R-:W-:-:S04]  /*03f0*/  IMAD.X R10, RZ, RZ, R7, P1 ;  /* 0x000000ffff0a7224 */ /* 0x000fc800008e0607 */
[----:B------:R-:W-:-:S06]  /*0400*/  IMAD.MOV.U32 R2, RZ, RZ, R10 ;  /* 0x000000ffff027224 */ /* 0x000fcc00078e000a */
[----:B------:R-:W-:Y:S05]  /*0410*/  @P0 BRA `(.L_x_988) ;  /* 0x00000008007c0947 */ /* 0x000fea0003800000 */
[----:B------:R-:W0:Y:S01]  /*0420*/  LDC R16, c[0x0][0x2b0] ;  /* 0x0000ac00ff107b82 */ /* 0x000e220000000800 */
[----:B------:R-:W-:Y:S01]  /*0430*/  IMAD R19, R3, UR8, R8 ;  /* 0x0000000803137c24 */ /* 0x000fe2000f8e0208 */
[----:B------:R-:W-:Y:S02]  /*0440*/  ULDC.U8 UR4, c[0x0][0x298] ;  /* 0x0000a60000047ab9 */ /* 0x000fe40000000000 */
[----:B------:R-:W-:Y:S02]  /*0450*/  UPRMT UR4, UR4, 0x8880, URZ ;  /* 0x0000888004047896 */ /* 0x000fe4000800003f */
[----:B------:R-:W-:Y:S02]  /*0460*/  IABS R8, R19 ;  /* 0x0000001300087213 */ /* 0x000fe40000000000 */
[----:B------:R-:W1:Y:S02]  /*0470*/  LDC R17, c[0x0][0x2b4] ;  /* 0x0000ad00ff117b82 */ /* 0x000e640000000800 */
[----:B------:R-:W-:Y:S01]  /*0480*/  ISETP.NE.AND P3, PT, RZ, UR4, PT ;  /* 0x00000004ff007c0c */ /* 0x000fe2000bf65270 */
[----:B------:R-:W-:-:S05]  /*0490*/  ULDC.64 UR4, c[0x0][0x2c0] ;  /* 0x0000b00000047ab9 */ /* 0x000fca0000000a00 */
[----:B------:R-:W2:Y:S01]  /*04a0*/  LDC R13, c[0x0][0x2a0] ;  /* 0x0000a800ff0d7b82 */ /* 0x000ea20000000800 */
[----:B0-----:R-:W-:-:S04]  /*04b0*/  IABS R7, R16 ;  /* 0x0000001000077213 */ /* 0x001fc80000000000 */
[----:B------:R-:W0:Y:S01]  /*04c0*/  I2F.RP R2, R7 ;  /* 0x0000000700027306 */ /* 0x000e220000209400 */
[----:B--2---:R-:W-:-:S07]  /*04d0*/  IABS R12, R13 ;  /* 0x0000000d000c7213 */ /* 0x004fce0000000000 */
[----:B0-----:R-:W0:Y:S02]  /*04e0*/  MUFU.RCP R2, R2 ;  /* 0x0000000200027308 */ /* 0x001e240000001000 */
[----:B0-----:R-:W-:Y:S01]  /*04f0*/  VIADD R4, R2, 0xffffffe ;  /* 0x0ffffffe02047836 */ /* 0x001fe20000000000 */
[----:B-1----:R-:W-:-:S05]  /*0500*/  IABS R2, R17 ;  /* 0x0000001100027213 */ /* 0x002fca0000000000 */
[----:B------:R0:W1:Y:S02]  /*0510*/  F2I.FTZ.U32.TRUNC.NTZ R5, R4 ;  /* 0x0000000400057305 */ /* 0x000064000021f000 */
[----:B0-----:R-:W-:Y:S01]  /*0520*/  HFMA2.MMA R4, -RZ, RZ, 0, 0 ;  /* 0x00000000ff047435 */ /* 0x001fe200000001ff */
[----:B-1----:R-:W-:-:S04]  /*0530*/  IMAD.MOV R6, RZ, RZ, -R5 ;  /* 0x000000ffff067224 */ /* 0x002fc800078e0a05 */
[----:B------:R-:W-:Y:S02]  /*0540*/  IMAD R11, R6, R7, RZ ;  /* 0x00000007060b7224 */ /* 0x000fe400078e02ff */
[----:B------:R-:W0:Y:S03]  /*0550*/  I2F.RP R6, R2 ;  /* 0x0000000200067306 */ /* 0x000e260000209400 */
[----:B------:R-:W-:-:S06]  /*0560*/  IMAD.HI.U32 R5, R5, R11, R4 ;  /* 0x0000000b05057227 */ /* 0x000fcc00078e0004 */
[----:B------:R-:W-:-:S04]  /*0570*/  IMAD.HI.U32 R18, R5, R8, RZ ;  /* 0x0000000805127227 */ /* 0x000fc800078e00ff */
[----:B------:R-:W-:Y:S01]  /*0580*/  IMAD.MOV R4, RZ, RZ, -R18 ;  /* 0x000000ffff047224 */ /* 0x000fe200078e0a12 */
[----:B0-----:R-:W0:Y:S03]  /*0590*/  MUFU.RCP R6, R6 ;  /* 0x0000000600067308 */ /* 0x001e260000001000 */
[----:B------:R-:W-:Y:S02]  /*05a0*/  IMAD R4, R7, R4, R8 ;  /* 0x0000000407047224 */ /* 0x000fe400078e0208 */
[----:B------:R-:W-:-:S03]  /*05b0*/  IMAD.MOV.U32 R8, RZ, RZ, RZ ;  /* 0x000000ffff087224 */ /* 0x000fc600078e00ff */
        /* <DEDUP_REMOVED lines=8> */
[----:B------:R-:W-:Y:S02]  /*0640*/  ISETP.GE.AND P2, PT, R4, RZ, PT ;  /* 0x000000ff0400720c */ /* 0x000fe40003f46270 */
[----:B------:R-:W-:-:S05]  /*0650*/  MOV R4, RZ ;  /* 0x000000ff00047202 */ /* 0x000fca0000000f00 */
[----:B------:R-:W-:Y:S02]  /*0660*/  @P0 VIADD R18, R18, 0x1 ;  /* 0x0000000112120836 */ /* 0x000fe40000000000 */
[----:B0-----:R-:W-:-:S04]  /*0670*/  IMAD.MOV R7, RZ, RZ, -R5 ;  /* 0x000000ffff077224 */ /* 0x001fc800078e0a05 */
        /* <DEDUP_REMOVED lines=27> */
[----:B------:R-:W-:Y:S02]  /*0830*/  IMAD.HI.U32 R4, R5, R7, R4 ;  /* 0x0000000705047227 */ /* 0x000fe400078e0004 */
[----:B------:R-:W0:Y:S02]  /*0840*/  LDC.64 R6, c[0x0][0x2c8] ;  /* 0x0000b200ff067b82 */ /* 0x000e240000000a00 */
[----:B------:R-:W-:-:S04]  /*0850*/  IMAD.MOV.U32 R5, RZ, RZ, R2 ;  /* 0x000000ffff057224 */ /* 0x000fc800078e0002 */
        /* <DEDUP_REMOVED lines=10> */
[----:B------:R-:W1:Y:S11]  /*0900*/  @P3 LDC.64 R4, c[0x0][0x288] ;  /* 0x0000a200ff043b82 */ /* 0x000e760000000a00 */
[----:B------:R-:W-:-:S04]  /*0910*/  @P0 VIADD R2, R2, 0x1 ;  /* 0x0000000102020836 */ /* 0x000fc80000000000 */
[----:B------:R-:W-:Y:S01]  /*0920*/  @!P2 IMAD.MOV R2, RZ, RZ, -R2 ;  /* 0x000000ffff02a224 */ /* 0x000fe200078e0a02 */
[----:B------:R-:W-:-:S04]  /*0930*/  @!P1 LOP3.LUT R2, RZ, R13, RZ, 0x33, !PT ;  /* 0x0000000dff029212 */ /* 0x000fc800078e33ff */
[----:B------:R-:W-:-:S05]  /*0940*/  IADD3 R11, -R2, RZ, RZ ;  /* 0x000000ff020b7210 */ /* 0x000fca0007ffe1ff */
[----:B------:R-:W-:-:S04]  /*0950*/  IMAD R11, R13, R11, R20 ;  /* 0x0000000b0d0b7224 */ /* 0x000fc800078e0214 */
[----:B-1----:R-:W-:Y:S02]  /*0960*/  @P3 IMAD.WIDE R14, R11, 0x4, R4 ;  /* 0x000000040b0e3825 */ /* 0x002fe400078e0204 */
[----:B------:R-:W1:Y:S02]  /*0970*/  LDC.64 R4, c[0x0][0x2a8] ;  /* 0x0000aa00ff047b82 */ /* 0x000e640000000a00 */
[----:B------:R-:W-:Y:S01]  /*0980*/  IMAD.MOV R21, RZ, RZ, -R18 ;  /* 0x000000ffff157224 */ /* 0x000fe200078e0a12 */
[----:B------:R-:W-:Y:S01]  /*0990*/  BSSY B1, `(.L_x_989) ;  /* 0x000003f000017945 */ /* 0x000fe20003800000 */
[----:B------:R-:W-:Y:S01]  /*09a0*/  IMAD.MOV R20, RZ, RZ, -R20 ;  /* 0x000000ffff147224 */ /* 0x000fe200078e0a14 */
[----:B------:R2:W5:Y:S01]  /*09b0*/  @P3 LDG.E R8, desc[UR6][R14.64] ;  /* 0x000000060e083981 */ /* 0x000562000c1e1900 */
[----:B------:R-:W-:Y:S02]  /*09c0*/  IMAD R21, R16, R21, R19 ;  /* 0x0000001510157224 */ /* 0x000fe400078e0213 */
[----:B------:R-:W-:-:S02]  /*09d0*/  IMAD R16, R17, R20, R18 ;  /* 0x0000001411107224 */ /* 0x000fc400078e0212 */
[----:B0-----:R-:W-:Y:S02]  /*09e0*/  IMAD R17, R21, UR4, -R6 ;  /* 0x0000000415117c24 */ /* 0x001fe4000f8e0a06 */
[----:B------:R-:W-:Y:S01]  /*09f0*/  IMAD R16, R16, UR5, -R7 ;  /* 0x0000000510107c24 */ /* 0x000fe2000f8e0a07 */
[----:B--2---:R-:W-:-:S04]  /*0a00*/  SHF.R.S64 R14, RZ, 0x1e, R9 ;  /* 0x0000001eff0e7819 */ /* 0x004fc80000001009 */
[----:B------:R-:W-:-:S04]  /*0a10*/  LOP3.LUT R6, R16, R17, RZ, 0xfc, !PT ;  /* 0x0000001110067212 */ /* 0x000fc800078efcff */
[----:B------:R-:W-:-:S04]  /*0a20*/  ISETP.GE.AND P0, PT, R6, RZ, PT ;  /* 0x000000ff0600720c */ /* 0x000fc80003f06270 */
[----:B-1----:R-:W-:-:S04]  /*0a30*/  ISETP.GE.OR P0, PT, R16, R5, !P0 ;  /* 0x000000051000720c */ /* 0x002fc80004706670 */
[----:B------:R-:W-:-:S13]  /*0a40*/  ISETP.GE.OR P0, PT, R17, R4, P0 ;  /* 0x000000041100720c */ /* 0x000fda0000706670 */
[----:B------:R-:W-:Y:S05]  /*0a50*/  @P0 BRA `(.L_x_990) ;  /* 0x0000000000c80947 */ /* 0x000fea0003800000 */
[-C--:B------:R-:W-:Y:S01]  /*0a60*/  IABS R15, R0.reuse ;  /* 0x00000000000f7213 */ /* 0x080fe20000000000 */
[----:B------:R-:W-:Y:S01]  /*0a70*/  ULDC.64 UR4, c[0x0][0x2b8] ;  /* 0x0000ae0000047ab9 */ /* 0x000fe20000000a00 */
[----:B------:R-:W-:Y:S01]  /*0a80*/  LOP3.LUT R13, R13, R0, RZ, 0x3c, !PT ;  /* 0x000000000d0d7212 */ /* 0x000fe200078e3cff */
[----:B------:R-:W-:Y:S01]  /*0a90*/  UIMAD UR4, UR5, UR4, URZ ;  /* 0x00000004050472a4 */ /* 0x000fe2000f8e023f */
[----:B------:R-:W0:Y:S02]  /*0aa0*/  I2F.RP R18, R15 ;  /* 0x0000000f00127306 */ /* 0x000e240000209400 */
[----:B------:R-:W-:-:S06]  /*0ab0*/  ISETP.GE.AND P5, PT, R13, RZ, PT ;  /* 0x000000ff0d00720c */ /* 0x000fcc0003fa6270 */
[----:B0-----:R-:W0:Y:S02]  /*0ac0*/  MUFU.RCP R18, R18 ;  /* 0x0000001200127308 */ /* 0x001e240000001000 */
[----:B0-----:R-:W-:-:S06]  /*0ad0*/  IADD3 R6, R18, 0xffffffe, RZ ;  /* 0x0ffffffe12067810 */ /* 0x001fcc0007ffe0ff */
[----:B------:R0:W1:Y:S02]  /*0ae0*/  F2I.FTZ.U32.TRUNC.NTZ R7, R6 ;  /* 0x0000000600077305 */ /* 0x000064000021f000 */
[----:B0-----:R-:W-:Y:S02]  /*0af0*/  IMAD.MOV.U32 R6, RZ, RZ, RZ ;  /* 0x000000ffff067224 */ /* 0x001fe400078e00ff */
[----:B-1----:R-:W-:-:S04]  /*0b00*/  IMAD.MOV R20, RZ, RZ, -R7 ;  /* 0x000000ffff147224 */ /* 0x002fc800078e0a07 */
[----:B------:R-:W-:Y:S01]  /*0b10*/  IMAD R19, R20, R15, RZ ;  /* 0x0000000f14137224 */ /* 0x000fe200078e02ff */
[----:B------:R-:W-:-:S03]  /*0b20*/  IABS R20, R11 ;  /* 0x0000000b00147213 */ /* 0x000fc60000000000 */
[----:B------:R-:W-:-:S06]  /*0b30*/  IMAD.HI.U32 R7, R7, R19, R6 ;  /* 0x0000001307077227 */ /* 0x000fcc00078e0006 */
[----:B------:R-:W-:-:S04]  /*0b40*/  IMAD.HI.U32 R18, R7, R12, RZ ;  /* 0x0000000c07127227 */ /* 0x000fc800078e00ff */
[----:B------:R-:W-:Y:S01]  /*0b50*/  IMAD.HI.U32 R19, R7, R20, RZ ;  /* 0x0000001407137227 */ /* 0x000fe200078e00ff */
[----:B------:R-:W-:-:S03]  /*0b60*/  IADD3 R21, -R18, RZ, RZ ;  /* 0x000000ff12157210 */ /* 0x000fc60007ffe1ff */
[----:B------:R-:W-:Y:S02]  /*0b70*/  IMAD.MOV R7, RZ, RZ, -R19 ;  /* 0x000000ffff077224 */ /* 0x000fe400078e0a13 */
[C---:B------:R-:W-:Y:S02]  /*0b80*/  IMAD R12, R15.reuse, R21, R12 ;  /* 0x000000150f0c7224 */ /* 0x040fe400078e020c */
[----:B------:R-:W-:-:S03]  /*0b90*/  IMAD R6, R15, R7, R20 ;  /* 0x000000070f067224 */ /* 0x000fc600078e0214 */
[C---:B------:R-:W-:Y:S02]  /*0ba0*/  ISETP.GT.U32.AND P4, PT, R15.reuse, R12, PT ;  /* 0x0000000c0f00720c */ /* 0x040fe40003f84070 */
[----:B------:R-:W-:-:S11]  /*0bb0*/  ISETP.GT.U32.AND P2, PT, R15, R6, PT ;  /* 0x000000060f00720c */ /* 0x000fd60003f44070 */
[--C-:B------:R-:W-:Y:S01]  /*0bc0*/  @!P4 IMAD.IADD R12, R12, 0x1, -R15.reuse ;  /* 0x000000010c0cc824 */ /* 0x100fe200078e0a0f */
[----:B------:R-:W-:Y:S01]  /*0bd0*/  @!P4 IADD3 R18, R18, 0x1, RZ ;  /* 0x000000011212c810 */ /* 0x000fe20007ffe0ff */
[----:B------:R-:W-:Y:S02]  /*0be0*/  @!P2 IMAD.IADD R6, R6, 0x1, -R15 ;  /* 0x000000010606a824 */ /* 0x000fe400078e0a0f */
[----:B------:R-:W-:Y:S01]  /*0bf0*/  @!P2 VIADD R19, R19, 0x1 ;  /* 0x000000011313a836 */ /* 0x000fe20000000000 */
[-C--:B------:R-:W-:Y:S02]  /*0c00*/  ISETP.GE.U32.AND P1, PT, R12, R15.reuse, PT ;  /* 0x0000000f0c00720c */ /* 0x080fe40003f26070 */
[----:B------:R-:W-:Y:S01]  /*0c10*/  ISETP.GE.U32.AND P0, PT, R6, R15, PT ;  /* 0x0000000f0600720c */ /* 0x000fe20003f06070 */
[----:B------:R-:W0:Y:S01]  /*0c20*/  LDC.64 R12, c[0x0][0x210] ;  /* 0x00008400ff0c7b82 */ /* 0x000e220000000a00 */
[C---:B------:R-:W-:Y:S01]  /*0c30*/  LOP3.LUT R6, R11.reuse, R0, RZ, 0x3c, !PT ;  /* 0x000000000b067212 */ /* 0x040fe200078e3cff */
[----:B------:R-:W-:-:S03]  /*0c40*/  IMAD R11, R11, UR4, RZ ;  /* 0x000000040b0b7c24 */ /* 0x000fc6000f8e02ff */
[----:B------:R-:W-:-:S03]  /*0c50*/  ISETP.GE.AND P3, PT, R6, RZ, PT ;  /* 0x000000ff0600720c */ /* 0x000fc60003f66270 */
[----:B------:R-:W1:Y:S02]  /*0c60*/  LDC.64 R6, c[0x0][0x260] ;  /* 0x00009800ff067b82 */ /* 0x000e640000000a00 */
[----:B------:R-:W-:Y:S02]  /*0c70*/  @P1 VIADD R18, R18, 0x1 ;  /* 0x0000000112121836 */ /* 0x000fe40000000000 */
[----:B------:R-:W-:Y:S01]  /*0c80*/  @P0 VIADD R19, R19, 0x1 ;  /* 0x0000000113130836 */ /* 0x000fe20000000000 */
[----:B------:R-:W-:Y:S01]  /*0c90*/  ISETP.NE.AND P0, PT, R0, RZ, PT ;  /* 0x000000ff0000720c */ /* 0x000fe20003f05270 */
[----:B------:R-:W-:Y:S01]  /*0ca0*/  IMAD.MOV.U32 R15, RZ, RZ, R18 ;  /* 0x000000ffff0f7224 */ /* 0x000fe200078e0012 */
[----:B------:R-:W-:-:S03]  /*0cb0*/  LOP3.LUT R18, RZ, R0, RZ, 0x33, !PT ;  /* 0x00000000ff127212 */ /* 0x000fc600078e33ff */
[----:B------:R-:W-:Y:S01]  /*0cc0*/  @!P5 IMAD.MOV R15, RZ, RZ, -R15 ;  /* 0x000000ffff0fd224 */ /* 0x000fe200078e0a0f */
[----:B------:R-:W-:-:S04]  /*0cd0*/  @!P3 IADD3 R19, -R19, RZ, RZ ;  /* 0x000000ff1313b210 */ /* 0x000fc80007ffe1ff */
[C---:B------:R-:W-:Y:S02]  /*0ce0*/  SEL R19, R18.reuse, R19, !P0 ;  /* 0x0000001312137207 */ /* 0x040fe40004000000 */
[----:B------:R-:W-:-:S05]  /*0cf0*/  SEL R15, R18, R15, !P0 ;  /* 0x0000000f120f7207 */ /* 0x000fca0004000000 */
[----:B------:R-:W-:Y:S02]  /*0d00*/  IMAD R15, R2, R15, R19 ;  /* 0x0000000f020f7224 */ /* 0x000fe400078e0213 */
[----:B-1----:R-:W-:-:S04]  /*0d10*/  IMAD.WIDE R6, R11, 0x4, R6 ;  /* 0x000000040b067825 */ /* 0x002fc800078e0206 */
[----:B------:R-:W-:Y:S02]  /*0d20*/  IMAD R15, R15, R5, R16 ;  /* 0x000000050f0f7224 */ /* 0x000fe400078e0210 */
[----:B------:R-:W2:Y:S02]  /*0d30*/  LDG.E R6, desc[UR6][R6.64] ;  /* 0x0000000606067981 */ /* 0x000ea4000c1e1900 */
[----:B------:R-:W-:-:S04]  /*0d40*/  IMAD R15, R15, R4, R17 ;  /* 0x000000040f0f7224 */ /* 0x000fc800078e0211 */
[----:B0-----:R-:W-:-:S06]  /*0d50*/  IMAD.WIDE R12, R15, 0x4, R12 ;  /* 0x000000040f0c7825 */ /* 0x001fcc00078e020c */
[----:B------:R-:W2:Y:S02]  /*0d60*/  LDG.E R13, desc[UR6][R12.64] ;  /* 0x000000060c0d7981 */ /* 0x000ea4000c1e1900 */
[----:B--2--5:R-:W-:-:S07]  /*0d70*/  FFMA.FTZ R8, R13, R6, R8 ;  /* 0x000000060d087223 */ /* 0x024fce0000010008 */
.L_x_990:
[----:B------:R-:W-:Y:S05]  /*0d80*/  BSYNC B1 ;  /* 0x0000000000017941 */ /* 0x000fea0003800000 */
.L_x_989:
[----:B------:R-:W-:Y:S02]  /*0d90*/  ULDC.64 UR4, c[0x0][0x238] ;  /* 0x00008e0000047ab9 */ /* 0x000fe40000000a00 */
[----:B------:R-:W-:Y:S01]  /*0da0*/  IADD3 R14, P0, R14, UR4, RZ ;  /* 0x000000040e0e7c10 */ /* 0x000fe2000ff1e0ff */
[----:B------:R-:W-:Y:S02]  /*0db0*/  ULDC UR4, c[0x0][0xc] ;  /* 0x0000030000047ab9 */ /* 0x000fe40000000800 */
[----:B------:R-:W-:Y:S01]  /*0dc0*/  IMAD R22, R3, UR4, RZ ;  /* 0x0000000403167c24 */ /* 0x000fe2000f8e02ff */
[----:B------:R-:W-:-:S04]  /*0dd0*/  LEA.HI.X.SX32 R15, R9, UR5, 0x2, P0 ;  /* 0x00000005090f7c11 */ /* 0x000fc800080f16ff */
[----:B------:R-:W-:Y:S01]  /*0de0*/  IADD3 R22, P0, R22, R9, RZ ;  /* 0x0000000916167210 */ /* 0x000fe20007f1e0ff */
[----:B-----5:R0:W-:Y:S04]  /*0df0*/  STG.E desc[UR6][R14.64], R8 ;  /* 0x000000080e007986 */ /* 0x0201e8000c101906 */
[----:B------:R-:W-:-:S08]  /*0e00*/  IMAD.X R2, RZ, RZ, R10, P0 ;  /* 0x000000ffff027224 */ /* 0x000fd000000e060a */
.L_x_988:
[----:B------:R-:W-:Y:S05]  /*0e10*/  BSYNC B0 ;  /* 0x0000000000007941 */ /* 0x000fea0003800000 */
.L_x_987:
[----:B------:R-:W-:Y:S01]  /*0e20*/  LOP3.LUT R4, RZ, R9, RZ, 0x33, !PT ;  /* 0x00000009ff047212 */ /* 0x000fe200078e33ff */
[----:B------:R-:W-:Y:S01]  /*0e30*/  ULDC UR4, c[0x0][0xc] ;  /* 0x0000030000047ab9 */ /* 0x000fe20000000800 */
[----:B------:R-:W-:Y:S01]  /*0e40*/  ULDC UR5, c[0x0][0x29c] ;  /* 0x0000a70000057ab9 */ /* 0x000fe20000000800 */
[----:B------:R-:W-:Y:S01]  /*0e50*/  IMAD R3, R3, UR4, RZ ;  /* 0x0000000403037c24 */ /* 0x000fe2000f8e02ff */
[----:B------:R-:W-:Y:S02]  /*0e60*/  IADD3 R6, P1, R4, UR5, RZ ;  /* 0x0000000504067c10 */ /* 0x000fe4000ff3e0ff */
[----:B------:R-:W-:Y:S02]  /*0e70*/  LOP3.LUT R4, RZ, R10, RZ, 0x33, !PT ;  /* 0x0000000aff047212 */ /* 0x000fe400078e33ff */
[----:B------:R-:W-:Y:S02]  /*0e80*/  ISETP.GE.U32.AND P0, PT, R6, R3, PT ;  /* 0x000000030600720c */ /* 0x000fe40003f06070 */
[----:B------:R-:W-:-:S04]  /*0e90*/  IADD3.X R4, R4, UR9, RZ, P1, !PT ;  /* 0x0000000904047c10 */ /* 0x000fc80008ffe4ff */
[----:B------:R-:W-:-:S13]  /*0ea0*/  ISETP.GE.U32.AND.EX P0, PT, R4, RZ, PT, P0 ;  /* 0x000000ff0400720c */ /* 0x000fda0003f06100 */
[----:B------:R-:W-:Y:S05]  /*0eb0*/  @!P0 EXIT ;  /* 0x000000000000894d */ /* 0x000fea0003800000 */
[----:B------:R-:W-:Y:S01]  /*0ec0*/  IABS R5, R0 ;  /* 0x0000000000057213 */ /* 0x000fe20000000000 */
[----:B------:R-:W1:Y:S01]  /*0ed0*/  LDC R4, c[0x0][0x2b0] ;  /* 0x0000ac00ff047b82 */ /* 0x000e620000000800 */
[----:B------:R-:W-:Y:S01]  /*0ee0*/  ULDC.U8 UR5, c[0x0][0x298] ;  /* 0x0000a60000057ab9 */ /* 0x000fe20000000000 */
[----:B------:R-:W-:Y:S01]  /*0ef0*/  ULDC UR8, c[0x0][0x29c] ;  /* 0x0000a70000087ab9 */ /* 0x000fe20000000800 */
[----:B0-----:R-:W0:Y:S01]  /*0f00*/  I2F.RP R8, R5 ;  /* 0x0000000500087306 */ /* 0x001e220000209400 */
[----:B------:R-:W-:-:S04]  /*0f10*/  ULDC.64 UR10, c[0x0][0x2b8] ;  /* 0x0000ae00000a7ab9 */ /* 0x000fc80000000a00 */
[----:B------:R-:W2:Y:S03]  /*0f20*/  LDC R11, c[0x0][0x2a0] ;  /* 0x0000a800ff0b7b82 */ /* 0x000ea60000000800 */
[----:B0-----:R-:W0:Y:S01]  /*0f30*/  MUFU.RCP R8, R8 ;  /* 0x0000000800087308 */ /* 0x001e220000001000 */
[----:B-1----:R-:W-:Y:S01]  /*0f40*/  IABS R4, R4 ;  /* 0x0000000400047213 */ /* 0x002fe20000000000 */
[----:B0-----:R-:W-:Y:S01]  /*0f50*/  VIADD R6, R8, 0xffffffe ;  /* 0x0ffffffe08067836 */ /* 0x001fe20000000000 */
[----:B--2---:R-:W-:Y:S02]  /*0f60*/  IABS R8, R11 ;  /* 0x0000000b00087213 */ /* 0x004fe40000000000 */
[----:B------:R-:W-:-:S03]  /*0f70*/  LOP3.LUT R11, R11, R0, RZ, 0x3c, !PT ;  /* 0x000000000b0b7212 */ /* 0x000fc600078e3cff */
[----:B------:R0:W1:Y:S01]  /*0f80*/  F2I.FTZ.U32.TRUNC.NTZ R7, R6 ;  /* 0x0000000600077305 */ /* 0x000062000021f000 */
[----:B------:R-:W-:Y:S01]  /*0f90*/  ISETP.GE.AND P2, PT, R11, RZ, PT ;  /* 0x000000ff0b00720c */ /* 0x000fe20003f46270 */
        /* <DEDUP_REMOVED lines=13> */
[----:B------:R-:W-:Y:S02]  /*1070*/  ISETP.NE.AND P0, PT, R0, RZ, PT ;  /* 0x000000ff0000720c */ /* 0x000fe40003f05270 */
[----:B------:R-:W-:Y:S01]  /*1080*/  ISETP.GE.U32.AND P1, PT, R6, R5, PT ;  /* 0x000000050600720c */ /* 0x000fe20003f26070 */
[----:B------:R-:W0:Y:S01]  /*1090*/  F2I.FTZ.U32.TRUNC.NTZ R7, R7 ;  /* 0x0000000700077305 */ /* 0x000e22000021f000 */
[----:B------:R-:W-:-:S11]  /*10a0*/  IMAD.MOV.U32 R6, RZ, RZ, RZ ;  /* 0x000000ffff067224 */ /* 0x000fd600078e00ff */
[----:B------:R-:W-:Y:S02]  /*10b0*/  @P1 VIADD R9, R9, 0x1 ;  /* 0x0000000109091836 */ /* 0x000fe40000000000 */
[----:B0-----:R-:W-:-:S03]  /*10c0*/  IMAD.MOV R11, RZ, RZ, -R7 ;  /* 0x000000ffff0b7224 */ /* 0x001fc600078e0a07 */
[----:B------:R-:W-:Y:S01]  /*10d0*/  MOV R5, R9 ;  /* 0x0000000900057202 */ /* 0x000fe20000000f00 */
[----:B------:R-:W-:-:S04]  /*10e0*/  IMAD R9, R11, R4, RZ ;  /* 0x000000040b097224 */ /* 0x000fc800078e02ff */
[----:B------:R-:W-:Y:S01]  /*10f0*/  @!P2 IMAD.MOV R5, RZ, RZ, -R5 ;  /* 0x000000ffff05a224 */ /* 0x000fe200078e0a05 */
[----:B------:R-:W-:Y:S01]  /*1100*/  @!P0 LOP3.LUT R5, RZ, R0, RZ, 0x33, !PT ;  /* 0x00000000ff058212 */ /* 0x000fe200078e33ff */
[----:B------:R-:W-:-:S07]  /*1110*/  IMAD.HI.U32 R6, R7, R9, R6 ;  /* 0x0000000907067227 */ /* 0x000fce00078e0006 */
.L_x_995:
[----:B------:R-:W0:Y:S01]  /*1120*/  LDC R26, c[0x0][0x2b4] ;  /* 0x0000ad00ff1a7b82 */ /* 0x000e220000000800 */
[----:B------:R-:W-:Y:S01]  /*1130*/  IABS R9, R22 ;  /* 0x0000001600097213 */ /* 0x000fe20000000000 */
[----:B------:R-:W-:-:S04]  /*1140*/  UPRMT UR4, UR5, 0x8880, URZ ;  /* 0x0000888005047896 */ /* 0x000fc8000800003f */
[----:B------:R-:W-:Y:S02]  /*1150*/  IMAD.HI.U32 R6, R6, R9, RZ ;  /* 0x0000000906067227 */ /* 0x000fe400078e00ff */
[----:B------:R-:W1:Y:S02]  /*1160*/  LDC R27, c[0x0][0x2b0] ;  /* 0x0000ac00ff1b7b82 */ /* 0x000e640000000800 */
[----:B------:R-:W-:-:S06]  /*1170*/  IMAD.MOV R0, RZ, RZ, -R6 ;  /* 0x000000ffff007224 */ /* 0x000fcc00078e0a06 */
[----:B------:R-:W2:Y:S01]  /*1180*/  LDC R23, c[0x0][0x2a0] ;  /* 0x0000a800ff177b82 */ /* 0x000ea20000000800 */
[-C--:B0-----:R-:W-:Y:S02]  /*1190*/  IABS R12, R26.reuse ;  /* 0x0000001a000c7213 */ /* 0x081fe40000000000 */
[----:B------:R-:W-:Y:S02]  /*11a0*/  LOP3.LUT R28, RZ, R26, RZ, 0x33, !PT ;  /* 0x0000001aff1c7212 */ /* 0x000fe400078e33ff */
[----:B------:R-:W0:Y:S01]  /*11b0*/  I2F.RP R8, R12 ;  /* 0x0000000c00087306 */ /* 0x000e220000209400 */
[----:B-1----:R-:W-:-:S07]  /*11c0*/  IABS R10, R27 ;  /* 0x0000001b000a7213 */ /* 0x002fce0000000000 */
[----:B------:R-:W1:Y:S01]  /*11d0*/  I2F.RP R11, R10 ;  /* 0x0000000a000b7306 */ /* 0x000e620000209400 */
[----:B------:R-:W-:Y:S01]  /*11e0*/  IMAD R9, R10, R0, R9 ;  /* 0x000000000a097224 */ /* 0x000fe200078e0209 */
[----:B------:R-:W-:Y:S02]  /*11f0*/  LOP3.LUT R0, R22, R27, RZ, 0x3c, !PT ;  /* 0x0000001b16007212 */ /* 0x000fe400078e3cff */
[----:B--2---:R-:W-:Y:S02]  /*1200*/  IABS R21, R23 ;  /* 0x0000001700157213 */ /* 0x004fe40000000000 */
[----:B------:R-:W-:Y:S02]  /*1210*/  ISETP.GT.U32.AND P1, PT, R4, R9, PT ;  /* 0x000000090400720c */ /* 0x000fe40003f24070 */
[----:B0-----:R-:W0:Y:S01]  /*1220*/  MUFU.RCP R8, R8 ;  /* 0x0000000800087308 */ /* 0x001e220000001000 */
[----:B------:R-:W-:Y:S02]  /*1230*/  ISETP.GE.AND P2, PT, R0, RZ, PT ;  /* 0x000000ff0000720c */ /* 0x000fe40003f46270 */
[----:B------:R-:W-:-:S05]  /*1240*/  LOP3.LUT R0, RZ, R27, RZ, 0x33, !PT ;  /* 0x0000001bff007212 */ /* 0x000fca00078e33ff */
[----:B-1----:R-:W1:Y:S03]  /*1250*/  MUFU.RCP R11, R11 ;  /* 0x0000000b000b7308 */ /* 0x002e660000001000 */
[----:B------:R-:W-:Y:S02]  /*1260*/  @!P1 IMAD.IADD R9, R9, 0x1, -R10 ;  /* 0x0000000109099824 */ /* 0x000fe400078e0a0a */
[----:B------:R-:W-:-:S03]  /*1270*/  @!P1 VIADD R6, R6, 0x1 ;  /* 0x0000000106069836 */ /* 0x000fc60000000000 */
[----:B------:R-:W-:Y:S01]  /*1280*/  ISETP.GE.U32.AND P0, PT, R9, R4, PT ;  /* 0x000000040900720c */ /* 0x000fe20003f06070 */
[----:B------:R-:W-:Y:S01]  /*1290*/  I2F.RP R16, R21 ;  /* 0x0000001500107306 */ /* 0x000fe20000209400 */
[----:B0-----:R-:W-:Y:S01]  /*12a0*/  IADD3 R7, R8, 0xffffffe, RZ ;  /* 0x0ffffffe08077810 */ /* 0x001fe20007ffe0ff */
[----:B------:R-:W-:-:S06]  /*12b0*/  IMAD.MOV.U32 R8, RZ, RZ, RZ ;  /* 0x000000ffff087224 */ /* 0x000fcc00078e00ff */
[----:B------:R-:W0:Y:S01]  /*12c0*/  F2I.FTZ.U32.TRUNC.NTZ R7, R7 ;  /* 0x0000000700077305 */ /* 0x000e22000021f000 */
[----:B-1----:R-:W-:-:S03]  /*12d0*/  VIADD R9, R11, 0xffffffe ;  /* 0x0ffffffe0b097836 */ /* 0x002fc60000000000 */
[----:B------:R-:W-:Y:S01]  /*12e0*/  @P0 VIADD R6, R6, 0x1 ;  /* 0x0000000106060836 */ /* 0x000fe20000000000 */
[----:B------:R-:W-:-:S03]  /*12f0*/  ISETP.NE.AND P0, PT, R27, RZ, PT ;  /* 0x000000ff1b00720c */ /* 0x000fc60003f05270 */
[----:B------:R-:W1:Y:S01]  /*1300*/  F2I.FTZ.U32.TRUNC.NTZ R9, R9 ;  /* 0x0000000900097305 */ /* 0x000e62000021f000 */
[----:B------:R-:W-:Y:S01]  /*1310*/  IMAD.MOV.U32 R19, RZ, RZ, R6 ;  /* 0x000000ffff137224 */ /* 0x000fe200078e0006 */
[----:B------:R-:W-:-:S03]  /*1320*/  HFMA2.MMA R6, -RZ, RZ, 0, 0 ;  /* 0x00000000ff067435 */ /* 0x000fc600000001ff */
[----:B------:R-:W-:Y:S01]  /*1330*/  @!P2 IMAD.MOV R19, RZ, RZ, -R19 ;  /* 0x000000ffff13a224 */ /* 0x000fe200078e0a13 */
[----:B0-----:R-:W-:Y:S02]  /*1340*/  IADD3 R11, RZ, -R7, RZ ;  /* 0x80000007ff0b7210 */ /* 0x001fe40007ffe0ff */
[----:B------:R-:W0:Y:S02]  /*1350*/  MUFU.RCP R16, R16 ;  /* 0x0000001000107308 */ /* 0x000e240000001000 */
[----:B------:R-:W-:Y:S01]  /*1360*/  SEL R19, R0, R19, !P0 ;  /* 0x0000001300137207 */ /* 0x000fe20004000000 */
[----:B------:R-:W-:-:S03]  /*1370*/  IMAD R11, R11, R12, RZ ;  /* 0x0000000c0b0b7224 */ /* 0x000fc600078e02ff */
[----:B------:R-:W-:Y:S01]  /*1380*/  IABS R4, R19 ;  /* 0x0000001300047213 */ /* 0x000fe20000000000 */
[----:B-1----:R-:W-:Y:S02]  /*1390*/  IMAD.MOV R15, RZ, RZ, -R9 ;  /* 0x000000ffff0f7224 */ /* 0x002fe400078e0a09 */
[----:B------:R-:W-:Y:S01]  /*13a0*/  IMAD.HI.U32 R11, R7, R11, R6 ;  /* 0x0000000b070b7227 */ /* 0x000fe200078e0006 */
[----:B------:R-:W-:-:S03]  /*13b0*/  IADD3 R7, P1, R3, R22, RZ ;  /* 0x0000001603077210 */ /* 0x000fc60007f3e0ff */
[----:B------:R-:W-:Y:S01]  /*13c0*/  IMAD R15, R15, R10, RZ ;  /* 0x0000000a0f0f7224 */ /* 0x000fe200078e02ff */
[----:B------:R-:W-:Y:S01]  /*13d0*/  IABS R14, R7 ;  /* 0x00000007000e7213 */ /* 0x000fe20000000000 */
[----:B------:R-:W-:Y:S01]  /*13e0*/  IMAD.HI.U32 R13, R11, R4, RZ ;  /* 0x000000040b0d7227 */ /* 0x000fe200078e00ff */
[----:B0-----:R-:W-:-:S03]  /*13f0*/  IADD3 R17, R16, 0xffffffe, RZ ;  /* 0x0ffffffe10117810 */ /* 0x001fc60007ffe0ff */
[----:B------:R-:W-:Y:S01]  /*1400*/  IMAD.HI.U32 R6, R9, R15, R8 ;  /* 0x0000000f09067227 */ /* 0x000fe200078e0008 */
[----:B------:R-:W-:-:S03]  /*1410*/  IADD3 R9, -R13, RZ, RZ ;  /* 0x000000ff0d097210 */ /* 0x000fc60007ffe1ff */
[----:B------:R-:W-:Y:S01]  /*1420*/  IMAD.MOV.U32 R15, RZ, RZ, R14 ;  /* 0x000000ffff0f7224 */ /* 0x000fe200078e000e */
[----:B------:R-:W-:Y:S01]  /*1430*/  LOP3.LUT R14, R19, R26, RZ, 0x3c, !PT ;  /* 0x0000001a130e7212 */ /* 0x000fe200078e3cff */
[----:B------:R-:W-:Y:S02]  /*1440*/  IMAD R9, R12, R9, R4 ;  /* 0x000000090c097224 */ /* 0x000fe400078e0204 */
[----:B------:R-:W-:Y:S01]  /*1450*/  IMAD.HI.U32 R8, R6, R15, RZ ;  /* 0x0000000f06087227 */ /* 0x000fe200078e00ff */
[----:B------:R-:W-:Y:S02]  /*1460*/  ISETP.GE.AND P3, PT, R14, RZ, PT ;  /* 0x000000ff0e00720c */ /* 0x000fe40003f66270 */
[----:B------:R-:W-:Y:S01]  /*1470*/  ISETP.GT.U32.AND P4, PT, R12, R9, PT ;  /* 0x000000090c00720c */ /* 0x000fe20003f84070 */
[----:B------:R-:W-:-:S04]  /*1480*/  IMAD.MOV R4, RZ, RZ, -R8 ;  /* 0x000000ffff047224 */ /* 0x000fc800078e0a08 */
[----:B------:R-:W-:Y:S02]  /*1490*/  IMAD R15, R10, R4, R15 ;  /* 0x000000040a0f7224 */ /* 0x000fe400078e020f */
[----:B------:R-:W-:-:S05]  /*14a0*/  IMAD.MOV.U32 R4, RZ, RZ, R10 ;  /* 0x000000ffff047224 */ /* 0x000fca00078e000a */
[----:B------:R-:W-:Y:S01]  /*14b0*/  ISETP.GT.U32.AND P2, PT, R4, R15, PT ;  /* 0x0000000f0400720c */ /* 0x000fe20003f44070 */
[----:B------:R-:W-:Y:S02]  /*14c0*/  @!P4 IMAD.IADD R9, R9, 0x1, -R12 ;  /* 0x000000010909c824 */ /* 0x000fe400078e0a0c */
[----:B------:R-:W-:-:S03]  /*14d0*/  @!P4 VIADD R13, R13, 0x1 ;  /* 0x000000010d0dc836 */ /* 0x000fc60000000000 */
[----:B------:R-:W-:Y:S02]  /*14e0*/  ISETP.GE.U32.AND P5, PT, R9, R12, PT ;  /* 0x0000000c0900720c */ /* 0x000fe40003fa6070 */
[----:B------:R0:W1:Y:S05]  /*14f0*/  F2I.FTZ.U32.TRUNC.NTZ R9, R17 ;  /* 0x0000001100097305 */ /* 0x00006a000021f000 */
[----:B------:R-:W-:Y:S01]  /*1500*/  @!P2 IMAD.IADD R15, R15, 0x1, -R10 ;  /* 0x000000010f0fa824 */ /* 0x000fe200078e0a0a */
[----:B------:R-:W-:Y:S01]  /*1510*/  LOP3.LUT R10, R7, R27, RZ, 0x3c, !PT ;  /* 0x0000001b070a7212 */ /* 0x000fe200078e3cff */
[----:B------:R-:W-:Y:S01]  /*1520*/  @!P2 VIADD R8, R8, 0x1 ;  /* 0x000000010808a836 */ /* 0x000fe20000000000 */
[----:B------:R-:W-:Y:S01]  /*1530*/  ISETP.NE.AND P2, PT, RZ, UR4, PT ;  /* 0x00000004ff007c0c */ /* 0x000fe2000bf45270 */
[----:B0-----:R-:W0:Y:S01]  /*1540*/  LDC.64 R16, c[0x0][0x2c0] ;  /* 0x0000b000ff107b82 */ /* 0x001e220000000a00 */
[----:B------:R-:W-:Y:S01]  /*1550*/  ISETP.GE.U32.AND P4, PT, R15, R4, PT ;  /* 0x000000040f00720c */ /* 0x000fe20003f86070 */
[----:B------:R-:W-:Y:S01]  /*1560*/  @P5 VIADD R13, R13, 0x1 ;  /* 0x000000010d0d5836 */ /* 0x000fe20000000000 */
[----:B------:R-:W-:-:S02]  /*1570*/  ISETP.GE.AND P6, PT, R10, RZ, PT ;  /* 0x000000ff0a00720c */ /* 0x000fc40003fc6270 */
[----:B------:R-:W-:Y:S01]  /*1580*/  ISETP.NE.AND P5, PT, R26, RZ, PT ;  /* 0x000000ff1a00720c */ /* 0x000fe20003fa5270 */
[----:B------:R-:W-:Y:S01]  /*1590*/  @!P3 IMAD.MOV R13, RZ, RZ, -R13 ;  /* 0x000000ffff0db224 */ /* 0x000fe200078e0a0d */
[----:B-1----:R-:W-:-:S04]  /*15a0*/  IADD3 R10, RZ, -R9, RZ ;  /* 0x80000009ff0a7210 */ /* 0x002fc80007ffe0ff */
[----:B------:R-:W-:Y:S01]  /*15b0*/  SEL R25, R28, R13, !P5 ;  /* 0x0000000d1c197207 */ /* 0x000fe20006800000 */
[----:B------:R-:W-:Y:S02]  /*15c0*/  IMAD R15, R10, R21, RZ ;  /* 0x000000150a0f7224 */ /* 0x000fe400078e02ff */
[----:B------:R-:W-:Y:S01]  /*15d0*/  @P4 VIADD R8, R8, 0x1 ;  /* 0x0000000108084836 */ /* 0x000fe20000000000 */
[----:B------:R-:W-:Y:S01]  /*15e0*/  IABS R10, R25 ;  /* 0x00000019000a7213 */ /* 0x000fe20000000000 */
[----:B------:R-:W-:-:S03]  /*15f0*/  IMAD.MOV R18, RZ, RZ, -R25 ;  /* 0x000000ffff127224 */ /* 0x000fc600078e0a19 */
[----:B------:R-:W-:Y:S01]  /*1600*/  MOV R13, R8 ;  /* 0x00000008000d7202 */ /* 0x000fe20000000f00 */
[----:B------:R-:W-:-:S04]  /*1610*/  IMAD.MOV.U32 R8, RZ, RZ, RZ ;  /* 0x000000ffff087224 */ /* 0x000fc800078e00ff */
[----:B------:R-:W-:Y:S02]  /*1620*/  IMAD.HI.U32 R20, R9, R15, R8 ;  /* 0x0000000f09147227 */ /* 0x000fe400078e0008 */
[----:B------:R-:W0:Y:S02]  /*1630*/  LDC.64 R14, c[0x0][0x2c8] ;  /* 0x0000b200ff0e7b82 */ /* 0x000e240000000a00 */
[----:B------:R-:W-:Y:S02]  /*1640*/  @!P6 IMAD.MOV R13, RZ, RZ, -R13 ;  /* 0x000000ffff0de224 */ /* 0x000fe400078e0a0d */
[----:B------:R-:W-:-:S03]  /*1650*/  IMAD.HI.U32 R24, R20, R10, RZ ;  /* 0x0000000a14187227 */ /* 0x000fc600078e00ff */
[----:B------:R-:W-:Y:S01]  /*1660*/  SEL R8, R0, R13, !P0 ;  /* 0x0000000d00087207 */ /* 0x000fe20004000000 */
[----:B------:R-:W-:Y:S01]  /*1670*/  IMAD.MOV R0, RZ, RZ, -R24 ;  /* 0x000000ffff007224 */ /* 0x000fe200078e0a18 */
[----:B------:R-:W-:Y:S01]  /*1680*/  IADD3 R13, -R19, RZ, RZ ;  /* 0x000000ff130d7210 */ /* 0x000fe20007ffe1ff */
[----:B------:R-:W-:Y:S01]  /*1690*/  IMAD R19, R26, R18, R19 ;  /* 0x000000121a137224 */ /* 0x000fe200078e0213 */
[----:B------:R-:W-:Y:S01]  /*16a0*/  IABS R9, R8 ;  /* 0x0000000800097213 */ /* 0x000fe20000000000 */
[----:B------:R-:W-:Y:S02]  /*16b0*/  IMAD R10, R21, R0, R10 ;  /* 0x00000000150a7224 */ /* 0x000fe400078e020a */
[----:B------:R-:W-:Y:S02]  /*16c0*/  IMAD R29, R27, R13, R22 ;  /* 0x0000000d1b1d7224 */ /* 0x000fe400078e0216 */
[----:B------:R-:W-:Y:S01]  /*16d0*/  IMAD.HI.U32 R0, R11, R9, RZ ;  /* 0x000000090b007227 */ /* 0x000fe200078e00ff */
[----:B------:R-:W-:-:S04]  /*16e0*/  ISETP.GT.U32.AND P6, PT, R21, R10, PT ;  /* 0x0000000a1500720c */ /* 0x000fc80003fc4070 */
[----:B------:R-:W-:Y:S01]  /*16f0*/  IADD3 R11, -R0, RZ, RZ ;  /* 0x000000ff000b7210 */ /* 0x000fe20007ffe1ff */
[----:B0-----:R-:W-:Y:S01]  /*1700*/  IMAD R18, R29, R16, -R14 ;  /* 0x000000101d127224 */ /* 0x001fe200078e0a0e */
[----:B------:R-:W-:-:S03]  /*1710*/  LOP3.LUT R29, RZ, R23, RZ, 0x33, !PT ;  /* 0x00000017ff1d7212 */ /* 0x000fc600078e33ff */
[----:B------:R-:W-:Y:S02]  /*1720*/  IMAD R9, R12, R11, R9 ;  /* 0x0000000b0c097224 */ /* 0x000fe400078e0209 */
[----:B------:R-:W-:Y:S02]  /*1730*/  IMAD R19, R19, R17, -R15 ;  /* 0x0000001113137224 */ /* 0x000fe400078e0a0f */
[----:B------:R-:W-:Y:S01]  /*1740*/  @!P6 IMAD.IADD R10, R10, 0x1, -R21 ;  /* 0x000000010a0ae824 */ /* 0x000fe200078e0a15 */
[----:B------:R-:W-:Y:S01]  /*1750*/  ISETP.GT.U32.AND P0, PT, R12, R9, PT ;  /* 0x000000090c00720c */ /* 0x000fe20003f04070 */
[----:B------:R-:W-:-:S03]  /*1760*/  @!P6 VIADD R24, R24, 0x1 ;  /* 0x000000011818e836 */ /* 0x000fc60000000000 */
[----:B------:R-:W-:Y:S02]  /*1770*/  ISETP.GE.U32.AND P3, PT, R10, R21, PT ;  /* 0x000000150a00720c */ /* 0x000fe40003f66070 */
[----:B------:R-:W-:-:S04]  /*1780*/  LOP3.LUT R10, R25, R23, RZ, 0x3c, !PT ;  /* 0x00000017190a7212 */ /* 0x000fc800078e3cff */
[----:B------:R-:W-:Y:S02]  /*1790*/  ISETP.GE.AND P4, PT, R10, RZ, PT ;  /* 0x000000ff0a00720c */ /* 0x000fe40003f86270 */
[----:B------:R-:W0:Y:S01]  /*17a0*/  LDC.64 R10, c[0x0][0x2a8] ;  /* 0x0000aa00ff0a7b82 */ /* 0x000e220000000a00 */
[----:B------:R-:W-:Y:S02]  /*17b0*/  @!P0 IMAD.IADD R9, R9, 0x1, -R12 ;  /* 0x0000000109098824 */ /* 0x000fe400078e0a0c */
[----:B------:R-:W-:Y:S02]  /*17c0*/  @!P0 VIADD R0, R0, 0x1 ;  /* 0x0000000100008836 */ /* 0x000fe40000000000 */
[----:B------:R-:W-:Y:S02]  /*17d0*/  @P3 IADD3 R24, R24, 0x1, RZ ;  /* 0x0000000118183810 */ /* 0x000fe40007ffe0ff */
[----:B------:R-:W-:Y:S02]  /*17e0*/  ISETP.GE.U32.AND P6, PT, R9, R12, PT ;  /* 0x0000000c0900720c */ /* 0x000fe40003fc6070 */
[----:B------:R-:W1:Y:S01]  /*17f0*/  @P2 LDC.64 R12, c[0x0][0x288] ;  /* 0x0000a200ff0c2b82 */ /* 0x000e620000000a00 */
[----:B------:R-:W-:Y:S01]  /*1800*/  LOP3.LUT R9, R8, R26, RZ, 0x3c, !PT ;  /* 0x0000001a08097212 */ /* 0x000fe200078e3cff */
[----:B------:R-:W-:Y:S01]  /*1810*/  @!P4 IMAD.MOV R24, RZ, RZ, -R24 ;  /* 0x000000ffff18c224 */ /* 0x000fe200078e0a18 */
[----:B------:R-:W-:-:S02]  /*1820*/  ISETP.NE.AND P3, PT, R23, RZ, PT ;  /* 0x000000ff1700720c */ /* 0x000fc40003f65270 */
[----:B------:R-:W-:Y:S02]  /*1830*/  ISETP.GE.AND P4, PT, R9, RZ, PT ;  /* 0x000000ff0900720c */ /* 0x000fe40003f86270 */
[----:B------:R-:W-:Y:S02]  /*1840*/  LOP3.LUT R9, R19, R18, RZ, 0xfc, !PT ;  /* 0x0000001213097212 */ /* 0x000fe400078efcff */
[----:B------:R-:W-:Y:S02]  /*1850*/  SEL R24, R29, R24, !P3 ;  /* 0x000000181d187207 */ /* 0x000fe40005800000 */
[----:B------:R-:W-:Y:S02]  /*1860*/  ISETP.GE.AND P0, PT, R9, RZ, PT ;  /* 0x000000ff0900720c */ /* 0x000fe40003f06270 */
[----:B------:R-:W-:Y:S01]  /*1870*/  @P6 IADD3 R0, R0, 0x1, RZ ;  /* 0x0000000100006810 */ /* 0x000fe20007ffe0ff */
[----:B------:R-:W-:Y:S01]  /*1880*/  IMAD.MOV R9, RZ, RZ, -R24 ;  /* 0x000000ffff097224 */ /* 0x000fe200078e0a18 */
[----:B0-----:R-:W-:-:S03]  /*1890*/  ISETP.GE.OR P0, PT, R19, R11, !P0 ;  /* 0x0000000b1300720c */ /* 0x001fc60004706670 */
[----:B------:R-:W-:Y:S01]  /*18a0*/  IMAD R25, R23, R9, R25 ;  /* 0x0000000917197224 */ /* 0x000fe200078e0219 */
[----:B------:R-:W-:Y:S01]  /*18b0*/  ISETP.GE.OR P0, PT, R18, R10, P0 ;  /* 0x0000000a1200720c */ /* 0x000fe20000706670 */
[----:B------:R-:W-:Y:S01]  /*18c0*/  IMAD.MOV.U32 R9, RZ, RZ, RZ ;  /* 0x000000ffff097224 */ /* 0x000fe200078e00ff */
[----:B------:R-:W-:Y:S01]  /*18d0*/  @!P4 IADD3 R0, -R0, RZ, RZ ;  /* 0x000000ff0000c210 */ /* 0x000fe20007ffe1ff */
[----:B-1----:R-:W-:Y:S01]  /*18e0*/  @P2 IMAD.WIDE R12, R25, 0x4, R12 ;  /* 0x00000004190c2825 */ /* 0x002fe200078e020c */
[----:B------:R-:W-:Y:S02]  /*18f0*/  BSSY B0, `(.L_x_991) ;  /* 0x000002a000007945 */ /* 0x000fe40003800000 */
[----:B------:R-:W-:Y:S02]  /*1900*/  SEL R0, R28, R0, !P5 ;  /* 0x000000001c007207 */ /* 0x000fe40006800000 */
[----:B------:R0:W5:Y:S05]  /*1910*/  @P2 LDG.E R9, desc[UR6][R12.64] ;  /* 0x000000060c092981 */ /* 0x00016a000c1e1900 */
[----:B------:R-:W-:Y:S05]  /*1920*/  @P0 BRA `(.L_x_992) ;  /* 0x0000000000980947 */ /* 0x000fea0003800000 */
[----:B0-----:R-:W0:Y:S01]  /*1930*/  LDC R13, c[0x0][0x2a4] ;  /* 0x0000a900ff0d7b82 */ /* 0x001e220000000800 */
[----:B------:R-:W-:Y:S01]  /*1940*/  UIMAD UR4, UR11, UR10, URZ ;  /* 0x0000000a0b0472a4 */ /* 0x000fe2000f8e023f */
        /* <DEDUP_REMOVED lines=9> */
[----:B------:R-:W-:-:S05]  /*19e0*/  IABS R13, R25 ;  /* 0x00000019000d7213 */ /* 0x000fca0000000000 */
[----:B------:R-:W-:-:S04]  /*19f0*/  IMAD.HI.U32 R12, R12, R13, RZ ;  /* 0x0000000d0c0c7227 */ /* 0x000fc800078e00ff */
[----:B------:R-:W-:-:S04]  /*1a00*/  IMAD.MOV R29, RZ, RZ, -R12 ;  /* 0x000000ffff1d7224 */ /* 0x000fc800078e0a0c */
[C---:B------:R-:W-:Y:S02]  /*1a10*/  IMAD R13, R28.reuse, R29, R13 ;  /* 0x0000001d1c0d7224 */ /* 0x040fe400078e020d */
[----:B------:R-:W0:Y:S03]  /*1a20*/  LDC R29, c[0x0][0x2a4] ;  /* 0x0000a900ff1d7b82 */ /* 0x000e260000000800 */
[----:B------:R-:W-:-:S13]  /*1a30*/  ISETP.GT.U32.AND P4, PT, R28, R13, PT ;  /* 0x0000000d1c00720c */ /* 0x000fda0003f84070 */
[----:B------:R-:W-:Y:S01]  /*1a40*/  @!P4 IMAD.IADD R13, R13, 0x1, -R28 ;  /* 0x000000010d0dc824 */ /* 0x000fe200078e0a1c */
[----:B------:R-:W-:-:S04]  /*1a50*/  @!P4 IADD3 R12, R12, 0x1, RZ ;  /* 0x000000010c0cc810 */ /* 0x000fc80007ffe0ff */
[----:B------:R-:W-:Y:S02]  /*1a60*/  ISETP.GE.U32.AND P0, PT, R13, R28, PT ;  /* 0x0000001c0d00720c */ /* 0x000fe40003f06070 */
[----:B0-----:R-:W-:Y:S02]  /*1a70*/  LOP3.LUT R13, R25, R29, RZ, 0x3c, !PT ;  /* 0x0000001d190d7212 */ /* 0x001fe400078e3cff */
[----:B------:R-:W0:Y:S02]  /*1a80*/  LDC.64 R28, c[0x0][0x210] ;  /* 0x00008400ff1c7b82 */ /* 0x000e240000000a00 */
[----:B------:R-:W-:-:S06]  /*1a90*/  ISETP.GE.AND P5, PT, R13, RZ, PT ;  /* 0x000000ff0d00720c */ /* 0x000fcc0003fa6270 */
[----:B------:R-:W1:Y:S01]  /*1aa0*/  LDC R13, c[0x0][0x2a4] ;  /* 0x0000a900ff0d7b82 */ /* 0x000e620000000800 */
[----:B------:R-:W-:-:S06]  /*1ab0*/  @P0 VIADD R12, R12, 0x1 ;  /* 0x000000010c0c0836 */ /* 0x000fcc0000000000 */
[----:B------:R-:W-:Y:S01]  /*1ac0*/  @!P5 IMAD.MOV R12, RZ, RZ, -R12 ;  /* 0x000000ffff0cd224 */ /* 0x000fe200078e0a0c */
[----:B-1----:R-:W-:-:S13]  /*1ad0*/  ISETP.NE.AND P4, PT, R13, RZ, PT ;  /* 0x000000ff0d00720c */ /* 0x002fda0003f85270 */
[----:B------:R-:W-:Y:S01]  /*1ae0*/  @!P4 LOP3.LUT R12, RZ, R13, RZ, 0x33, !PT ;  /* 0x0000000dff0cc212 */ /* 0x000fe200078e33ff */
[----:B------:R-:W-:-:S04]  /*1af0*/  IMAD R13, R25, UR4, RZ ;  /* 0x00000004190d7c24 */ /* 0x000fc8000f8e02ff */
[----:B------:R-:W-:Y:S02]  /*1b00*/  IMAD R12, R5, R24, R12 ;  /* 0x00000018050c7224 */ /* 0x000fe400078e020c */
[----:B------:R-:W1:Y:S02]  /*1b10*/  LDC.64 R24, c[0x0][0x260] ;  /* 0x00009800ff187b82 */ /* 0x000e640000000a00 */
[----:B------:R-:W-:-:S04]  /*1b20*/  IMAD R12, R12, R11, R19 ;  /* 0x0000000b0c0c7224 */ /* 0x000fc800078e0213 */
[----:B------:R-:W-:-:S04]  /*1b30*/  IMAD R18, R12, R10, R18 ;  /* 0x0000000a0c127224 */ /* 0x000fc800078e0212 */
[----:B0-----:R-:W-:-:S06]  /*1b40*/  IMAD.WIDE R18, R18, 0x4, R28 ;  /* 0x0000000412127825 */ /* 0x001fcc00078e021c */
[----:B------:R-:W2:Y:S01]  /*1b50*/  LDG.E R18, desc[UR6][R18.64] ;  /* 0x0000000612127981 */ /* 0x000ea2000c1e1900 */
[----:B-1----:R-:W-:-:S06]  /*1b60*/  IMAD.WIDE R12, R13, 0x4, R24 ;  /* 0x000000040d0c7825 */ /* 0x002fcc00078e0218 */
[----:B------:R-:W2:Y:S02]  /*1b70*/  LDG.E R12, desc[UR6][R12.64] ;  /* 0x000000060c0c7981 */ /* 0x000ea4000c1e1900 */
[----:B--2--5:R-:W-:-:S07]  /*1b80*/  FFMA.FTZ R9, R18, R12, R9 ;  /* 0x0000000c12097223 */ /* 0x024fce0000010009 */
.L_x_992:
[----:B------:R-:W-:Y:S05]  /*1b90*/  BSYNC B0 ;  /* 0x0000000000007941 */ /* 0x000fea0003800000 */
.L_x_991:
[----:B0-----:R-:W-:Y:S02]  /*1ba0*/  IABS R12, R0 ;  /* 0x00000000000c7213 */ /* 0x001fe40000000000 */
[----:B------:R-:W-:-:S03]  /*1bb0*/  LOP3.LUT R19, RZ, R23, RZ, 0x33, !PT ;  /* 0x00000017ff137212 */ /* 0x000fc600078e33ff */
[----:B------:R-:W-:-:S05]  /*1bc0*/  IMAD.HI.U32 R18, R20, R12, RZ ;  /* 0x0000000c14127227 */ /* 0x000fca00078e00ff */
[----:B------:R-:W-:-:S05]  /*1bd0*/  IADD3 R13, -R18, RZ, RZ ;  /* 0x000000ff120d7210 */ /* 0x000fca0007ffe1ff */
[----:B------:R-:W-:-:S05]  /*1be0*/  IMAD R12, R21, R13, R12 ;  /* 0x0000000d150c7224 */ /* 0x000fca00078e020c */
[----:B------:R-:W-:-:S13]  /*1bf0*/  ISETP.GT.U32.AND P4, PT, R21, R12, PT ;  /* 0x0000000c1500720c */ /* 0x000fda0003f84070 */
[----:B------:R-:W-:Y:S02]  /*1c00*/  @!P4 IMAD.IADD R12, R12, 0x1, -R21 ;  /* 0x000000010c0cc824 */ /* 0x000fe400078e0a15 */
[----:B------:R-:W-:-:S03]  /*1c10*/  @!P4 VIADD R18, R18, 0x1 ;  /* 0x000000011212c836 */ /* 0x000fc60000000000 */
[----:B------:R-:W-:Y:S02]  /*1c20*/  ISETP.GE.U32.AND P0, PT, R12, R21, PT ;  /* 0x000000150c00720c */ /* 0x000fe40003f06070 */
[----:B------:R-:W-:Y:S01]  /*1c30*/  LOP3.LUT R12, R0, R23, RZ, 0x3c, !PT ;  /* 0x00000017000c7212 */ /* 0x000fe200078e3cff */
[----:B------:R-:W0:Y:S03]  /*1c40*/  @P2 LDC.64 R20, c[0x0][0x288] ;  /* 0x0000a200ff142b82 */ /* 0x000e260000000a00 */
[----:B------:R-:W-:-:S05]  /*1c50*/  ISETP.GE.AND P5, PT, R12, RZ, PT ;  /* 0x000000ff0c00720c */ /* 0x000fca0003fa6270 */
[----:B------:R-:W1:Y:S02]  /*1c60*/  LDC.64 R12, c[0x0][0x238] ;  /* 0x00008e00ff0c7b82 */ /* 0x000e640000000a00 */
[----:B------:R-:W-:-:S06]  /*1c70*/  @P0 IADD3 R18, R18, 0x1, RZ ;  /* 0x0000000112120810 */ /* 0x000fcc0007ffe0ff */
[----:B------:R-:W-:-:S05]  /*1c80*/  @!P5 IMAD.MOV R18, RZ, RZ, -R18 ;  /* 0x000000ffff12d224 */ /* 0x000fca00078e0a12 */
[----:B------:R-:W-:Y:S02]  /*1c90*/  SEL R24, R19, R18, !P3 ;  /* 0x0000001213187207 */ /* 0x000fe40005800000 */
[----:B------:R-:W-:-:S03]  /*1ca0*/  SHF.R.S64 R19, RZ, 0x1e, R22 ;  /* 0x0000001eff137819 */ /* 0x000fc60000001016 */
[----:B------:R-:W-:-:S04]  /*1cb0*/  IMAD.MOV R25, RZ, RZ, -R24 ;  /* 0x000000ffff197224 */ /* 0x000fc800078e0a18 */
[----:B------:R-:W-:Y:S01]  /*1cc0*/  IMAD R25, R23, R25, R0 ;  /* 0x0000001917197224 */ /* 0x000fe200078e0200 */
[----:B------:R-:W-:Y:S01]  /*1cd0*/  HFMA2.MMA R23, -RZ, RZ, 0, 0 ;  /* 0x00000000ff177435 */ /* 0x000fe200000001ff */
[----:B-1----:R-:W-:Y:S02]  /*1ce0*/  IADD3 R18, P0, R19, R12, RZ ;  /* 0x0000000c13127210 */ /* 0x002fe40007f1e0ff */
[----:B0-----:R-:W-:Y:S02]  /*1cf0*/  @P2 IMAD.WIDE R20, R25, 0x4, R20 ;  /* 0x0000000419142825 */ /* 0x001fe400078e0214 */
[----:B------:R-:W-:-:S05]  /*1d00*/  LEA.HI.X.SX32 R19, R22, R13, 0x2, P0 ;  /* 0x0000000d16137211 */ /* 0x000fca00000f16ff */
[----:B-----5:R0:W-:Y:S04]  /*1d10*/  STG.E desc[UR6][R18.64], R9 ;  /* 0x0000000912007986 */ /* 0x0201e8000c101906 */
[----:B------:R0:W5:Y:S01]  /*1d20*/  @P2 LDG.E R23, desc[UR6][R20.64] ;  /* 0x0000000614172981 */ /* 0x000162000c1e1900 */
[----:B------:R-:W-:Y:S01]  /*1d30*/  IMAD.MOV R22, RZ, RZ, -R8 ;  /* 0x000000ffff167224 */ /* 0x000fe200078e0a08 */
[----:B------:R-:W-:Y:S01]  /*1d40*/  BSSY B0, `(.L_x_993) ;  /* 0x0000032000007945 */ /* 0x000fe20003800000 */
[----:B------:R-:W-:Y:S01]  /*1d50*/  IMAD.MOV R29, RZ, RZ, -R0 ;  /* 0x000000ffff1d7224 */ /* 0x000fe200078e0a00 */
[----:B------:R-:W-:Y:S01]  /*1d60*/  IADD3.X R2, RZ, R2, RZ, P1, !PT ;  /* 0x00000002ff027210 */ /* 0x000fe20000ffe4ff */
[----:B------:R-:W-:Y:S02]  /*1d70*/  IMAD R27, R27, R22, R7 ;  /* 0x000000161b1b7224 */ /* 0x000fe400078e0207 */
[----:B------:R-:W-:-:S02]  /*1d80*/  IMAD R0, R26, R29, R8 ;  /* 0x0000001d1a007224 */ /* 0x000fc400078e0208 */
[----:B------:R-:W-:Y:S02]  /*1d90*/  IMAD R27, R27, R16, -R14 ;  /* 0x000000101b1b7224 */ /* 0x000fe400078e0a0e */
[----:B------:R-:W-:-:S05]  /*1da0*/  IMAD R0, R0, R17, -R15 ;  /* 0x0000001100007224 */ /* 0x000fca00078e0a0f */
[----:B------:R-:W-:-:S04]  /*1db0*/  LOP3.LUT R8, R0, R27, RZ, 0xfc, !PT ;  /* 0x0000001b00087212 */ /* 0x000fc800078efcff */
[----:B------:R-:W-:-:S04]  /*1dc0*/  ISETP.GE.AND P0, PT, R8, RZ, PT ;  /* 0x000000ff0800720c */ /* 0x000fc80003f06270 */
[----:B------:R-:W-:-:S04]  /*1dd0*/  ISETP.GE.OR P0, PT, R0, R11, !P0 ;  /* 0x0000000b0000720c */ /* 0x000fc80004706670 */
[----:B------:R-:W-:-:S13]  /*1de0*/  ISETP.GE.OR P0, PT, R27, R10, P0 ;  /* 0x0000000a1b00720c */ /* 0x000fda0000706670 */
[----:B0-----:R-:W-:Y:S05]  /*1df0*/  @P0 BRA `(.L_x_994) ;  /* 0x0000000000980947 */ /* 0x001fea0003800000 */
[----:B------:R-:W0:Y:S01]  /*1e00*/  LDC R16, c[0x0][0x2a4] ;  /* 0x0000a900ff107b82 */ /* 0x000e220000000800 */
[----:B------:R-:W-:Y:S01]  /*1e10*/  MOV R8, RZ ;  /* 0x000000ff00087202 */ /* 0x000fe20000000f00 */
[----:B------:R-:W-:Y:S01]  /*1e20*/  UIMAD UR4, UR11, UR10, URZ ;  /* 0x0000000a0b0472a4 */ /* 0x000fe2000f8e023f */
        /* <DEDUP_REMOVED lines=12> */
[----:B------:R-:W-:Y:S01]  /*1ef0*/  IMAD R9, R14, R8, R9 ;  /* 0x000000080e097224 */ /* 0x000fe200078e0209 */
[C---:B------:R-:W-:Y:S01]  /*1f00*/  LOP3.LUT R8, R25.reuse, R16, RZ, 0x3c, !PT ;  /* 0x0000001019087212 */ /* 0x040fe200078e3cff */
[----:B------:R-:W-:-:S03]  /*1f10*/  IMAD R25, R25, UR4, RZ ;  /* 0x0000000419197c24 */ /* 0x000fc6000f8e02ff */
[----:B------:R-:W-:Y:S02]  /*1f20*/  ISETP.GT.U32.AND P1, PT, R14, R9, PT ;  /* 0x000000090e00720c */ /* 0x000fe40003f24070 */
[----:B------:R-:W-:-:S11]  /*1f30*/  ISETP.GE.AND P2, PT, R8, RZ, PT ;  /* 0x000000ff0800720c */ /* 0x000fd60003f46270 */
[-C--:B------:R-:W-:Y:S01]  /*1f40*/  @!P1 IADD3 R9, R9, -R14.reuse, RZ ;  /* 0x8000000e09099210 */ /* 0x080fe20007ffe0ff */
[----:B------:R-:W-:Y:S01]  /*1f50*/  @!P1 VIADD R15, R15, 0x1 ;  /* 0x000000010f0f9836 */ /* 0x000fe20000000000 */
[----:B------:R-:W-:Y:S02]  /*1f60*/  ISETP.NE.AND P1, PT, R16, RZ, PT ;  /* 0x000000ff1000720c */ /* 0x000fe40003f25270 */
[----:B------:R-:W-:Y:S02]  /*1f70*/  ISETP.GE.U32.AND P0, PT, R9, R14, PT ;  /* 0x0000000e0900720c */ /* 0x000fe40003f06070 */
[----:B------:R-:W0:Y:S11]  /*1f80*/  LDC.64 R8, c[0x0][0x260] ;  /* 0x00009800ff087b82 */ /* 0x000e360000000a00 */
[----:B------:R-:W-:-:S05]  /*1f90*/  @P0 VIADD R15, R15, 0x1 ;  /* 0x000000010f0f0836 */ /* 0x000fca0000000000 */
[----:B------:R-:W-:Y:S02]  /*1fa0*/  MOV R17, R15 ;  /* 0x0000000f00117202 */ /* 0x000fe40000000f00 */
[----:B------:R-:W1:Y:S03]  /*1fb0*/  LDC.64 R14, c[0x0][0x210] ;  /* 0x00008400ff0e7b82 */ /* 0x000e660000000a00 */
[----:B------:R-:W-:Y:S01]  /*1fc0*/  @!P2 IMAD.MOV R17, RZ, RZ, -R17 ;  /* 0x000000ffff11a224 */ /* 0x000fe200078e0a11 */
[----:B------:R-:W-:Y:S01]  /*1fd0*/  @!P1 LOP3.LUT R17, RZ, R16, RZ, 0x33, !PT ;  /* 0x00000010ff119212 */ /* 0x000fe200078e33ff */
[----:B0-----:R-:W-:-:S04]  /*1fe0*/  IMAD.WIDE R8, R25, 0x4, R8 ;  /* 0x0000000419087825 */ /* 0x001fc800078e0208 */
[----:B------:R-:W-:Y:S02]  /*1ff0*/  IMAD R17, R5, R24, R17 ;  /* 0x0000001805117224 */ /* 0x000fe400078e0211 */
[----:B------:R-:W2:Y:S02]  /*2000*/  LDG.E R8, desc[UR6][R8.64] ;  /* 0x0000000608087981 */ /* 0x000ea4000c1e1900 */
[----:B------:R-:W-:-:S04]  /*2010*/  IMAD R17, R17, R11, R0 ;  /* 0x0000000b11117224 */ /* 0x000fc800078e0200 */
[----:B------:R-:W-:-:S04]  /*2020*/  IMAD R17, R17, R10, R27 ;  /* 0x0000000a11117224 */ /* 0x000fc800078e021b */
[----:B-1----:R-:W-:-:S06]  /*2030*/  IMAD.WIDE R14, R17, 0x4, R14 ;  /* 0x00000004110e7825 */ /* 0x002fcc00078e020e */
[----:B------:R-:W2:Y:S02]  /*2040*/  LDG.E R14, desc[UR6][R14.64] ;  /* 0x000000060e0e7981 */ /* 0x000ea4000c1e1900 */
[----:B--2--5:R-:W-:-:S07]  /*2050*/  FFMA.FTZ R23, R14, R8, R23 ;  /* 0x000000080e177223 */ /* 0x024fce0000010017 */
.L_x_994:
[----:B------:R-:W-:Y:S05]  /*2060*/  BSYNC B0 ;  /* 0x0000000000007941 */ /* 0x000fea0003800000 */
.L_x_993:
[----:B------:R-:W-:-:S04]  /*2070*/  SHF.R.S64 R9, RZ, 0x1e, R7 ;  /* 0x0000001eff097819 */ /* 0x000fc80000001007 */
[----:B------:R-:W-:-:S04]  /*2080*/  IADD3 R12, P0, R9, R12, RZ ;  /* 0x0000000c090c7210 */ /* 0x000fc80007f1e0ff */
[----:B------:R-:W-:Y:S02]  /*2090*/  LEA.HI.X.SX32 R13, R7, R13, 0x2, P0 ;  /* 0x0000000d070d7211 */ /* 0x000fe400000f16ff */
[----:B------:R-:W-:-:S03]  /*20a0*/  IADD3 R22, P0, R3, R7, RZ ;  /* 0x0000000703167210 */ /* 0x000fc60007f1e0ff */
[----:B-----5:R0:W-:Y:S02]  /*20b0*/  STG.E desc[UR6][R12.64], R23 ;  /* 0x000000170c007986 */ /* 0x0201e4000c101906 */
[----:B------:R-:W-:Y:S01]  /*20c0*/  IMAD.X R2, RZ, RZ, R2, P0 ;  /* 0x000000ffff027224 */ /* 0x000fe200000e0602 */
[----:B------:R-:W-:-:S04]  /*20d0*/  ISETP.GE.U32.AND P0, PT, R22, UR8, PT ;  /* 0x0000000816007c0c */ /* 0x000fc8000bf06070 */
[----:B------:R-:W-:-:S13]  /*20e0*/  ISETP.GE.AND.EX P0, PT, R2, UR9, PT, P0 ;  /* 0x0000000902007c0c */ /* 0x000fda000bf06300 */
[----:B0-----:R-:W-:Y:S05]  /*20f0*/  @!P0 BRA `(.L_x_995) ;  /* 0xfffffff000088947 */ /* 0x001fea000383ffff */
[----:B------:R-:W-:Y:S05]  /*2100*/  EXIT ;  /* 0x000000000000794d */ /* 0x000fea0003800000 */
.L_x_986:
[----:B------:R-:W-:Y:S01]  /*2110*/  ISETP.NE.U32.AND P0, PT, R10, RZ, PT ;  /* 0x000000ff0a00720c */ /* 0x000fe20003f05070 */
[----:B------:R-:W-:Y:S03]  /*2120*/  BSSY B0, `(.L_x_996) ;  /* 0x0000076000007945 */ /* 0x000fe60003800000 */
[----:B------:R-:W-:-:S13]  /*2130*/  ISETP.NE.AND.EX P0, PT, RZ, RZ, PT, P0 ;  /* 0x000000ffff00720c */ /* 0x000fda0003f05300 */
[----:B------:R-:W-:Y:S05]  /*2140*/  @P0 BRA `(.L_x_997) ;  /* 0x0000000400cc0947 */ /* 0x000fea0003800000 */
[----:B------:R-:W0:Y:S01]  /*2150*/  LDC R16, c[0x0][0x2b0] ;  /* 0x0000ac00ff107b82 */ /* 0x000e220000000800 */
[----:B------:R-:W-:Y:S01]  /*2160*/  IMAD R15, R3, UR8, R8 ;  /* 0x00000008030f7c24 */ /* 0x000fe2000f8e0208 */
[----:B------:R-:W-:Y:S01]  /*2170*/  ULDC.64 UR4, c[0x0][0x2c0] ;  /* 0x0000b00000047ab9 */ /* 0x000fe20000000a00 */
[----:B------:R-:W-:-:S03]  /*2180*/  ULDC.64 UR10, c[0x0][0x2a8] ;  /* 0x0000aa00000a7ab9 */ /* 0x000fc60000000a00 */
[----:B------:R-:W-:Y:S02]  /*2190*/  IABS R12, R15 ;  /* 0x0000000f000c7213 */ /* 0x000fe40000000000 */
        /* <DEDUP_REMOVED lines=12> */
[----:B--2---:R-:W0:Y:S05]  /*2260*/  MUFU.RCP R13, R13 ;  /* 0x0000000d000d7308 */ /* 0x004e2a0000001000 */
        /* <DEDUP_REMOVED lines=11> */
[----:B------:R1:W2:Y:S01]  /*2320*/  F2I.FTZ.U32.TRUNC.NTZ R5, R4 ;  /* 0x0000000400057305 */ /* 0x0002a2000021f000 */
[----:B0-----:R-:W-:Y:S02]  /*2330*/  ISETP.NE.AND P4, PT, R12, RZ, PT ;  /* 0x000000ff0c00720c */ /* 0x001fe40003f85270 */
[----:B------:R-:W-:-:S02]  /*2340*/  ISETP.GE.AND P2, PT, R0, RZ, PT ;  /* 0x000000ff0000720c */ /* 0x000fc40003f46270 */
[----:B------:R-:W-:Y:S01]  /*2350*/  IABS R0, R12 ;  /* 0x0000000c00007213 */ /* 0x000fe20000000000 */
[----:B-1----:R-:W-:-:S04]  /*2360*/  IMAD.MOV.U32 R4, RZ, RZ, RZ ;  /* 0x000000ffff047224 */ /* 0x002fc800078e00ff */
[----:B------:R-:W-:Y:S02]  /*2370*/  @P1 VIADD R17, R17, 0x1 ;  /* 0x0000000111111836 */ /* 0x000fe40000000000 */
[----:B--2---:R-:W-:-:S04]  /*2380*/  IMAD.MOV R11, RZ, RZ, -R5 ;  /* 0x000000ffff0b7224 */ /* 0x004fc800078e0a05 */
[----:B------:R-:W-:Y:S02]  /*2390*/  @!P2 IADD3 R17, -R17, RZ, RZ ;  /* 0x000000ff1111a210 */ /* 0x000fe40007ffe1ff */
        /* <DEDUP_REMOVED lines=13> */
[----:B------:R-:W-:Y:S02]  /*2470*/  IMAD.MOV.U32 R4, RZ, RZ, RZ ;  /* 0x000000ffff047224 */ /* 0x000fe400078e00ff */
[----:B0-----:R-:W-:-:S08]  /*2480*/  VIADD R18, R11, 0xffffffe ;  /* 0x0ffffffe0b127836 */ /* 0x001fd00000000000 */
[----:B------:R-:W-:Y:S01]  /*2490*/  @!P1 IMAD.IADD R5, R5, 0x1, -R10 ;  /* 0x0000000105059824 */ /* 0x000fe200078e0a0a */
[----:B------:R-:W-:Y:S02]  /*24a0*/  @!P1 IADD3 R13, R13, 0x1, RZ ;  /* 0x000000010d0d9810 */ /* 0x000fe40007ffe0ff */
[----:B------:R-:W-:Y:S02]  /*24b0*/  ISETP.NE.AND P1, PT, R14, RZ, PT ;  /* 0x000000ff0e00720c */ /* 0x000fe40003f25270 */
[----:B------:R-:W-:Y:S02]  /*24c0*/  ISETP.GE.U32.AND P0, PT, R5, R10, PT ;  /* 0x0000000a0500720c */ /* 0x000fe40003f06070 */
[----:B------:R-:W0:Y:S01]  /*24d0*/  F2I.FTZ.U32.TRUNC.NTZ R5, R18 ;  /* 0x0000001200057305 */ /* 0x000e22000021f000 */
[----:B------:R-:W1:Y:S10]  /*24e0*/  LDC.64 R10, c[0x0][0x2c8] ;  /* 0x0000b200ff0a7b82 */ /* 0x000e740000000a00 */
[----:B------:R-:W-:-:S02]  /*24f0*/  @P0 VIADD R13, R13, 0x1 ;  /* 0x000000010d0d0836 */ /* 0x000fc40000000000 */
[----:B0-----:R-:W-:-:S03]  /*2500*/  IMAD.MOV R19, RZ, RZ, -R5 ;  /* 0x000000ffff137224 */ /* 0x001fc600078e0a05 */
[----:B------:R-:W-:Y:S02]  /*2510*/  @!P2 IADD3 R13, -R13, RZ, RZ ;  /* 0x000000ff0d0da210 */ /* 0x000fe40007ffe1ff */
[----:B------:R-:W-:Y:S01]  /*2520*/  @!P1 LOP3.LUT R13, RZ, R14, RZ, 0x33, !PT ;  /* 0x0000000eff0d9212 */ /* 0x000fe200078e33ff */
[----:B------:R-:W-:-:S03]  /*2530*/  IMAD R19, R19, R0, RZ ;  /* 0x0000000013137224 */ /* 0x000fc600078e02ff */
[----:B------:R-:W-:Y:S01]  /*2540*/  IABS R20, R13 ;  /* 0x0000000d00147213 */ /* 0x000fe20000000000 */
[----:B------:R-:W-:Y:S01]  /*2550*/  IMAD.HI.U32 R18, R5, R19, R4 ;  /* 0x0000001305127227 */ /* 0x000fe200078e0004 */
[C---:B------:R-:W-:Y:S02]  /*2560*/  IADD3 R4, -R13.reuse, RZ, RZ ;  /* 0x000000ff0d047210 */ /* 0x040fe40007ffe1ff */
[----:B------:R-:W-:Y:S01]  /*2570*/  ISETP.GE.AND P2, PT, R13, RZ, PT ;  /* 0x000000ff0d00720c */ /* 0x000fe20003f46270 */
[----:B------:R-:W-:Y:S02]  /*2580*/  IMAD.MOV R5, RZ, RZ, -R17 ;  /* 0x000000ffff057224 */ /* 0x000fe400078e0a11 */
[----:B------:R-:W-:Y:S02]  /*2590*/  IMAD.MOV.U32 R19, RZ, RZ, R20 ;  /* 0x000000ffff137224 */ /* 0x000fe400078e0014 */
[----:B------:R-:W-:Y:S02]  /*25a0*/  IMAD R15, R16, R5, R15 ;  /* 0x00000005100f7224 */ /* 0x000fe400078e020f */
[----:B------:R-:W-:-:S02]  /*25b0*/  IMAD R14, R14, R4, R17 ;  /* 0x000000040e0e7224 */ /* 0x000fc400078e0211 */
[----:B------:R-:W-:-:S04]  /*25c0*/  IMAD.HI.U32 R4, R18, R19, RZ ;  /* 0x0000001312047227 */ /* 0x000fc800078e00ff */
[----:B-1----:R-:W-:Y:S01]  /*25d0*/  IMAD R20, R15, UR4, -R10 ;  /* 0x000000040f147c24 */ /* 0x002fe2000f8e0a0a */
[----:B------:R-:W-:Y:S01]  /*25e0*/  ULDC.U8 UR4, c[0x0][0x298] ;  /* 0x0000a60000047ab9 */ /* 0x000fe20000000000 */
[----:B------:R-:W-:Y:S01]  /*25f0*/  IMAD R18, R14, UR5, -R11 ;  /* 0x000000050e127c24 */ /* 0x000fe2000f8e0a0b */
[----:B------:R-:W-:Y:S01]  /*2600*/  UPRMT UR4, UR4, 0x8880, URZ ;  /* 0x0000888004047896 */ /* 0x000fe2000800003f */
[----:B------:R-:W-:-:S03]  /*2610*/  IMAD.MOV R4, RZ, RZ, -R4 ;  /* 0x000000ffff047224 */ /* 0x000fc600078e0a04 */
[----:B------:R-:W-:Y:S01]  /*2620*/  LOP3.LUT R5, R18, R20, RZ, 0xfc, !PT ;  /* 0x0000001412057212 */ /* 0x000fe200078efcff */
[C---:B------:R-:W-:Y:S01]  /*2630*/  IMAD R19, R0.reuse, R4, R19 ;  /* 0x0000000400137224 */ /* 0x040fe200078e0213 */
[----:B------:R-:W-:Y:S01]  /*2640*/  ISETP.NE.AND P3, PT, RZ, UR4, PT ;  /* 0x00000004ff007c0c */ /* 0x000fe2000bf65270 */
[----:B------:R-:W-:Y:S01]  /*2650*/  ULDC.64 UR4, c[0x0][0x238] ;  /* 0x00008e0000047ab9 */ /* 0x000fe20000000a00 */
[----:B------:R-:W-:Y:S02]  /*2660*/  ISETP.GE.AND P0, PT, R5, RZ, PT ;  /* 0x000000ff0500720c */ /* 0x000fe40003f06270 */
[----:B------:R-:W-:Y:S02]  /*2670*/  ISETP.GT.U32.AND P1, PT, R0, R19, PT ;  /* 0x000000130000720c */ /* 0x000fe40003f24070 */
[----:B------:R-:W-:-:S04]  /*2680*/  ISETP.GE.OR P0, PT, R18, UR11, !P0 ;  /* 0x0000000b12007c0c */ /* 0x000fc8000c706670 */
[----:B------:R-:W-:-:S03]  /*2690*/  ISETP.GE.OR P0, PT, R20, UR10, P0 ;  /* 0x0000000a14007c0c */ /* 0x000fc60008706670 */
[----:B------:R-:W0:Y:S04]  /*26a0*/  @P3 LDC.64 R14, c[0x0][0x288] ;  /* 0x0000a200ff0e3b82 */ /* 0x000e280000000a00 */
        /* <DEDUP_REMOVED lines=11> */
[----:B-1----:R-:W-:-:S04]  /*2760*/  @!P0 IMAD R16, R17, R16, RZ ;  /* 0x0000001011108224 */ /* 0x002fc800078e02ff */
[----:B------:R-:W-:Y:S01]  /*2770*/  @!P0 IMAD R17, R19, R16, RZ ;  /* 0x0000001013118224 */ /* 0x000fe200078e02ff */
[----:B------:R-:W-:Y:S01]  /*2780*/  MOV R19, RZ ;  /* 0x000000ff00137202 */ /* 0x000fe20000000f00 */
[----:B--2---:R-:W-:-:S05]  /*2790*/  @!P0 IMAD.WIDE R12, R13, 0x4, R10 ;  /* 0x000000040d0c8825 */ /* 0x004fca00078e020a */
[----:B------:R-:W2:Y:S01]  /*27a0*/  @P3 LDG.E R19, desc[UR6][R14.64] ;  /* 0x000000060e133981 */ /* 0x000ea2000c1e1900 */
[----:B---3--:R-:W-:-:S03]  /*27b0*/  @!P0 IMAD.WIDE R10, R17, 0x4, R4 ;  /* 0x00000004110a8825 */ /* 0x008fc600078e0204 */
[----:B------:R-:W2:Y:S04]  /*27c0*/  @!P0 LDG.E R12, desc[UR6][R12.64] ;  /* 0x000000060c0c8981 */ /* 0x000ea8000c1e1900 */
[----:B------:R-:W2:Y:S01]  /*27d0*/  @!P0 LDG.E R10, desc[UR6][R10.64] ;  /* 0x000000060a0a8981 */ /* 0x000ea2000c1e1900 */
[----:B------:R-:W-:-:S04]  /*27e0*/  IADD3 R5, P1, R6, R8, RZ ;  /* 0x0000000806057210 */ /* 0x000fc80007f3e0ff */
[----:B------:R-:W-:-:S04]  /*27f0*/  SHF.R.S64 R16, RZ, 0x1e, R5 ;  /* 0x0000001eff107819 */ /* 0x000fc80000001005 */
[----:B------:R-:W-:-:S04]  /*2800*/  IADD3 R16, P2, R16, UR4, RZ ;  /* 0x0000000410107c10 */ /* 0x000fc8000ff5e0ff */
[----:B------:R-:W-:Y:S01]  /*2810*/  LEA.HI.X.SX32 R17, R5, UR5, 0x2, P2 ;  /* 0x0000000505117c11 */ /* 0x000fe200090f16ff */
[----:B------:R-:W-:Y:S02]  /*2820*/  ULDC UR4, c[0x0][0xc] ;  /* 0x0000030000047ab9 */ /* 0x000fe40000000800 */
[----:B------:R-:W-:Y:S02]  /*2830*/  IMAD R0, R3, UR4, RZ ;  /* 0x0000000403007c24 */ /* 0x000fe4000f8e02ff */
[----:B--2---:R-:W-:-:S05]  /*2840*/  @!P0 FFMA.FTZ R19, R12, R10, R19 ;  /* 0x0000000a0c138223 */ /* 0x004fca0000010013 */
[----:B------:R0:W-:Y:S01]  /*2850*/  STG.E desc[UR6][R16.64], R19 ;  /* 0x0000001310007986 */ /* 0x0001e2000c101906 */
[----:B------:R-:W-:-:S04]  /*2860*/  IADD3 R5, P0, R0, R5, RZ ;  /* 0x0000000500057210 */ /* 0x000fc80007f1e0ff */
[----:B------:R-:W-:-:S09]  /*2870*/  IADD3.X R4, RZ, RZ, R7, P0, P1 ;  /* 0x000000ffff047210 */ /* 0x000fd200007e2407 */
.L_x_997:
[----:B------:R-:W-:Y:S05]  /*2880*/  BSYNC B0 ;  /* 0x0000000000007941 */ /* 0x000fea0003800000 */
.L_x_996:
[----:B------:R-:W-:Y:S02]  /*2890*/  ULDC UR4, c[0x0][0xc] ;  /* 0x0000030000047ab9 */ /* 0x000fe40000000800 */
[----:B------:R-:W-:-:S05]  /*28a0*/  IMAD R3, R3, UR4, RZ ;  /* 0x0000000403037c24 */ /* 0x000fca000f8e02ff */
[----:B------:R-:W-:-:S04]  /*28b0*/  ISETP.GE.U32.AND P0, PT, R2, R3, PT ;  /* 0x000000030200720c */ /* 0x000fc80003f06070 */
[----:B------:R-:W-:-:S13]  /*28c0*/  ISETP.GE.U32.AND.EX P0, PT, R9, RZ, PT, P0 ;  /* 0x000000ff0900720c */ /* 0x000fda0003f06100 */
[----:B------:R-:W-:Y:S05]  /*28d0*/  @!P0 EXIT ;  /* 0x000000000000894d */ /* 0x000fea0003800000 */
[----:B------:R-:W0:Y:S01]  /*28e0*/  LDC R0, c[0x0][0x2b0] ;  /* 0x0000ac00ff007b82 */ /* 0x000e220000000800 */
[----:B------:R-:W-:Y:S01]  /*28f0*/  BSSY B0, `(.L_x_998) ;  /* 0x00000c4000007945 */ /* 0x000fe20003800000 */
[----:B------:R-:W-:Y:S01]  /*2900*/  ULDC.64 UR4, c[0x0][0x2b8] ;  /* 0x0000ae0000047ab9 */ /* 0x000fe20000000a00 */
[----:B------:R-:W-:Y:S01]  /*2910*/  ULDC.U8 UR8, c[0x0][0x298] ;  /* 0x0000a60000087ab9 */ /* 0x000fe20000000000 */
[----:B------:R-:W-:Y:S01]  /*2920*/  UIMAD UR4, UR5, UR4, URZ ;  /* 0x00000004050472a4 */ /* 0x000fe2000f8e023f */
[----:B------:R-:W-:Y:S01]  /*2930*/  ULDC UR16, c[0x0][0x29c] ;  /* 0x0000a70000107ab9 */ /* 0x000fe20000000800 */
[----:B------:R-:W-:Y:S02]  /*2940*/  ULDC.64 UR10, c[0x0][0x2c0] ;  /* 0x0000b000000a7ab9 */ /* 0x000fe40000000a00 */
[----:B------:R-:W1:Y:S01]  /*2950*/  LDC R2, c[0x0][0x2b0] ;  /* 0x0000ac00ff027b82 */ /* 0x000e620000000800 */
[----:B------:R-:W-:Y:S01]  /*2960*/  ULDC.64 UR12, c[0x0][0x2a8] ;  /* 0x0000aa00000c7ab9 */ /* 0x000fe20000000a00 */
[----:B------:R-:W-:-:S06]  /*2970*/  ULDC.64 UR14, c[0x0][0x238] ;  /* 0x00008e00000e7ab9 */ /* 0x000fcc0000000a00 */
[----:B------:R-:W2:Y:S01]  /*2980*/  LDC R24, c[0x0][0x2a0] ;  /* 0x0000a800ff187b82 */ /* 0x000ea20000000800 */
[----:B0-----:R-:W-:-:S07]  /*2990*/  IABS R19, R0 ;  /* 0x0000000000137213 */ /* 0x001fce0000000000 */
[----:B------:R-:W0:Y:S01]  /*29a0*/  LDC.64 R12, c[0x0][0x2c8] ;  /* 0x0000b200ff0c7b82 */ /* 0x000e220000000a00 */
[----:B------:R-:W3:Y:S07]  /*29b0*/  I2F.RP R8, R19 ;  /* 0x0000001300087306 */ /* 0x000eee0000209400 */
[----:B------:R-:W4:Y:S01]  /*29c0*/  LDC R0, c[0x0][0x2b4] ;  /* 0x0000ad00ff007b82 */ /* 0x000f220000000800 */
[----:B---3--:R-:W3:Y:S02]  /*29d0*/  MUFU.RCP R8, R8 ;  /* 0x0000000800087308 */ /* 0x008ee40000001000 */
[----:B---3--:R-:W-:-:S06]  /*29e0*/  VIADD R6, R8, 0xffffffe ;  /* 0x0ffffffe08067836 */ /* 0x008fcc0000000000 */
[----:B------:R3:W5:Y:S02]  /*29f0*/  F2I.FTZ.U32.TRUNC.NTZ R7, R6 ;  /* 0x0000000600077305 */ /* 0x000764000021f000 */
[----:B---3--:R-:W-:Y:S01]  /*2a00*/  HFMA2.MMA R6, -RZ, RZ, 0, 0 ;  /* 0x00000000ff067435 */ /* 0x008fe200000001ff */
[----:B-----5:R-:W-:-:S04]  /*2a10*/  IMAD.MOV R10, RZ, RZ, -R7 ;  /* 0x000000ffff0a7224 */ /* 0x020fc800078e0a07 */
[----:B------:R-:W-:-:S05]  /*2a20*/  IMAD R23, R10, R19, RZ ;  /* 0x000000130a177224 */ /* 0x000fca00078e02ff */
[----:B012-4-:R-:W-:-:S07]  /*2a30*/  IMAD.HI.U32 R23, R7, R23, R6 ;  /* 0x0000001707177227 */ /* 0x017fce00078e0006 */
.L_x_999:
[----:B0-----:R-:W-:Y:S01]  /*2a40*/  IABS R8, R5 ;  /* 0x0000000500087213 */ /* 0x001fe20000000000 */
[----:B------:R-:W-:Y:S01]  /*2a50*/  UPRMT UR5, UR8, 0x8880, URZ ;  /* 0x0000888008057896 */ /* 0x000fe2000800003f */
[----:B------:R-:W-:Y:S02]  /*2a60*/  IABS R6, R0 ;  /* 0x0000000000067213 */ /* 0x000fe40000000000 */
[----:B------:R-:W-:Y:S01]  /*2a70*/  IABS R7, R2 ;  /* 0x0000000200077213 */ /* 0x000fe20000000000 */
[----:B------:R-:W-:Y:S01]  /*2a80*/  IMAD.HI.U32 R23, R23, R8, RZ ;  /* 0x0000000817177227 */ /* 0x000fe200078e00ff */
[----:B------:R-:W0:Y:S01]  /*2a90*/  I2F.RP R14, R6 ;  /* 0x00000006000e7306 */ /* 0x000e220000209400 */
[----:B------:R-:W-:Y:S02]  /*2aa0*/  ISETP.NE.AND P5, PT, R0, RZ, PT ;  /* 0x000000ff0000720c */ /* 0x000fe40003fa5270 */
[----:B------:R-:W-:-:S04]  /*2ab0*/  IMAD.MOV R9, RZ, RZ, -R23 ;  /* 0x000000ffff097224 */ /* 0x000fc800078e0a17 */
[----:B------:R-:W-:Y:S01]  /*2ac0*/  IMAD R8, R7, R9, R8 ;  /* 0x0000000907087224 */ /* 0x000fe200078e0208 */
[----:B------:R-:W-:-:S04]  /*2ad0*/  IABS R9, R24 ;  /* 0x0000001800097213 */ /* 0x000fc80000000000 */
[----:B------:R-:W-:Y:S01]  /*2ae0*/  ISETP.GT.U32.AND P1, PT, R19, R8, PT ;  /* 0x000000081300720c */ /* 0x000fe20003f24070 */
[----:B------:R-:W1:Y:S08]  /*2af0*/  I2F.RP R16, R9 ;  /* 0x0000000900107306 */ /* 0x000e700000209400 */
[----:B0-----:R-:W0:Y:S04]  /*2b00*/  MUFU.RCP R14, R14 ;  /* 0x0000000e000e7308 */ /* 0x001e280000001000 */
[----:B------:R-:W-:-:S02]  /*2b10*/  @!P1 IMAD.IADD R8, R8, 0x1, -R7 ;  /* 0x0000000108089824 */ /* 0x000fc400078e0a07 */
[----:B------:R-:W-:Y:S01]  /*2b20*/  @!P1 VIADD R23, R23, 0x1 ;  /* 0x0000000117179836 */ /* 0x000fe20000000000 */
[----:B------:R-:W-:Y:S01]  /*2b30*/  ISETP.NE.AND P1, PT, R2, RZ, PT ;  /* 0x000000ff0200720c */ /* 0x000fe20003f25270 */
[----:B-1----:R-:W1:Y:S01]  /*2b40*/  MUFU.RCP R16, R16 ;  /* 0x0000001000107308 */ /* 0x002e620000001000 */
[----:B------:R-:W-:Y:S02]  /*2b50*/  ISETP.GE.U32.AND P0, PT, R8, R19, PT ;  /* 0x000000130800720c */ /* 0x000fe40003f06070 */
[----:B------:R-:W-:-:S04]  /*2b60*/  LOP3.LUT R8, R5, R2, RZ, 0x3c, !PT ;  /* 0x0000000205087212 */ /* 0x000fc800078e3cff */
[----:B------:R-:W-:Y:S02]  /*2b70*/  ISETP.GE.AND P2, PT, R8, RZ, PT ;  /* 0x000000ff0800720c */ /* 0x000fe40003f46270 */
[----:B0-----:R-:W-:Y:S02]  /*2b80*/  IADD3 R10, R14, 0xffffffe, RZ ;  /* 0x0ffffffe0e0a7810 */ /* 0x001fe40007ffe0ff */
[----:B------:R-:W-:Y:S02]  /*2b90*/  LOP3.LUT R8, RZ, R2, RZ, 0x33, !PT ;  /* 0x00000002ff087212 */ /* 0x000fe400078e33ff */
[----:B------:R0:W2:Y:S01]  /*2ba0*/  F2I.FTZ.U32.TRUNC.NTZ R11, R10 ;  /* 0x0000000a000b7305 */ /* 0x0000a2000021f000 */
[----:B------:R-:W-:Y:S01]  /*2bb0*/  @P0 VIADD R23, R23, 0x1 ;  /* 0x0000000117170836 */ /* 0x000fe20000000000 */
[----:B-1----:R-:W-:-:S05]  /*2bc0*/  IADD3 R20, R16, 0xffffffe, RZ ;  /* 0x0ffffffe10147810 */ /* 0x002fca0007ffe0ff */
[----:B------:R-:W-:Y:S01]  /*2bd0*/  @!P2 IMAD.MOV R23, RZ, RZ, -R23 ;  /* 0x000000ffff17a224 */ /* 0x000fe200078e0a17 */
[----:B------:R1:W3:Y:S01]  /*2be0*/  F2I.FTZ.U32.TRUNC.NTZ R21, R20 ;  /* 0x0000001400157305 */ /* 0x0002e2000021f000 */
[----:B0-----:R-:W-:-:S03]  /*2bf0*/  IMAD.MOV.U32 R10, RZ, RZ, RZ ;  /* 0x000000ffff0a7224 */ /* 0x001fc600078e00ff */
[----:B------:R-:W-:Y:S02]  /*2c00*/  SEL R15, R8, R23, !P1 ;  /* 0x00000017080f7207 */ /* 0x000fe40004800000 */
[----:B--2---:R-:W-:Y:S02]  /*2c10*/  IADD3 R17, RZ, -R11, RZ ;  /* 0x8000000bff117210 */ /* 0x004fe40007ffe0ff */
[----:B------:R-:W-:Y:S01]  /*2c20*/  IABS R14, R15 ;  /* 0x0000000f000e7213 */ /* 0x000fe20000000000 */
[----:B------:R-:W-:Y:S01]  /*2c30*/  IMAD.MOV R23, RZ, RZ, -R15 ;  /* 0x000000ffff177224 */ /* 0x000fe200078e0a0f */
[----:B-1----:R-:W-:Y:S01]  /*2c40*/  MOV R20, RZ ;  /* 0x000000ff00147202 */ /* 0x002fe20000000f00 */
[----:B------:R-:W-:Y:S02]  /*2c50*/  IMAD R17, R17, R6, RZ ;  /* 0x0000000611117224 */ /* 0x000fe400078e02ff */
[----:B------:R-:W-:Y:S02]  /*2c60*/  IMAD R23, R2, R23, R5 ;  /* 0x0000001702177224 */ /* 0x000fe400078e0205 */
[----:B------:R-:W-:Y:S01]  /*2c70*/  IMAD.HI.U32 R10, R11, R17, R10 ;  /* 0x000000110b0a7227 */ /* 0x000fe200078e000a */
[----:B------:R-:W-:-:S03]  /*2c80*/  MOV R17, R14 ;  /* 0x0000000e00117202 */ /* 0x000fc60000000f00 */
[----:B------:R-:W-:Y:S02]  /*2c90*/  IMAD R23, R23, UR10, -R12 ;  /* 0x0000000a17177c24 */ /* 0x000fe4000f8e0a0c */
[----:B------:R-:W-:-:S04]  /*2ca0*/  IMAD.HI.U32 R11, R10, R17, RZ ;  /* 0x000000110a0b7227 */ /* 0x000fc800078e00ff */
[----:B------:R-:W-:-:S04]  /*2cb0*/  IMAD.MOV R14, RZ, RZ, -R11 ;  /* 0x000000ffff0e7224 */ /* 0x000fc800078e0a0b */
[----:B------:R-:W-:Y:S01]  /*2cc0*/  IMAD R17, R6, R14, R17 ;  /* 0x0000000e06117224 */ /* 0x000fe200078e0211 */
[----:B------:R-:W-:-:S04]  /*2cd0*/  LOP3.LUT R14, R15, R0, RZ, 0x3c, !PT ;  /* 0x000000000f0e7212 */ /* 0x000fc800078e3cff */
[----:B------:R-:W-:Y:S02]  /*2ce0*/  ISETP.GT.U32.AND P2, PT, R6, R17, PT ;  /* 0x000000110600720c */ /* 0x000fe40003f44070 */
[----:B------:R-:W-:Y:S01]  /*2cf0*/  ISETP.GE.AND P3, PT, R14, RZ, PT ;  /* 0x000000ff0e00720c */ /* 0x000fe20003f66270 */
[----:B---3--:R-:W-:-:S10]  /*2d00*/  IMAD.MOV R14, RZ, RZ, -R21 ;  /* 0x000000ffff0e7224 */ /* 0x008fd400078e0a15 */
[----:B------:R-:W-:Y:S02]  /*2d10*/  @!P2 IMAD.IADD R17, R17, 0x1, -R6 ;  /* 0x000000011111a824 */ /* 0x000fe400078e0a06 */
[----:B------:R-:W-:Y:S01]  /*2d20*/  @!P2 VIADD R11, R11, 0x1 ;  /* 0x000000010b0ba836 */ /* 0x000fe20000000000 */
[----:B------:R-:W-:Y:S02]  /*2d30*/  ISETP.NE.AND P2, PT, RZ, UR5, PT ;  /* 0x00000005ff007c0c */ /* 0x000fe4000bf45270 */
[----:B------:R-:W-:Y:S01]  /*2d40*/  ISETP.GE.U32.AND P0, PT, R17, R6, PT ;  /* 0x000000061100720c */ /* 0x000fe20003f06070 */
[----:B------:R-:W-:-:S04]  /*2d50*/  IMAD R17, R14, R9, RZ ;  /* 0x000000090e117224 */ /* 0x000fc800078e02ff */
[----:B------:R-:W-:Y:S01]  /*2d60*/  IMAD.HI.U32 R20, R21, R17, R20 ;  /* 0x0000001115147227 */ /* 0x000fe200078e0014 */
[----:B------:R-:W-:-:S07]  /*2d70*/  LOP3.LUT R21, RZ, R24, RZ, 0x33, !PT ;  /* 0x00000018ff157212 */ /* 0x000fce00078e33ff */
[----:B------:R-:W-:-:S05]  /*2d80*/  @P0 VIADD R11, R11, 0x1 ;  /* 0x000000010b0b0836 */ /* 0x000fca0000000000 */
[----:B------:R-:W-:Y:S02]  /*2d90*/  MOV R22, R11 ;  /* 0x0000000b00167202 */ /* 0x000fe40000000f00 */
[----:B------:R-:W-:-:S03]  /*2da0*/  LOP3.LUT R11, RZ, R0, RZ, 0x33, !PT ;  /* 0x00000000ff0b7212 */ /* 0x000fc600078e33ff */
[----:B------:R-:W-:-:S05]  /*2db0*/  @!P3 IMAD.MOV R22, RZ, RZ, -R22 ;  /* 0x000000ffff16b224 */ /* 0x000fca00078e0a16 */
[----:B------:R-:W-:-:S04]  /*2dc0*/  SEL R22, R11, R22, !P5 ;  /* 0x000000160b167207 */ /* 0x000fc80006800000 */
[----:B------:R-:W-:Y:S01]  /*2dd0*/  IABS R26, R22 ;  /* 0x00000016001a7213 */ /* 0x000fe20000000000 */
[----:B------:R-:W-:Y:S01]  /*2de0*/  IMAD.MOV R16, RZ, RZ, -R22 ;  /* 0x000000ffff107224 */ /* 0x000fe200078e0a16 */
[----:B------:R-:W-:-:S03]  /*2df0*/  ISETP.GE.AND P4, PT, R22, RZ, PT ;  /* 0x000000ff1600720c */ /* 0x000fc60003f86270 */
[----:B------:R-:W-:-:S04]  /*2e00*/  IMAD.HI.U32 R14, R20, R26, RZ ;  /* 0x0000001a140e7227 */ /* 0x000fc800078e00ff */
[----:B------:R-:W-:Y:S01]  /*2e10*/  IMAD R16, R0, R16, R15 ;  /* 0x0000001000107224 */ /* 0x000fe200078e020f */
[----:B------:R-:W-:-:S03]  /*2e20*/  IADD3 R14, -R14, RZ, RZ ;  /* 0x000000ff0e0e7210 */ /* 0x000fc60007ffe1ff */
[----:B------:R-:W-:Y:S02]  /*2e30*/  IMAD R25, R16, UR11, -R13 ;  /* 0x0000000b10197c24 */ /* 0x000fe4000f8e0a0d */
[----:B------:R-:W-:Y:S01]  /*2e40*/  IMAD R26, R9, R14, R26 ;  /* 0x0000000e091a7224 */ /* 0x000fe200078e021a */
[----:B------:R-:W0:Y:S02]  /*2e50*/  @P2 LDC.64 R16, c[0x0][0x288] ;  /* 0x0000a200ff102b82 */ /* 0x000e240000000a00 */
[----:B------:R-:W-:Y:S02]  /*2e60*/  LOP3.LUT R14, R25, R23, RZ, 0xfc, !PT ;  /* 0x00000017190e7212 */ /* 0x000fe400078efcff */
[----:B------:R-:W-:Y:S02]  /*2e70*/  ISETP.GT.U32.AND P3, PT, R9, R26, PT ;  /* 0x0000001a0900720c */ /* 0x000fe40003f64070 */
[----:B------:R-:W-:-:S04]  /*2e80*/  ISETP.GE.AND P0, PT, R14, RZ, PT ;  /* 0x000000ff0e00720c */ /* 0x000fc80003f06270 */
[----:B------:R-:W-:-:S04]  /*2e90*/  ISETP.GE.OR P0, PT, R25, UR13, !P0 ;  /* 0x0000000d19007c0c */ /* 0x000fc8000c706670 */
[----:B------:R-:W-:-:S03]  /*2ea0*/  ISETP.GE.OR P0, PT, R23, UR12, P0 ;  /* 0x0000000c17007c0c */ /* 0x000fc60008706670 */
[----:B------:R-:W-:-:S05]  /*2eb0*/  @!P3 IMAD.IADD R26, R26, 0x1, -R9 ;  /* 0x000000011a1ab824 */ /* 0x000fca00078e0a09 */
[----:B------:R-:W-:-:S05]  /*2ec0*/  ISETP.GT.U32.AND P3, PT, R9, R26, PT ;  /* 0x0000001a0900720c */ /* 0x000fca0003f64070 */
[----:B------:R-:W1:Y:S01]  /*2ed0*/  @!P0 LDC.64 R18, c[0x0][0x210] ;  /* 0x00008400ff128b82 */ /* 0x000e620000000a00 */
[----:B------:R-:W-:-:S04]  /*2ee0*/  @!P0 IMAD R22, R22, UR13, R25 ;  /* 0x0000000d16168c24 */ /* 0x000fc8000f8e0219 */
[----:B------:R-:W-:Y:S02]  /*2ef0*/  @!P0 IMAD R25, R22, UR12, R23 ;  /* 0x0000000c16198c24 */ /* 0x000fe4000f8e0217 */
[----:B------:R-:W-:Y:S01]  /*2f00*/  IMAD.MOV.U32 R22, RZ, RZ, RZ ;  /* 0x000000ffff167224 */ /* 0x000fe200078e00ff */
[----:B------:R-:W2:Y:S01]  /*2f10*/  @!P0 LDC.64 R14, c[0x0][0x260] ;  /* 0x00009800ff0e8b82 */ /* 0x000ea20000000a00 */
[----:B------:R-:W-:Y:S01]  /*2f20*/  @!P3 IMAD.IADD R26, R26, 0x1, -R9 ;  /* 0x000000011a1ab824 */ /* 0x000fe200078e0a09 */
[----:B------:R-:W-:-:S04]  /*2f30*/  ISETP.NE.AND P3, PT, R24, RZ, PT ;  /* 0x000000ff1800720c */ /* 0x000fc80003f65270 */
[----:B------:R-:W-:-:S04]  /*2f40*/  @!P4 IADD3 R26, -R26, RZ, RZ ;  /* 0x000000ff1a1ac210 */ /* 0x000fc80007ffe1ff */
[----:B------:R-:W-:-:S05]  /*2f50*/  SEL R27, R21, R26, !P3 ;  /* 0x0000001a151b7207 */ /* 0x000fca0005800000 */
[C---:B------:R-:W-:Y:S02]  /*2f60*/  @!P0 IMAD R23, R27.reuse, UR4, RZ ;  /* 0x000000041b178c24 */ /* 0x040fe4000f8e02ff */
[----:B0-----:R-:W-:-:S04]  /*2f70*/  @P2 IMAD.WIDE R16, R27, 0x4, R16 ;  /* 0x000000041b102825 */ /* 0x001fc800078e0210 */
[----:B-1----:R-:W-:Y:S01]  /*2f80*/  @!P0 IMAD.WIDE R18, R25, 0x4, R18 ;  /* 0x0000000419128825 */ /* 0x002fe200078e0212 */
[----:B------:R-:W3:Y:S03]  /*2f90*/  @P2 LDG.E R22, desc[UR6][R16.64] ;  /* 0x0000000610162981 */ /* 0x000ee6000c1e1900 */
[----:B--2---:R-:W-:Y:S02]  /*2fa0*/  @!P0 IMAD.WIDE R14, R23, 0x4, R14 ;  /* 0x00000004170e8825 */ /* 0x004fe400078e020e */
[----:B------:R-:W3:Y:S04]  /*2fb0*/  @!P0 LDG.E R18, desc[UR6][R18.64] ;  /* 0x0000000612128981 */ /* 0x000ee8000c1e1900 */
[----:B------:R0:W3:Y:S01]  /*2fc0*/  @!P0 LDG.E R16, desc[UR6][R14.64] ;  /* 0x000000060e108981 */ /* 0x0000e2000c1e1900 */
[----:B------:R-:W1:Y:S08]  /*2fd0*/  I2F.RP R25, R7 ;  /* 0x0000000700197306 */ /* 0x000e700000209400 */
[----:B-1----:R-:W1:Y:S02]  /*2fe0*/  MUFU.RCP R25, R25 ;  /* 0x0000001900197308 */ /* 0x002e640000001000 */
[----:B-1----:R-:W-:-:S06]  /*2ff0*/  VIADD R27, R25, 0xffffffe ;  /* 0x0ffffffe191b7836 */ /* 0x002fcc0000000000 */
[----:B0-----:R-:W0:Y:S01]  /*3000*/  F2I.FTZ.U32.TRUNC.NTZ R15, R27 ;  /* 0x0000001b000f7305 */ /* 0x001e22000021f000 */
[----:B------:R-:W-:Y:S01]  /*3010*/  IMAD.MOV.U32 R14, RZ, RZ, RZ ;  /* 0x000000ffff0e7224 */ /* 0x000fe200078e00ff */
[----:B------:R-:W-:Y:S02]  /*3020*/  IADD3 R17, P4, R3, R5, RZ ;  /* 0x0000000503117210 */ /* 0x000fe40007f9e0ff */
[----:B0-----:R-:W-:-:S05]  /*3030*/  IADD3 R26, RZ, -R15, RZ ;  /* 0x8000000fff1a7210 */ /* 0x001fca0007ffe0ff */
[----:B------:R-:W-:Y:S01]  /*3040*/  IMAD R23, R26, R7, RZ ;  /* 0x000000071a177224 */ /* 0x000fe200078e02ff */
[----:B------:R-:W-:-:S03]  /*3050*/  IABS R26, R17 ;  /* 0x00000011001a7213 */ /* 0x000fc60000000000 */
[----:B------:R-:W-:-:S06]  /*3060*/  IMAD.HI.U32 R23, R15, R23, R14 ;  /* 0x000000170f177227 */ /* 0x000fcc00078e000e */
[----:B------:R-:W-:-:S04]  /*3070*/  IMAD.HI.U32 R14, R23, R26, RZ ;  /* 0x0000001a170e7227 */ /* 0x000fc800078e00ff */
[----:B------:R-:W-:Y:S01]  /*3080*/  IMAD.MOV R15, RZ, RZ, -R14 ;  /* 0x000000ffff0f7224 */ /* 0x000fe200078e0a0e */
[----:B------:R-:W-:-:S03]  /*3090*/  MOV R19, R7 ;  /* 0x0000000700137202 */ /* 0x000fc60000000f00 */
[----:B------:R-:W-:-:S05]  /*30a0*/  IMAD R26, R7, R15, R26 ;  /* 0x0000000f071a7224 */ /* 0x000fca00078e021a */
[----:B------:R-:W-:-:S13]  /*30b0*/  ISETP.GT.U32.AND P6, PT, R19, R26, PT ;  /* 0x0000001a1300720c */ /* 0x000fda0003fc4070 */
[----:B------:R-:W-:Y:S02]  /*30c0*/  @!P6 IMAD.IADD R26, R26, 0x1, -R7 ;  /* 0x000000011a1ae824 */ /* 0x000fe400078e0a07 */
[----:B------:R-:W-:-:S03]  /*30d0*/  @!P6 VIADD R14, R14, 0x1 ;  /* 0x000000010e0ee836 */ /* 0x000fc60000000000 */
[----:B------:R-:W-:Y:S02]  /*30e0*/  ISETP.GE.U32.AND P6, PT, R26, R19, PT ;  /* 0x000000131a00720c */ /* 0x000fe40003fc6070 */
[----:B------:R-:W-:-:S11]  /*30f0*/  LOP3.LUT R7, R17, R2, RZ, 0x3c, !PT ;  /* 0x0000000211077212 */ /* 0x000fd600078e3cff */
[----:B------:R-:W-:Y:S02]  /*3100*/  @P6 IADD3 R14, R14, 0x1, RZ ;  /* 0x000000010e0e6810 */ /* 0x000fe40007ffe0ff */
[----:B------:R-:W-:-:S13]  /*3110*/  ISETP.GE.AND P6, PT, R7, RZ, PT ;  /* 0x000000ff0700720c */ /* 0x000fda0003fc6270 */
[----:B------:R-:W-:-:S05]  /*3120*/  @!P6 IMAD.MOV R14, RZ, RZ, -R14 ;  /* 0x000000ffff0ee224 */ /* 0x000fca00078e0a0e */
[----:B------:R-:W-:-:S04]  /*3130*/  SEL R7, R8, R14, !P1 ;  /* 0x0000000e08077207 */ /* 0x000fc80004800000 */
[----:B------:R-:W-:-:S05]  /*3140*/  IABS R15, R7 ;  /* 0x00000007000f7213 */ /* 0x000fca0000000000 */
[----:B------:R-:W-:-:S04]  /*3150*/  IMAD.HI.U32 R10, R10, R15, RZ ;  /* 0x0000000f0a0a7227 */ /* 0x000fc800078e00ff */
[----:B------:R-:W-:-:S04]  /*3160*/  IMAD.MOV R8, RZ, RZ, -R10 ;  /* 0x000000ffff087224 */ /* 0x000fc800078e0a0a */
[----:B------:R-:W-:-:S05]  /*3170*/  IMAD R15, R6, R8, R15 ;  /* 0x00000008060f7224 */ /* 0x000fca00078e020f */
[----:B------:R-:W-:-:S13]  /*3180*/  ISETP.GT.U32.AND P6, PT, R6, R15, PT ;  /* 0x0000000f0600720c */ /* 0x000fda0003fc4070 */
[----:B------:R-:W-:-:S04]  /*3190*/  @!P6 IADD3 R15, R15, -R6, RZ ;  /* 0x800000060f0fe210 */ /* 0x000fc80007ffe0ff */
[----:B------:R-:W-:Y:S02]  /*31a0*/  ISETP.GE.U32.AND P1, PT, R15, R6, PT ;  /* 0x000000060f00720c */ /* 0x000fe40003f26070 */
[----:B------:R-:W-:Y:S01]  /*31b0*/  LOP3.LUT R6, R7, R0, RZ, 0x3c, !PT ;  /* 0x0000000007067212 */ /* 0x000fe200078e3cff */
[----:B------:R-:W-:-:S03]  /*31c0*/  @!P6 VIADD R10, R10, 0x1 ;  /* 0x000000010a0ae836 */ /* 0x000fc60000000000 */
[----:B------:R-:W-:-:S07]  /*31d0*/  ISETP.GE.AND P6, PT, R6, RZ, PT ;  /* 0x000000ff0600720c */ /* 0x000fce0003fc6270 */
[----:B------:R-:W-:-:S06]  /*31e0*/  @P1 VIADD R10, R10, 0x1 ;  /* 0x000000010a0a1836 */ /* 0x000fcc0000000000 */
[----:B------:R-:W-:-:S04]  /*31f0*/  @!P6 IADD3 R10, -R10, RZ, RZ ;  /* 0x000000ff0a0ae210 */ /* 0x000fc80007ffe1ff */
[----:B------:R-:W-:-:S04]  /*3200*/  SEL R8, R11, R10, !P5 ;  /* 0x0000000a0b087207 */ /* 0x000fc80006800000 */
[----:B------:R-:W-:Y:S01]  /*3210*/  IABS R26, R8 ;  /* 0x00000008001a7213 */ /* 0x000fe20000000000 */
[----:B------:R-:W-:-:S04]  /*3220*/  IMAD.MOV R11, RZ, RZ, -R7 ;  /* 0x000000ffff0b7224 */ /* 0x000fc800078e0a07 */
[----:B------:R-:W-:-:S04]  /*3230*/  IMAD.HI.U32 R20, R20, R26, RZ ;  /* 0x0000001a14147227 */ /* 0x000fc800078e00ff */
[----:B------:R-:W-:Y:S01]  /*3240*/  IMAD.MOV R6, RZ, RZ, -R8 ;  /* 0x000000ffff067224 */ /* 0x000fe200078e0a08 */
[----:B------:R-:W-:Y:S01]  /*3250*/  IADD3 R20, -R20, RZ, RZ ;  /* 0x000000ff14147210 */ /* 0x000fe20007ffe1ff */
[----:B------:R-:W-:Y:S02]  /*3260*/  IMAD R11, R2, R11, R17 ;  /* 0x0000000b020b7224 */ /* 0x000fe400078e0211 */
[----:B------:R-:W-:Y:S02]  /*3270*/  IMAD R6, R0, R6, R7 ;  /* 0x0000000600067224 */ /* 0x000fe400078e0207 */
[----:B------:R-:W-:Y:S02]  /*3280*/  IMAD R26, R9, R20, R26 ;  /* 0x00000014091a7224 */ /* 0x000fe400078e021a */
[----:B------:R-:W-:Y:S02]  /*3290*/  IMAD R20, R11, UR10, -R12 ;  /* 0x0000000a0b147c24 */ /* 0x000fe4000f8e0a0c */
[----:B------:R-:W-:Y:S01]  /*32a0*/  IMAD R27, R6, UR11, -R13 ;  /* 0x0000000b061b7c24 */ /* 0x000fe2000f8e0a0d */
[----:B------:R-:W-:-:S04]  /*32b0*/  ISETP.GT.U32.AND P5, PT, R9, R26, PT ;  /* 0x0000001a0900720c */ /* 0x000fc80003fa4070 */
[----:B------:R-:W-:-:S04]  /*32c0*/  LOP3.LUT R6, R27, R20, RZ, 0xfc, !PT ;  /* 0x000000141b067212 */ /* 0x000fc800078efcff */
[----:B------:R-:W-:Y:S02]  /*32d0*/  ISETP.GE.AND P1, PT, R6, RZ, PT ;  /* 0x000000ff0600720c */ /* 0x000fe40003f26270 */
[----:B------:R-:W-:Y:S01]  /*32e0*/  ISETP.GE.AND P6, PT, R8, RZ, PT ;  /* 0x000000ff0800720c */ /* 0x000fe20003fc6270 */
[----:B------:R-:W0:Y:S01]  /*32f0*/  @P2 LDC.64 R6, c[0x0][0x288] ;  /* 0x0000a200ff062b82 */ /* 0x000e220000000a00 */
[----:B------:R-:W-:Y:S01]  /*3300*/  ISETP.GE.OR P1, PT, R27, UR13, !P1 ;  /* 0x0000000d1b007c0c */ /* 0x000fe2000cf26670 */
[----:B------:R-:W-:-:S03]  /*3310*/  @!P5 IMAD.IADD R26, R26, 0x1, -R9 ;  /* 0x000000011a1ad824 */ /* 0x000fc600078e0a09 */
[----:B------:R-:W-:Y:S02]  /*3320*/  ISETP.GE.OR P1, PT, R20, UR12, P1 ;  /* 0x0000000c14007c0c */ /* 0x000fe40008f26670 */
[----:B------:R-:W-:-:S11]  /*3330*/  ISETP.GT.U32.AND P5, PT, R9, R26, PT ;  /* 0x0000001a0900720c */ /* 0x000fd60003fa4070 */
[----:B------:R-:W1:Y:S02]  /*3340*/  @!P1 LDC.64 R10, c[0x0][0x210] ;  /* 0x00008400ff0a9b82 */ /* 0x000e640000000a00 */
[----:B------:R-:W-:-:S06]  /*3350*/  @!P5 IMAD.IADD R26, R26, 0x1, -R9 ;  /* 0x000000011a1ad824 */ /* 0x000fcc00078e0a09 */
[----:B------:R-:W2:Y:S01]  /*3360*/  @!P1 LDC.64 R14, c[0x0][0x260] ;  /* 0x00009800ff0e9b82 */ /* 0x000ea20000000a00 */
[----:B------:R-:W-:Y:S02]  /*3370*/  @!P6 IADD3 R26, -R26, RZ, RZ ;  /* 0x000000ff1a1ae210 */ /* 0x000fe40007ffe1ff */
[----:B------:R-:W-:Y:S01]  /*3380*/  SHF.R.S64 R25, RZ, 0x1e, R5 ;  /* 0x0000001eff197819 */ /* 0x000fe20000001005 */
[----:B------:R-:W-:Y:S01]  /*3390*/  @!P1 IMAD R9, R8, UR13, R27 ;  /* 0x0000000d08099c24 */ /* 0x000fe2000f8e021b */
[----:B------:R-:W-:Y:S02]  /*33a0*/  SEL R27, R21, R26, !P3 ;  /* 0x0000001a151b7207 */ /* 0x000fe40005800000 */
[----:B------:R-:W-:Y:S01]  /*33b0*/  IADD3 R8, P3, R25, UR14, RZ ;  /* 0x0000000e19087c10 */ /* 0x000fe2000ff7e0ff */
[----:B------:R-:W-:-:S03]  /*33c0*/  @!P1 IMAD R21, R9, UR12, R20 ;  /* 0x0000000c09159c24 */ /* 0x000fc6000f8e0214 */
[----:B------:R-:W-:Y:S01]  /*33d0*/  LEA.HI.X.SX32 R9, R5, UR15, 0x2, P3 ;  /* 0x0000000f05097c11 */ /* 0x000fe200098f16ff */
[----:B------:R-:W-:Y:S02]  /*33e0*/  @!P1 IMAD R5, R27, UR4, RZ ;  /* 0x000000041b059c24 */ /* 0x000fe4000f8e02ff */
[----:B------:R-:W-:Y:S02]  /*33f0*/  IMAD.MOV.U32 R25, RZ, RZ, RZ ;  /* 0x000000ffff197224 */ /* 0x000fe400078e00ff */
[----:B-1----:R-:W-:-:S04]  /*3400*/  @!P1 IMAD.WIDE R10, R21, 0x4, R10 ;  /* 0x00000004150a9825 */ /* 0x002fc800078e020a */
[----:B0-----:R-:W-:-:S04]  /*3410*/  @P2 IMAD.WIDE R6, R27, 0x4, R6 ;  /* 0x000000041b062825 */ /* 0x001fc800078e0206 */
[----:B--2---:R-:W-:-:S04]  /*3420*/  @!P1 IMAD.WIDE R14, R5, 0x4, R14 ;  /* 0x00000004050e9825 */ /* 0x004fc800078e020e */
[----:B---3--:R-:W-:-:S05]  /*3430*/  @!P0 FFMA.FTZ R22, R18, R16, R22 ;  /* 0x0000001012168223 */ /* 0x008fca0000010016 */
[----:B------:R0:W-:Y:S04]  /*3440*/  STG.E desc[UR6][R8.64], R22 ;  /* 0x0000001608007986 */ /* 0x0001e8000c101906 */
[----:B------:R-:W2:Y:S04]  /*3450*/  @!P1 LDG.E R10, desc[UR6][R10.64] ;  /* 0x000000060a0a9981 */ /* 0x000ea8000c1e1900 */
[----:B------:R-:W2:Y:S04]  /*3460*/  @P2 LDG.E R25, desc[UR6][R6.64] ;  /* 0x0000000606192981 */ /* 0x000ea8000c1e1900 */
[----:B------:R-:W2:Y:S01]  /*3470*/  @!P1 LDG.E R14, desc[UR6][R14.64] ;  /* 0x000000060e0e9981 */ /* 0x000ea2000c1e1900 */
[----:B------:R-:W-:-:S04]  /*3480*/  SHF.R.S64 R20, RZ, 0x1e, R17 ;  /* 0x0000001eff147819 */ /* 0x000fc80000001011 */
[----:B------:R-:W-:Y:S01]  /*3490*/  IADD3 R20, P0, R20, UR14, RZ ;  /* 0x0000000e14147c10 */ /* 0x000fe2000ff1e0ff */
[----:B------:R-:W-:-:S03]  /*34a0*/  IMAD.X R4, RZ, RZ, R4, P4 ;  /* 0x000000ffff047224 */ /* 0x000fc600020e0604 */
[----:B------:R-:W-:Y:S02]  /*34b0*/  LEA.HI.X.SX32 R21, R17, UR15, 0x2, P0 ;  /* 0x0000000f11157c11 */ /* 0x000fe400080f16ff */
[----:B------:R-:W-:-:S04]  /*34c0*/  IADD3 R5, P0, R3, R17, RZ ;  /* 0x0000001103057210 */ /* 0x000fc80007f1e0ff */
[----:B------:R-:W-:Y:S02]  /*34d0*/  IADD3.X R4, RZ, R4, RZ, P0, !PT ;  /* 0x00000004ff047210 */ /* 0x000fe400007fe4ff */
[----:B------:R-:W-:-:S04]  /*34e0*/  ISETP.GE.U32.AND P0, PT, R5, UR16, PT ;  /* 0x0000001005007c0c */ /* 0x000fc8000bf06070 */
[----:B------:R-:W-:Y:S01]  /*34f0*/  ISETP.GE.AND.EX P0, PT, R4, UR9, PT, P0 ;  /* 0x0000000904007c0c */ /* 0x000fe2000bf06300 */
[----:B--2---:R-:W-:-:S05]  /*3500*/  @!P1 FFMA.FTZ R25, R10, R14, R25 ;  /* 0x0000000e0a199223 */ /* 0x004fca0000010019 */
[----:B------:R0:W-:Y:S07]  /*3510*/  STG.E desc[UR6][R20.64], R25 ;  /* 0x0000001914007986 */ /* 0x0001ee000c101906 */
[----:B------:R-:W-:Y:S05]  /*3520*/  @!P0 BRA `(.L_x_999) ;  /* 0xfffffff400448947 */ /* 0x000fea000383ffff */
[----:B------:R-:W-:Y:S05]  /*3530*/  BSYNC B0 ;  /* 0x0000000000007941 */ /* 0x000fea0003800000 */
.L_x_998:
[----:B------:R-:W-:Y:S05]  /*3540*/  EXIT ;  /* 0x000000000000794d */ /* 0x000fea0003800000 */
        .weak           $__internal_18_$__cuda_sm20_div_u64
        .type           $__internal_18_$__cuda_sm20_div_u64,@function
        .size           $__internal_18_$__cuda_sm20_div_u64,(.L_x_1166 - $__internal_18_$__cuda_sm20_div_u64)
$__internal_18_$__cuda_sm20_div_u64:
        /* <DEDUP_REMOVED lines=42> */
[----:B------:R-:W-:Y:S01]  /*37f0*/  IADD3 R18, P0, -R10, R14, RZ ;  /* 0x0000000e0a127210 */ /* 0x000fe20007f1e1ff */
[----:B------:R-:W-:-:S03]  /*3800*/  VIADD R11, R16, 0x1 ;  /* 0x00000001100b7836 */ /* 0x000fc60000000000 */
[----:B------:R-:W-:Y:S02]  /*3810*/  IADD3.X R15, ~R15, R12, RZ, P0, !PT ;  /* 0x0000000c0f0f7210 */ /* 0x000fe400007fe5ff */
[----:B------:R-:W-:Y:S02]  /*3820*/  ISETP.GE.U32.AND P0, PT, R18, R13, PT ;  /* 0x0000000d1200720c */ /* 0x000fe40003f06070 */
[-C--:B------:R-:W-:Y:S02]  /*3830*/  IADD3 R10, P1, -R13, R18.reuse, RZ ;  /* 0x000000120d0a7210 */ /* 0x080fe40007f3e1ff */
[C---:B------:R-:W-:Y:S02]  /*3840*/  ISETP.GE.U32.AND.EX P0, PT, R15.reuse, RZ, PT, P0 ;  /* 0x000000ff0f00720c */ /* 0x040fe40003f06100 */
[----:B------:R-:W-:Y:S02]  /*3850*/  IADD3.X R14, R15, -0x1, RZ, P1, !PT ;  /* 0xffffffff0f0e7810 */ /* 0x000fe40000ffe4ff */
[----:B------:R-:W-:-:S02]  /*3860*/  SEL R10, R10, R18, P0 ;  /* 0x000000120a0a7207 */ /* 0x000fc40000000000 */
[----:B------:R-:W-:Y:S02]  /*3870*/  SEL R11, R11, R16, P0 ;  /* 0x000000100b0b7207 */ /* 0x000fe40000000000 */
[----:B------:R-:W-:Y:S02]  /*3880*/  SEL R14, R14, R15, P0 ;  /* 0x0000000f0e0e7207 */ /* 0x000fe40000000000 */
[----:B------:R-:W-:Y:S01]  /*3890*/  ISETP.GE.U32.AND P0, PT, R10, R13, PT ;  /* 0x0000000d0a00720c */ /* 0x000fe20003f06070 */
[----:B------:R-:W-:Y:S01]  /*38a0*/  VIADD R12, R11, 0x1 ;  /* 0x000000010b0c7836 */ /* 0x000fe20000000000 */
[----:B------:R-:W-:Y:S02]  /*38b0*/  ISETP.NE.U32.AND P1, PT, R13, RZ, PT ;  /* 0x000000ff0d00720c */ /* 0x000fe40003f25070 */
[----:B------:R-:W-:Y:S02]  /*38c0*/  ISETP.GE.U32.AND.EX P0, PT, R14, RZ, PT, P0 ;  /* 0x000000ff0e00720c */ /* 0x000fe40003f06100 */
[----:B------:R-:W-:-:S02]  /*38d0*/  MOV R10, R0 ;  /* 0x00000000000a7202 */ /* 0x000fc40000000f00 */
[----:B------:R-:W-:Y:S01]  /*38e0*/  SEL R12, R12, R11, P0 ;  /* 0x0000000b0c0c7207 */ /* 0x000fe20000000000 */
[----:B------:R-:W-:Y:S01]  /*38f0*/  IMAD.MOV.U32 R11, RZ, RZ, 0x0 ;  /* 0x00000000ff0b7424 */ /* 0x000fe200078e00ff */
[----:B------:R-:W-:-:S04]  /*3900*/  ISETP.NE.AND.EX P1, PT, RZ, RZ, PT, P1 ;  /* 0x000000ffff00720c */ /* 0x000fc80003f25310 */
[----:B------:R-:W-:Y:S01]  /*3910*/  SEL R12, R12, 0xffffffff, P1 ;  /* 0xffffffff0c0c7807 */ /* 0x000fe20000800000 */
[----:B------:R-:W-:Y:S08]  /*3920*/  RET.REL.NODEC R10 `(_ZN2at6native51_GLOBAL__N__2c613397_18_DepthwiseConv2d_cu_9959487031conv_depthwise2d_forward_kernelILi1EfiEEvNS_27GenericPackedTensorAccessorIKT0_Lm4ENS_16DefaultPtrTraitsEiEENS3_IS4_Lm4ES6_iEES7_NS3_IS5_Lm1ES6_iEEbT1_iiiiiiiiiiiiii) ;  /* 0xffffffc40ab47950 */ /* 0x000ff00003c3ffff */
.L_x_1000:
        /* <DEDUP_REMOVED lines=13> */
.L_x_1166:


//--------------------- .text._ZN2at6native51_GLOBAL__N__2c613397_18_DepthwiseConv2d_cu_9959487031conv_depthwise2d_forward_kernelILi3EfiEEvNS_27GenericPackedTensorAccessorIKT0_Lm4ENS_16DefaultPtrTraitsEiEENS3_IS4_Lm4ES6_iEES7_NS3_IS5_Lm1ES6_iEEbT1_iiiiiiiiiiiiii --------------------------
	.section	.text._ZN2at6native51_GLOBAL__N__2c613397_18_DepthwiseConv2d_cu_9959487031conv_depthwise2d_forward_kernelILi3EfiEEvNS_27GenericPackedTensorAccessorIKT0_Lm4ENS_16DefaultPtrTraitsEiEENS3_IS4_Lm4ES6_iEES7_NS3_IS5_Lm1ES6_iEEbT1_iiiiiiiiiiiiii,"ax",@progbits
	.align	128
.text._ZN2at6native51_GLOBAL__N__2c613397_18_DepthwiseConv2d_cu_9959487031conv_depthwise2d_forward_kernelILi3EfiEEvNS_27GenericPackedTensorAccessorIKT0_Lm4ENS_16DefaultPtrTraitsEiEENS3_IS4_Lm4ES6_iEES7_NS3_IS5_Lm1ES6_iEEbT1_iiiiiiiiiiiiii:
        .type           _ZN2at6native51_GLOBAL__N__2c613397_18_DepthwiseConv2d_cu_9959487031conv_depthwise2d_forward_kernelILi3EfiEEvNS_27GenericPackedTensorAccessorIKT0_Lm4ENS_16DefaultPtrTraitsEiEENS3_IS4_Lm4ES6_iEES7_NS3_IS5_Lm1ES6_iEEbT1_iiiiiiiiiiiiii,@function
        .size           _ZN2at6native51_GLOBAL__N__2c613397_18_DepthwiseConv2d_cu_9959487031conv_depthwise2d_forward_kernelILi3EfiEEvNS_27GenericPackedTensorAccessorIKT0_Lm4ENS_16DefaultPtrTraitsEiEENS3_IS4_Lm4ES6_iEES7_NS3_IS5_Lm1ES6_iEEbT1_iiiiiiiiiiiiii,(.L_x_1168 - _ZN2at6native51_GLOBAL__N__2c613397_18_DepthwiseConv2d_cu_9959487031conv_depthwise2d_forward_kernelILi3EfiEEvNS_27GenericPackedTensorAccessorIKT0_Lm4ENS_16DefaultPtrTraitsEiEENS3_IS4_Lm4ES6_iEES7_NS3_IS5_Lm1ES6_iEEbT1_iiiiiiiiiiiiii)
        .other          _ZN2at6native51_GLOBAL__N__2c613397_18_DepthwiseConv2d_cu_9959487031conv_depthwise2d_forward_kernelILi3EfiEEvNS_27GenericPackedTensorAccessorIKT0_Lm4ENS_16DefaultPtrTraitsEiEENS3_IS4_Lm4ES6_iEES7_NS3_IS5_Lm1ES6_iEEbT1_iiiiiiiiiiiiii,@"STO_CUDA_ENTRY STV_DEFAULT"
_ZN2at6native51_GLOBAL__N__2c613397_18_DepthwiseConv2d_cu_9959487031conv_depthwise2d_forward_kernelILi3EfiEEvNS_27GenericPackedTensorAccessorIKT0_Lm4ENS_16DefaultPtrTraitsEiEENS3_IS4_Lm4ES6_iEES7_NS3_IS5_Lm1ES6_iEEbT1_iiiiiiiiiiiiii:
[----:B------:R-:W-:Y:S01]  /*0000*/  LDC R1, c[0x0][0x28] ;  /* 0x00000a00ff017b82 */ /* 0x000fe20000000800 */
[----:B------:R-:W0:Y:S07]  /*0010*/  S2R R11, SR_TID.X ;  /* 0x00000000000b7919 */ /* 0x000e2e0000002100 */
[----:B------:R-:W1:Y:S01]  /*0020*/  S2UR UR4, SR_CTAID.X ;  /* 0x00000000000479c3 */ /* 0x000e620000002500 */
[----:B------:R-:W-:Y:S02]  /*0030*/  ULDC UR6, c[0x0][0x0] ;  /* 0x0000000000067ab9 */ /* 0x000fe40000000800 */
[----:B-1----:R-:W-:-:S06]  /*0040*/  UIMAD.WIDE.U32 UR4, UR4, UR6, URZ ;  /* 0x00000006040472a5 */ /* 0x002fcc000f8e003f */
[----:B0-----:R-:W-:Y:S01]  /*0050*/  IADD3 R11, P1, R11, UR4, RZ ;  /* 0x000000040b0b7c10 */ /* 0x001fe2000ff3e0ff */
[----:B------:R-:W-:Y:S02]  /*0060*/  ULDC UR4, c[0x0][0x29c] ;  /* 0x0000a70000047ab9 */ /* 0x000fe40000000800 */
[----:B------:R-:W-:Y:S02]  /*0070*/  USHF.R.S32.HI UR7, URZ, 0x1f, UR4 ;  /* 0x0000001f3f077899 */ /* 0x000fe40008011404 */
[----:B------:R-:W-:Y:S01]  /*0080*/  ISETP.GE.U32.AND P0, PT, R11, UR4, PT ;  /* 0x000000040b007c0c */ /* 0x000fe2000bf06070 */
[----:B------:R-:W-:-:S05]  /*0090*/  IMAD.X R10, RZ, RZ, UR5, P1 ;  /* 0x00000005ff0a7e24 */ /* 0x000fca00088e06ff */
[----:B------:R-:W-:-:S13]  /*00a0*/  ISETP.GE.AND.EX P0, PT, R10, UR7, PT, P0 ;  /* 0x000000070a007c0c */ /* 0x000fda000bf06300 */
[----:B------:R-:W-:Y:S05]  /*00b0*/  @P0 EXIT ;  /* 0x000000000000094d */ /* 0x000fea0003800000 */
[----:B------:R-:W0:Y:S01]  /*00c0*/  LDC R7, c[0x0][0x2a4] ;  /* 0x0000a900ff077b82 */ /* 0x000e220000000800 */
[----:B------:R-:W-:Y:S01]  /*00d0*/  ULDC.64 UR8, c[0x0][0x208] ;  /* 0x0000820000087ab9 */ /* 0x000fe20000000a00 */
[----:B------:R-:W-:Y:S01]  /*00e0*/  IMAD.MOV.U32 R0, RZ, RZ, R10 ;  /* 0x000000ffff007224 */ /* 0x000fe200078e000a */
[----:B0-----:R-:W-:-:S13]  /*00f0*/  ISETP.NE.AND P0, PT, R7, 0x1, PT ;  /* 0x000000010700780c */ /* 0x001fda0003f05270 */
[----:B------:R-:W-:Y:S05]  /*0100*/  @!P0 BRA `(.L_x_1001) ;  /* 0x0000001000208947 */ /* 0x000fea0003800000 */
[----:B------:R-:W-:Y:S01]  /*0110*/  IABS R13, R7 ;  /* 0x00000007000d7213 */ /* 0x000fe20000000000 */
[----:B------:R-:W0:Y:S01]  /*0120*/  LDC R6, c[0x0][0x2a0] ;  /* 0x0000a800ff067b82 */ /* 0x000e220000000800 */
[----:B------:R-:W-:Y:S01]  /*0130*/  BSSY B0, `(.L_x_1002) ;  /* 0x0000104000007945 */ /* 0x000fe20003800000 */
[----:B------:R-:W-:Y:S01]  /*0140*/  ULDC UR20, c[0x0][0x29c] ;  /* 0x0000a70000147ab9 */ /* 0x000fe20000000800 */
[----:B------:R-:W1:Y:S01]  /*0150*/  I2F.RP R4, R13 ;  /* 0x0000000d00047306 */ /* 0x000e620000209400 */
[----:B------:R-:W-:Y:S01]  /*0160*/  ULDC.U8 UR5, c[0x0][0x298] ;  /* 0x0000a60000057ab9 */ /* 0x000fe20000000000 */
[----:B------:R-:W-:Y:S01]  /*0170*/  ULDC UR16, c[0x0][0x2d0] ;  /* 0x0000b40000107ab9 */ /* 0x000fe20000000800 */
[----:B------:R-:W-:Y:S01]  /*0180*/  ULDC UR17, c[0x0][0x2d4] ;  /* 0x0000b50000117ab9 */ /* 0x000fe20000000800 */
[----:B------:R-:W-:Y:S01]  /*0190*/  ULDC.64 UR10, c[0x0][0x2c0] ;  /* 0x0000b000000a7ab9 */ /* 0x000fe20000000a00 */
[----:B------:R-:W2:Y:S01]  /*01a0*/  LDC R0, c[0x0][0x2b0] ;  /* 0x0000ac00ff007b82 */ /* 0x000ea20000000800 */
[----:B------:R-:W-:Y:S01]  /*01b0*/  ULDC.64 UR14, c[0x0][0x2a8] ;  /* 0x0000aa00000e7ab9 */ /* 0x000fe20000000a00 */
[----:B------:R-:W-:Y:S01]  /*01c0*/  ULDC.64 UR12, c[0x0][0x2b8] ;  /* 0x0000ae00000c7ab9 */ /* 0x000fe20000000a00 */
[----:B------:R-:W-:-:S05]  /*01d0*/  ULDC.64 UR18, c[0x0][0x238] ;  /* 0x00008e0000127ab9 */ /* 0x000fca0000000a00 */
[----:B------:R-:W3:Y:S01]  /*01e0*/  LDC.64 R14, c[0x0][0x260] ;  /* 0x00009800ff0e7b82 */ /* 0x000ee20000000a00 */
[----:B-1----:R-:W1:Y:S01]  /*01f0*/  MUFU.RCP R4, R4 ;  /* 0x0000000400047308 */ /* 0x002e620000001000 */
[----:B--2---:R-:W-:Y:S01]  /*0200*/  IABS R0, R0 ;  /* 0x0000000000007213 */ /* 0x004fe20000000000 */
[----:B-1----:R-:W-:-:S06]  /*0210*/  VIADD R2, R4, 0xffffffe ;  /* 0x0ffffffe04027836 */ /* 0x002fcc0000000000 */
[----:B------:R-:W1:Y:S08]  /*0220*/  I2F.RP R4, R0 ;  /* 0x0000000000047306 */ /* 0x000e700000209400 */
[----:B------:R2:W4:Y:S08]  /*0230*/  F2I.FTZ.U32.TRUNC.NTZ R3, R2 ;  /* 0x0000000200037305 */ /* 0x000530000021f000 */
[----:B-1----:R-:W1:Y:S01]  /*0240*/  MUFU.RCP R4, R4 ;  /* 0x0000000400047308 */ /* 0x002e620000001000 */
[----:B--2---:R-:W-:Y:S01]  /*0250*/  IMAD.MOV.U32 R2, RZ, RZ, RZ ;  /* 0x000000ffff027224 */ /* 0x004fe200078e00ff */
[----:B----4-:R-:W-:-:S05]  /*0260*/  IADD3 R8, RZ, -R3, RZ ;  /* 0x80000003ff087210 */ /* 0x010fca0007ffe0ff */
[----:B------:R-:W-:Y:S01]  /*0270*/  IMAD R5, R8, R13, RZ ;  /* 0x0000000d08057224 */ /* 0x000fe200078e02ff */
[----:B0-----:R-:W-:-:S03]  /*0280*/  IABS R8, R6 ;  /* 0x0000000600087213 */ /* 0x001fc60000000000 */
[----:B------:R-:W-:-:S04]  /*0290*/  IMAD.HI.U32 R3, R3, R5, R2 ;  /* 0x0000000503037227 */ /* 0x000fc800078e0002 */
[----:B------:R-:W-:Y:S01]  /*02a0*/  IMAD.MOV.U32 R2, RZ, RZ, R8 ;  /* 0x000000ffff027224 */ /* 0x000fe200078e0008 */
[----:B-1----:R-:W-:Y:S02]  /*02b0*/  IADD3 R8, R4, 0xffffffe, RZ ;  /* 0x0ffffffe04087810 */ /* 0x002fe40007ffe0ff */
[----:B------:R-:W0:Y:S01]  /*02c0*/  LDC R4, c[0x0][0x2b4] ;  /* 0x0000ad00ff047b82 */ /* 0x000e220000000800 */
[----:B------:R-:W-:Y:S01]  /*02d0*/  IMAD.HI.U32 R5, R3, R2, RZ ;  /* 0x0000000203057227 */ /* 0x000fe200078e00ff */
[----:B------:R1:W2:Y:S03]  /*02e0*/  F2I.FTZ.U32.TRUNC.NTZ R9, R8 ;  /* 0x0000000800097305 */ /* 0x0002a6000021f000 */
[----:B------:R-:W-:-:S04]  /*02f0*/  IMAD.MOV R3, RZ, RZ, -R5 ;  /* 0x000000ffff037224 */ /* 0x000fc800078e0a05 */
[C---:B------:R-:W-:Y:S02]  /*0300*/  IMAD R2, R13.reuse, R3, R2 ;  /* 0x000000030d027224 */ /* 0x040fe400078e0202 */
[----:B------:R-:W4:Y:S01]  /*0310*/  LDC R3, c[0x0][0x2a0] ;  /* 0x0000a800ff037b82 */ /* 0x000f220000000800 */
[----:B-1----:R-:W-:Y:S02]  /*0320*/  IMAD.MOV.U32 R8, RZ, RZ, RZ ;  /* 0x000000ffff087224 */ /* 0x002fe400078e00ff */
[----:B------:R-:W-:-:S13]  /*0330*/  ISETP.GT.U32.AND P1, PT, R13, R2, PT ;  /* 0x000000020d00720c */ /* 0x000fda0003f24070 */
[----:B------:R-:W-:Y:S02]  /*0340*/  @!P1 IMAD.IADD R2, R2, 0x1, -R13 ;  /* 0x0000000102029824 */ /* 0x000fe400078e0a0d */
[----:B------:R-:W-:Y:S01]  /*0350*/  @!P1 VIADD R5, R5, 0x1 ;  /* 0x0000000105059836 */ /* 0x000fe20000000000 */
[----:B------:R-:W-:Y:S02]  /*0360*/  ISETP.NE.AND P1, PT, R7, RZ, PT ;  /* 0x000000ff0700720c */ /* 0x000fe40003f25270 */
[----:B------:R-:W-:Y:S02]  /*0370*/  ISETP.GE.U32.AND P0, PT, R2, R13, PT ;  /* 0x0000000d0200720c */ /* 0x000fe40003f06070 */
[----:B------:R-:W-:Y:S02]  /*0380*/  LOP3.LUT R2, R6, R7, RZ, 0x3c, !PT ;  /* 0x0000000706027212 */ /* 0x000fe400078e3cff */
[----:B------:R-:W1:Y:S01]  /*0390*/  LDC R6, c[0x0][0x2a4] ;  /* 0x0000a900ff067b82 */ /* 0x000e620000000800 */
[----:B--2---:R-:W-:-:S02]  /*03a0*/  IADD3 R13, RZ, -R9, RZ ;  /* 0x80000009ff0d7210 */ /* 0x004fc40007ffe0ff */
[----:B------:R-:W-:-:S03]  /*03b0*/  ISETP.GE.AND P2, PT, R2, RZ, PT ;  /* 0x000000ff0200720c */ /* 0x000fc60003f46270 */
[----:B------:R-:W-:Y:S02]  /*03c0*/  IMAD R13, R13, R0, RZ ;  /* 0x000000000d0d7224 */ /* 0x000fe400078e02ff */
[----:B------:R-:W2:Y:S01]  /*03d0*/  LDC R2, c[0x0][0x2b0] ;  /* 0x0000ac00ff027b82 */ /* 0x000ea20000000800 */
[----:B------:R-:W-:-:S07]  /*03e0*/  @P0 VIADD R5, R5, 0x1 ;  /* 0x0000000105050836 */ /* 0x000fce0000000000 */
[----:B------:R-:W-:Y:S01]  /*03f0*/  @!P2 IMAD.MOV R5, RZ, RZ, -R5 ;  /* 0x000000ffff05a224 */ /* 0x000fe200078e0a05 */
[----:B------:R-:W-:Y:S01]  /*0400*/  @!P1 LOP3.LUT R5, RZ, R7, RZ, 0x33, !PT ;  /* 0x00000007ff059212 */ /* 0x000fe200078e33ff */
[----:B------:R-:W-:Y:S01]  /*0410*/  IMAD.HI.U32 R7, R9, R13, R8 ;  /* 0x0000000d09077227 */ /* 0x000fe200078e0008 */
[----:B------:R-:W-:-:S03]  /*0420*/  MOV R13, R11 ;  /* 0x0000000b000d7202 */ /* 0x000fc60000000f00 */
[----:B0--3--:R-:W-:-:S07]  /*0430*/  IMAD.MOV.U32 R9, RZ, RZ, R10 ;  /* 0x000000ffff097224 */ /* 0x009fce00078e000a */
.L_x_1003:
[----:B------:R-:W-:Y:S01]  /*0440*/  IABS R10, R4 ;  /* 0x00000004000a7213 */ /* 0x000fe20000000000 */
[----:B------:R-:W0:Y:S01]  /*0450*/  LDC.64 R22, c[0x0][0x2c8] ;  /* 0x0000b200ff167b82 */ /* 0x000e220000000a00 */
[----:B------:R-:W-:Y:S01]  /*0460*/  IABS R12, R13 ;  /* 0x0000000d000c7213 */ /* 0x000fe20000000000 */
[----:B------:R-:W-:Y:S01]  /*0470*/  UPRMT UR4, UR5, 0x8880, URZ ;  /* 0x0000888005047896 */ /* 0x000fe2000800003f */
[----:B------:R-:W3:Y:S01]  /*0480*/  I2F.RP R18, R10 ;  /* 0x0000000a00127306 */ /* 0x000ee20000209400 */
[----:B--2---:R-:W-:Y:S02]  /*0490*/  IABS R16, R2 ;  /* 0x0000000200107213 */ /* 0x004fe40000000000 */
[----:B------:R-:W-:-:S04]  /*04a0*/  IMAD.HI.U32 R19, R7, R12, RZ ;  /* 0x0000000c07137227 */ /* 0x000fc800078e00ff */
[----:B------:R-:W-:-:S04]  /*04b0*/  IMAD.MOV R17, RZ, RZ, -R19 ;  /* 0x000000ffff117224 */ /* 0x000fc800078e0a13 */
[----:B------:R-:W-:Y:S01]  /*04c0*/  IMAD R17, R16, R17, R12 ;  /* 0x0000001110117224 */ /* 0x000fe200078e020c */
[----:B------:R-:W-:Y:S01]  /*04d0*/  LOP3.LUT R12, R13, R2, RZ, 0x3c, !PT ;  /* 0x000000020d0c7212 */ /* 0x000fe200078e3cff */
[----:B---3--:R-:W2:Y:S03]  /*04e0*/  MUFU.RCP R18, R18 ;  /* 0x0000001200127308 */ /* 0x008ea60000001000 */
[----:B------:R-:W-:Y:S02]  /*04f0*/  ISETP.GT.U32.AND P1, PT, R0, R17, PT ;  /* 0x000000110000720c */ /* 0x000fe40003f24070 */
[----:B------:R-:W-:Y:S02]  /*0500*/  ISETP.GE.AND P2, PT, R12, RZ, PT ;  /* 0x000000ff0c00720c */ /* 0x000fe40003f46270 */
[----:B----4-:R-:W-:-:S09]  /*0510*/  IABS R12, R3 ;  /* 0x00000003000c7213 */ /* 0x010fd20000000000 */
[----:B------:R-:W-:Y:S01]  /*0520*/  @!P1 IMAD.IADD R17, R17, 0x1, -R16 ;  /* 0x0000000111119824 */ /* 0x000fe200078e0a10 */
[----:B------:R-:W-:Y:S01]  /*0530*/  @!P1 IADD3 R19, R19, 0x1, RZ ;  /* 0x0000000113139810 */ /* 0x000fe20007ffe0ff */
[----:B--2---:R-:W-:Y:S01]  /*0540*/  VIADD R16, R18, 0xffffffe ;  /* 0x0ffffffe12107836 */ /* 0x004fe20000000000 */
[----:B------:R-:W-:Y:S02]  /*0550*/  ISETP.NE.AND P1, PT, R2, RZ, PT ;  /* 0x000000ff0200720c */ /* 0x000fe40003f25270 */
[----:B------:R-:W-:Y:S02]  /*0560*/  ISETP.GE.U32.AND P0, PT, R17, R0, PT ;  /* 0x000000001100720c */ /* 0x000fe40003f06070 */
[----:B------:R2:W3:Y:S02]  /*0570*/  F2I.FTZ.U32.TRUNC.NTZ R17, R16 ;  /* 0x0000001000117305 */ /* 0x0004e4000021f000 */
[----:B--2---:R-:W-:-:S09]  /*0580*/  HFMA2.MMA R16, -RZ, RZ, 0, 0 ;  /* 0x00000000ff107435 */ /* 0x004fd200000001ff */
[----:B------:R-:W-:Y:S02]  /*0590*/  @P0 VIADD R19, R19, 0x1 ;  /* 0x0000000113130836 */ /* 0x000fe40000000000 */
[----:B---3--:R-:W-:Y:S02]  /*05a0*/  IMAD.MOV R21, RZ, RZ, -R17 ;  /* 0x000000ffff157224 */ /* 0x008fe400078e0a11 */
[----:B------:R-:W-:Y:S01]  /*05b0*/  @!P2 IMAD.MOV R19, RZ, RZ, -R19 ;  /* 0x000000ffff13a224 */ /* 0x000fe200078e0a13 */
[----:B------:R-:W-:Y:S01]  /*05c0*/  @!P1 LOP3.LUT R19, RZ, R2, RZ, 0x33, !PT ;  /* 0x00000002ff139212 */ /* 0x000fe200078e33ff */
[----:B------:R-:W-:-:S03]  /*05d0*/  IMAD R21, R21, R10, RZ ;  /* 0x0000000a15157224 */ /* 0x000fc600078e02ff */
[----:B------:R-:W-:Y:S01]  /*05e0*/  IABS R18, R19 ;  /* 0x0000001300127213 */ /* 0x000fe20000000000 */
[----:B------:R-:W-:-:S04]  /*05f0*/  IMAD.HI.U32 R16, R17, R21, R16 ;  /* 0x0000001511107227 */ /* 0x000fc800078e0010 */
[----:B------:R-:W-:Y:S02]  /*0600*/  IMAD.MOV.U32 R17, RZ, RZ, R18 ;  /* 0x000000ffff117224 */ /* 0x000fe400078e0012 */
[----:B------:R-:W2:Y:S02]  /*0610*/  I2F.RP R18, R12 ;  /* 0x0000000c00127306 */ /* 0x000ea40000209400 */
[----:B------:R-:W-:-:S04]  /*0620*/  IMAD.HI.U32 R16, R16, R17, RZ ;  /* 0x0000001110107227 */ /* 0x000fc800078e00ff */
[----:B------:R-:W-:-:S04]  /*0630*/  IMAD.MOV R20, RZ, RZ, -R16 ;  /* 0x000000ffff147224 */ /* 0x000fc800078e0a10 */
[----:B------:R-:W-:-:S05]  /*0640*/  IMAD R17, R10, R20, R17 ;  /* 0x000000140a117224 */ /* 0x000fca00078e0211 */
[----:B------:R-:W-:Y:S01]  /*0650*/  ISETP.GT.U32.AND P1, PT, R10, R17, PT ;  /* 0x000000110a00720c */ /* 0x000fe20003f24070 */
[----:B--2---:R-:W2:-:S12]  /*0660*/  MUFU.RCP R18, R18 ;  /* 0x0000001200127308 */ /* 0x004e980000001000 */
[-C--:B------:R-:W-:Y:S01]  /*0670*/  @!P1 IADD3 R17, R17, -R10.reuse, RZ ;  /* 0x8000000a11119210 */ /* 0x080fe20007ffe0ff */
[----:B------:R-:W-:Y:S01]  /*0680*/  @!P1 VIADD R16, R16, 0x1 ;  /* 0x0000000110109836 */ /* 0x000fe20000000000 */
[----:B------:R-:W-:Y:S02]  /*0690*/  ISETP.NE.AND P1, PT, R4, RZ, PT ;  /* 0x000000ff0400720c */ /* 0x000fe40003f25270 */
[----:B------:R-:W-:Y:S01]  /*06a0*/  ISETP.GE.U32.AND P0, PT, R17, R10, PT ;  /* 0x0000000a1100720c */ /* 0x000fe20003f06070 */
[----:B--2---:R-:W-:Y:S01]  /*06b0*/  VIADD R20, R18, 0xffffffe ;  /* 0x0ffffffe12147836 */ /* 0x004fe20000000000 */
[----:B------:R-:W-:-:S03]  /*06c0*/  LOP3.LUT R10, R19, R4, RZ, 0x3c, !PT ;  /* 0x00000004130a7212 */ /* 0x000fc600078e3cff */
[----:B------:R-:W2:Y:S01]  /*06d0*/  F2I.FTZ.U32.TRUNC.NTZ R17, R20 ;  /* 0x0000001400117305 */ /* 0x000ea2000021f000 */
[----:B------:R-:W-:-:S07]  /*06e0*/  ISETP.GE.AND P2, PT, R10, RZ, PT ;  /* 0x000000ff0a00720c */ /* 0x000fce0003f46270 */
[----:B------:R-:W-:-:S05]  /*06f0*/  @P0 IADD3 R16, R16, 0x1, RZ ;  /* 0x0000000110100810 */ /* 0x000fca0007ffe0ff */
[----:B------:R-:W-:Y:S02]  /*0700*/  IMAD.MOV.U32 R10, RZ, RZ, R16 ;  /* 0x000000ffff0a7224 */ /* 0x000fe400078e0010 */
[----:B--2---:R-:W-:Y:S02]  /*0710*/  IMAD.MOV R21, RZ, RZ, -R17 ;  /* 0x000000ffff157224 */ /* 0x004fe400078e0a11 */
[----:B------:R-:W-:Y:S01]  /*0720*/  IMAD.MOV.U32 R16, RZ, RZ, RZ ;  /* 0x000000ffff107224 */ /* 0x000fe200078e00ff */
[----:B------:R-:W-:Y:S01]  /*0730*/  @!P2 IADD3 R10, -R10, RZ, RZ ;  /* 0x000000ff0a0aa210 */ /* 0x000fe20007ffe1ff */
[----:B------:R-:W-:Y:S01]  /*0740*/  IMAD R21, R21, R12, RZ ;  /* 0x0000000c15157224 */ /* 0x000fe200078e02ff */
[----:B------:R-:W-:-:S03]  /*0750*/  @!P1 LOP3.LUT R10, RZ, R4, RZ, 0x33, !PT ;  /* 0x00000004ff0a9212 */ /* 0x000fc600078e33ff */
[----:B------:R-:W-:Y:S01]  /*0760*/  IMAD.HI.U32 R16, R17, R21, R16 ;  /* 0x0000001511107227 */ /* 0x000fe200078e0010 */
[----:B------:R-:W-:-:S05]  /*0770*/  IABS R18, R10 ;  /* 0x0000000a00127213 */ /* 0x000fca0000000000 */
[----:B------:R-:W-:Y:S01]  /*0780*/  IMAD.MOV.U32 R17, RZ, RZ, R18 ;  /* 0x000000ffff117224 */ /* 0x000fe200078e0012 */
[----:B-1----:R-:W-:-:S03]  /*0790*/  IABS R18, R6 ;  /* 0x0000000600127213 */ /* 0x002fc60000000000 */
[----:B------:R-:W-:Y:S01]  /*07a0*/  IMAD.HI.U32 R24, R16, R17, RZ ;  /* 0x0000001110187227 */ /* 0x000fe200078e00ff */
[----:B------:R-:W1:Y:S04]  /*07b0*/  I2F.RP R20, R18 ;  /* 0x0000001200147306 */ /* 0x000e680000209400 */
[----:B------:R-:W-:-:S05]  /*07c0*/  IADD3 R16, -R24, RZ, RZ ;  /* 0x000000ff18107210 */ /* 0x000fca0007ffe1ff */
[----:B------:R-:W-:-:S05]  /*07d0*/  IMAD R17, R12, R16, R17 ;  /* 0x000000100c117224 */ /* 0x000fca00078e0211 */
[----:B------:R-:W-:Y:S01]  /*07e0*/  ISETP.GT.U32.AND P1, PT, R12, R17, PT ;  /* 0x000000110c00720c */ /* 0x000fe20003f24070 */
[----:B-1----:R-:W1:-:S12]  /*07f0*/  MUFU.RCP R20, R20 ;  /* 0x0000001400147308 */ /* 0x002e580000001000 */
[----:B------:R-:W-:Y:S01]  /*0800*/  @!P1 IMAD.IADD R17, R17, 0x1, -R12 ;  /* 0x0000000111119824 */ /* 0x000fe200078e0a0c */
[----:B------:R-:W-:Y:S02]  /*0810*/  @!P1 IADD3 R24, R24, 0x1, RZ ;  /* 0x0000000118189810 */ /* 0x000fe40007ffe0ff */
[----:B------:R-:W-:Y:S02]  /*0820*/  ISETP.NE.AND P1, PT, R3, RZ, PT ;  /* 0x000000ff0300720c */ /* 0x000fe40003f25270 */
[----:B------:R-:W-:Y:S01]  /*0830*/  ISETP.GE.U32.AND P0, PT, R17, R12, PT ;  /* 0x0000000c1100720c */ /* 0x000fe20003f06070 */
[----:B-1----:R-:W-:Y:S01]  /*0840*/  VIADD R16, R20, 0xffffffe ;  /* 0x0ffffffe14107836 */ /* 0x002fe20000000000 */
[----:B------:R-:W-:-:S03]  /*0850*/  LOP3.LUT R12, R10, R3, RZ, 0x3c, !PT ;  /* 0x000000030a0c7212 */ /* 0x000fc600078e3cff */
[----:B------:R1:W2:Y:S01]  /*0860*/  F2I.FTZ.U32.TRUNC.NTZ R17, R16 ;  /* 0x0000001000117305 */ /* 0x0002a2000021f000 */
[----:B------:R-:W-:-:S07]  /*0870*/  ISETP.GE.AND P2, PT, R12, RZ, PT ;  /* 0x000000ff0c00720c */ /* 0x000fce0003f46270 */
[----:B------:R-:W-:Y:S01]  /*0880*/  @P0 VIADD R24, R24, 0x1 ;  /* 0x0000000118180836 */ /* 0x000fe20000000000 */
[----:B------:R-:W-:Y:S01]  /*0890*/  ISETP.NE.AND P0, PT, RZ, UR4, PT ;  /* 0x00000004ff007c0c */ /* 0x000fe2000bf05270 */
[----:B-1----:R-:W-:Y:S01]  /*08a0*/  IMAD.MOV.U32 R16, RZ, RZ, RZ ;  /* 0x000000ffff107224 */ /* 0x002fe200078e00ff */
[----:B------:R-:W-:-:S03]  /*08b0*/  UIMAD UR4, UR13, UR12, URZ ;  /* 0x0000000c0d0472a4 */ /* 0x000fc6000f8e023f */
[----:B------:R-:W-:Y:S01]  /*08c0*/  @!P2 IMAD.MOV R24, RZ, RZ, -R24 ;  /* 0x000000ffff18a224 */ /* 0x000fe200078e0a18 */
[----:B------:R-:W-:Y:S02]  /*08d0*/  @!P1 LOP3.LUT R24, RZ, R3, RZ, 0x33, !PT ;  /* 0x00000003ff189212 */ /* 0x000fe400078e33ff */
[----:B--2---:R-:W-:-:S03]  /*08e0*/  IADD3 R21, RZ, -R17, RZ ;  /* 0x80000011ff157210 */ /* 0x004fc60007ffe0ff */
[----:B------:R-:W-:Y:S02]  /*08f0*/  IMAD.MOV R25, RZ, RZ, -R24 ;  /* 0x000000ffff197224 */ /* 0x000fe400078e0a18 */
[----:B------:R-:W-:Y:S01]  /*0900*/  IMAD R21, R21, R18, RZ ;  /* 0x0000001215157224 */ /* 0x000fe200078e02ff */
[----:B------:R-:W1:Y:S01]  /*0910*/  @P0 LDC.64 R28, c[0x0][0x288] ;  /* 0x0000a200ff1c0b82 */ /* 0x000e620000000a00 */
[----:B------:R-:W-:Y:S02]  /*0920*/  IMAD R25, R3, R25, R10 ;  /* 0x0000001903197224 */ /* 0x000fe400078e020a */
[----:B------:R-:W-:-:S03]  /*0930*/  IMAD.HI.U32 R16, R17, R21, R16 ;  /* 0x0000001511107227 */ /* 0x000fc600078e0010 */
[----:B------:R-:W-:-:S04]  /*0940*/  IABS R12, R25 ;  /* 0x00000019000c7213 */ /* 0x000fc80000000000 */
[----:B------:R-:W-:-:S05]  /*0950*/  MOV R17, R12 ;  /* 0x0000000c00117202 */ /* 0x000fca0000000f00 */
[----:B------:R-:W-:-:S04]  /*0960*/  IMAD.HI.U32 R16, R16, R17, RZ ;  /* 0x0000001110107227 */ /* 0x000fc800078e00ff */
[----:B------:R-:W-:-:S04]  /*0970*/  IMAD.MOV R12, RZ, RZ, -R16 ;  /* 0x000000ffff0c7224 */ /* 0x000fc800078e0a10 */
[----:B------:R-:W-:Y:S02]  /*0980*/  IMAD R17, R18, R12, R17 ;  /* 0x0000000c12117224 */ /* 0x000fe400078e0211 */
[----:B------:R-:W-:Y:S01]  /*0990*/  IMAD.MOV R12, RZ, RZ, -R10 ;  /* 0x000000ffff0c7224 */ /* 0x000fe200078e0a0a */
[----:B------:R-:W-:Y:S01]  /*09a0*/  IADD3 R10, -R2, RZ, RZ ;  /* 0x000000ff020a7210 */ /* 0x000fe20007ffe1ff */
[----:B-1----:R-:W-:Y:S01]  /*09b0*/  @P0 IMAD.WIDE R28, R25, 0x4, R28 ;  /* 0x00000004191c0825 */ /* 0x002fe200078e021c */
[----:B------:R-:W-:-:S03]  /*09c0*/  ISETP.GT.U32.AND P4, PT, R18, R17, PT ;  /* 0x000000111200720c */ /* 0x000fc60003f84070 */
[----:B------:R-:W-:Y:S02]  /*09d0*/  IMAD R12, R4, R12, R19 ;  /* 0x0000000c040c7224 */ /* 0x000fe400078e0213 */
[----:B------:R-:W-:Y:S02]  /*09e0*/  IMAD R19, R19, R10, R13 ;  /* 0x0000000a13137224 */ /* 0x000fe400078e020d */
[----:B0-----:R-:W-:Y:S02]  /*09f0*/  IMAD R23, R12, UR11, -R23 ;  /* 0x0000000b0c177c24 */ /* 0x001fe4000f8e0a17 */
[----:B------:R-:W-:-:S03]  /*0a00*/  IMAD R12, R19, UR10, -R22 ;  /* 0x0000000a130c7c24 */ /* 0x000fc6000f8e0a16 */
[----:B------:R-:W-:Y:S01]  /*0a10*/  ISETP.GE.AND P1, PT, R23, UR15, PT ;  /* 0x0000000f17007c0c */ /* 0x000fe2000bf26270 */
[----:B------:R-:W-:Y:S01]  /*0a20*/  @!P4 IMAD.IADD R17, R17, 0x1, -R18 ;  /* 0x000000011111c824 */ /* 0x000fe200078e0a12 */
[----:B------:R-:W-:Y:S01]  /*0a30*/  LOP3.LUT R10, R12, R23, RZ, 0xfc, !PT ;  /* 0x000000170c0a7212 */ /* 0x000fe200078efcff */
[----:B------:R-:W-:Y:S01]  /*0a40*/  @!P4 VIADD R16, R16, 0x1 ;  /* 0x000000011010c836 */ /* 0x000fe20000000000 */
[----:B------:R-:W-:Y:S02]  /*0a50*/  ISETP.NE.AND P4, PT, R6, RZ, PT ;  /* 0x000000ff0600720c */ /* 0x000fe40003f85270 */
[----:B------:R-:W-:Y:S02]  /*0a60*/  ISETP.LT.OR P2, PT, R10, RZ, P1 ;  /* 0x000000ff0a00720c */ /* 0x000fe40000f41670 */
[----:B------:R-:W-:Y:S01]  /*0a70*/  ISETP.GE.U32.AND P3, PT, R17, R18, PT ;  /* 0x000000121100720c */ /* 0x000fe20003f66070 */
[----:B------:R-:W-:Y:S01]  /*0a80*/  IMAD R17, R25, UR4, RZ ;  /* 0x0000000419117c24 */ /* 0x000fe2000f8e02ff */
[----:B------:R-:W-:-:S02]  /*0a90*/  ISETP.GE.OR P2, PT, R12, UR14, P2 ;  /* 0x0000000e0c007c0c */ /* 0x000fc40009746670 */
[----:B------:R-:W-:-:S04]  /*0aa0*/  LOP3.LUT R10, R25, R6, RZ, 0x3c, !PT ;  /* 0x00000006190a7212 */ /* 0x000fc800078e3cff */
[----:B------:R-:W-:Y:S01]  /*0ab0*/  ISETP.GE.AND P5, PT, R10, RZ, PT ;  /* 0x000000ff0a00720c */ /* 0x000fe20003fa6270 */
[----:B------:R-:W-:-:S04]  /*0ac0*/  IMAD.MOV.U32 R10, RZ, RZ, RZ ;  /* 0x000000ffff0a7224 */ /* 0x000fc800078e00ff */
[----:B------:R-:W-:Y:S02]  /*0ad0*/  @P3 IADD3 R16, R16, 0x1, RZ ;  /* 0x0000000110103810 */ /* 0x000fe40007ffe0ff */
[----:B------:R-:W0:Y:S01]  /*0ae0*/  @!P2 LDC.64 R18, c[0x0][0x210] ;  /* 0x00008400ff12ab82 */ /* 0x000e220000000a00 */
[----:B------:R-:W2:Y:S05]  /*0af0*/  @P0 LDG.E R10, desc[UR8][R28.64] ;  /* 0x000000081c0a0981 */ /* 0x000eaa000c1e1900 */
[----:B------:R-:W-:Y:S01]  /*0b00*/  @!P5 IMAD.MOV R16, RZ, RZ, -R16 ;  /* 0x000000ffff10d224 */ /* 0x000fe200078e0a10 */
[----:B------:R-:W-:-:S05]  /*0b10*/  @!P4 LOP3.LUT R16, RZ, R6, RZ, 0x33, !PT ;  /* 0x00000006ff10c212 */ /* 0x000fca00078e33ff */
[----:B------:R-:W-:Y:S02]  /*0b20*/  IMAD R24, R5, R24, R16 ;  /* 0x0000001805187224 */ /* 0x000fe400078e0210 */
[----:B------:R-:W-:-:S04]  /*0b30*/  IMAD.WIDE R16, R17, 0x4, R14 ;  /* 0x0000000411107825 */ /* 0x000fc800078e020e */
[----:B------:R-:W-:Y:S01]  /*0b40*/  IMAD R21, R24, UR15, R23 ;  /* 0x0000000f18157c24 */ /* 0x000fe2000f8e0217 */
[----:B------:R-:W2:Y:S03]  /*0b50*/  @!P2 LDG.E R25, desc[UR8][R16.64] ;  /* 0x000000081019a981 */ /* 0x000ea6000c1e1900 */
[----:B------:R-:W-:-:S04]  /*0b60*/  @!P2 IMAD R27, R21, UR14, R12 ;  /* 0x0000000e151bac24 */ /* 0x000fc8000f8e020c */
[----:B0-----:R-:W-:-:S06]  /*0b70*/  @!P2 IMAD.WIDE R18, R27, 0x4, R18 ;  /* 0x000000041b12a825 */ /* 0x001fcc00078e0212 */
[----:B------:R-:W2:Y:S01]  /*0b80*/  @!P2 LDG.E R19, desc[UR8][R18.64] ;  /* 0x000000081213a981 */ /* 0x000ea2000c1e1900 */
[----:B------:R-:W-:-:S04]  /*0b90*/  IADD3 R20, R12, UR16, RZ ;  /* 0x000000100c147c10 */ /* 0x000fc8000fffe0ff */
[----:B------:R-:W-:-:S04]  /*0ba0*/  LOP3.LUT R22, R20, R23, RZ, 0xfc, !PT ;  /* 0x0000001714167212 */ /* 0x000fc800078efcff */
[----:B------:R-:W-:-:S04]  /*0bb0*/  ISETP.LT.OR P0, PT, R22, RZ, P1 ;  /* 0x000000ff1600720c */ /* 0x000fc80000f01670 */
[C---:B------:R-:W-:Y:S01]  /*0bc0*/  ISETP.GE.OR P0, PT, R20.reuse, UR14, P0 ;  /* 0x0000000e14007c0c */ /* 0x040fe20008706670 */
[----:B------:R-:W-:-:S12]  /*0bd0*/  VIADD R22, R20, UR16 ;  /* 0x0000001014167c36 */ /* 0x000fd80008000000 */
[----:B------:R-:W0:Y:S01]  /*0be0*/  @!P0 LDC.64 R26, c[0x0][0x210] ;  /* 0x00008400ff1a8b82 */ /* 0x000e220000000a00 */
[----:B--2---:R-:W-:Y:S01]  /*0bf0*/  @!P2 FFMA.FTZ R10, R19, R25, R10 ;  /* 0x00000019130aa223 */ /* 0x004fe2000001000a */
[----:B------:R-:W-:-:S04]  /*0c00*/  LOP3.LUT R25, R22, R23, RZ, 0xfc, !PT ;  /* 0x0000001716197212 */ /* 0x000fc800078efcff */
[----:B------:R-:W-:Y:S01]  /*0c10*/  ISETP.LT.OR P1, PT, R25, RZ, P1 ;  /* 0x000000ff1900720c */ /* 0x000fe20000f21670 */
[----:B------:R-:W-:Y:S01]  /*0c20*/  @!P0 IMAD R19, R21, UR14, R20 ;  /* 0x0000000e15138c24 */ /* 0x000fe2000f8e0214 */
[----:B------:R-:W2:Y:S02]  /*0c30*/  @!P0 LDG.E R25, desc[UR8][R16.64+0x4] ;  /* 0x0000040810198981 */ /* 0x000ea4000c1e1900 */
[----:B------:R-:W-:Y:S01]  /*0c40*/  ISETP.GE.OR P2, PT, R22, UR14, P1 ;  /* 0x0000000e16007c0c */ /* 0x000fe20008f46670 */
[----:B0-----:R-:W-:-:S06]  /*0c50*/  @!P0 IMAD.WIDE R26, R19, 0x4, R26 ;  /* 0x00000004131a8825 */ /* 0x001fcc00078e021a */
[----:B------:R-:W2:Y:S06]  /*0c60*/  @!P0 LDG.E R27, desc[UR8][R26.64] ;  /* 0x000000081a1b8981 */ /* 0x000eac000c1e1900 */
[----:B------:R-:W0:Y:S01]  /*0c70*/  @!P2 LDC.64 R18, c[0x0][0x210] ;  /* 0x00008400ff12ab82 */ /* 0x000e220000000a00 */
[----:B------:R-:W-:Y:S02]  /*0c80*/  @!P2 IMAD R29, R21, UR14, R22 ;  /* 0x0000000e151dac24 */ /* 0x000fe4000f8e0216 */
[----:B------:R-:W3:Y:S02]  /*0c90*/  @!P2 LDG.E R21, desc[UR8][R16.64+0x8] ;  /* 0x000008081015a981 */ /* 0x000ee4000c1e1900 */
[----:B0-----:R-:W-:-:S06]  /*0ca0*/  @!P2 IMAD.WIDE R28, R29, 0x4, R18 ;  /* 0x000000041d1ca825 */ /* 0x001fcc00078e0212 */
[----:B------:R-:W3:Y:S01]  /*0cb0*/  @!P2 LDG.E R29, desc[UR8][R28.64] ;  /* 0x000000081c1da981 */ /* 0x000ee2000c1e1900 */
[----:B------:R-:W-:-:S05]  /*0cc0*/  VIADD R23, R23, UR17 ;  /* 0x0000001117177c36 */ /* 0x000fca0008000000 */
[----:B------:R-:W-:Y:S02]  /*0cd0*/  ISETP.GE.AND P1, PT, R23, UR15, PT ;  /* 0x0000000f17007c0c */ /* 0x000fe4000bf26270 */
[----:B------:R-:W-:-:S04]  /*0ce0*/  LOP3.LUT R18, R12, R23, RZ, 0xfc, !PT ;  /* 0x000000170c127212 */ /* 0x000fc800078efcff */
[----:B------:R-:W-:-:S04]  /*0cf0*/  ISETP.LT.OR P3, PT, R18, RZ, P1 ;  /* 0x000000ff1200720c */ /* 0x000fc80000f61670 */
[----:B------:R-:W-:-:S13]  /*0d00*/  ISETP.GE.OR P3, PT, R12, UR14, P3 ;  /* 0x0000000e0c007c0c */ /* 0x000fda0009f66670 */
[----:B------:R-:W0:Y:S01]  /*0d10*/  @!P3 LDC.64 R18, c[0x0][0x210] ;  /* 0x00008400ff12bb82 */ /* 0x000e220000000a00 */
[----:B--2---:R-:W-:Y:S02]  /*0d20*/  @!P0 FFMA.FTZ R10, R27, R25, R10 ;  /* 0x000000191b0a8223 */ /* 0x004fe4000001000a */
[----:B------:R-:W2:Y:S02]  /*0d30*/  @!P3 LDG.E R25, desc[UR8][R16.64+0xc] ;  /* 0x00000c081019b981 */ /* 0x000ea4000c1e1900 */
[----:B---3--:R-:W-:Y:S01]  /*0d40*/  @!P2 FFMA.FTZ R10, R29, R21, R10 ;  /* 0x000000151d0aa223 */ /* 0x008fe2000001000a */
[----:B------:R-:W-:-:S04]  /*0d50*/  IMAD R21, R24, UR15, R23 ;  /* 0x0000000f18157c24 */ /* 0x000fc8000f8e0217 */
[----:B------:R-:W-:-:S04]  /*0d60*/  @!P3 IMAD R27, R21, UR14, R12 ;  /* 0x0000000e151bbc24 */ /* 0x000fc8000f8e020c */
[----:B0-----:R-:W-:-:S06]  /*0d70*/  @!P3 IMAD.WIDE R26, R27, 0x4, R18 ;  /* 0x000000041b1ab825 */ /* 0x001fcc00078e0212 */
[----:B------:R-:W2:Y:S01]  /*0d80*/  @!P3 LDG.E R27, desc[UR8][R26.64] ;  /* 0x000000081a1bb981 */ /* 0x000ea2000c1e1900 */
[----:B------:R-:W-:-:S04]  /*0d90*/  LOP3.LUT R18, R20, R23, RZ, 0xfc, !PT ;  /* 0x0000001714127212 */ /* 0x000fc800078efcff */
[----:B------:R-:W-:-:S04]  /*0da0*/  ISETP.LT.OR P0, PT, R18, RZ, P1 ;  /* 0x000000ff1200720c */ /* 0x000fc80000f01670 */
[----:B------:R-:W-:-:S13]  /*0db0*/  ISETP.GE.OR P2, PT, R20, UR14, P0 ;  /* 0x0000000e14007c0c */ /* 0x000fda0008746670 */
[----:B------:R-:W0:Y:S01]  /*0dc0*/  @!P2 LDC.64 R18, c[0x0][0x210] ;  /* 0x00008400ff12ab82 */ /* 0x000e220000000a00 */
[----:B--2---:R-:W-:Y:S01]  /*0dd0*/  @!P3 FFMA.FTZ R10, R27, R25, R10 ;  /* 0x000000191b0ab223 */ /* 0x004fe2000001000a */
[----:B------:R-:W-:-:S04]  /*0de0*/  @!P2 IMAD R25, R21, UR14, R20 ;  /* 0x0000000e1519ac24 */ /* 0x000fc8000f8e0214 */
[----:B0-----:R-:W-:Y:S02]  /*0df0*/  @!P2 IMAD.WIDE R18, R25, 0x4, R18 ;  /* 0x000000041912a825 */ /* 0x001fe400078e0212 */
[----:B------:R-:W2:Y:S04]  /*0e00*/  @!P2 LDG.E R25, desc[UR8][R16.64+0x10] ;  /* 0x000010081019a981 */ /* 0x000ea8000c1e1900 */
[----:B------:R0:W2:Y:S01]  /*0e10*/  @!P2 LDG.E R19, desc[UR8][R18.64] ;  /* 0x000000081213a981 */ /* 0x0000a2000c1e1900 */
[----:B------:R-:W-:-:S04]  /*0e20*/  LOP3.LUT R26, R22, R23, RZ, 0xfc, !PT ;  /* 0x00000017161a7212 */ /* 0x000fc800078efcff */
[----:B------:R-:W-:-:S04]  /*0e30*/  ISETP.LT.OR P0, PT, R26, RZ, P1 ;  /* 0x000000ff1a00720c */ /* 0x000fc80000f01670 */
[----:B------:R-:W-:Y:S02]  /*0e40*/  ISETP.GE.OR P0, PT, R22, UR14, P0 ;  /* 0x0000000e16007c0c */ /* 0x000fe40008706670 */
[----:B------:R-:W-:-:S04]  /*0e50*/  IADD3 R23, R23, UR17, RZ ;  /* 0x0000001117177c10 */ /* 0x000fc8000fffe0ff */
[----:B------:R-:W-:Y:S02]  /*0e60*/  ISETP.GE.AND P3, PT, R23, UR15, PT ;  /* 0x0000000f17007c0c */ /* 0x000fe4000bf66270 */
[----:B------:R-:W-:-:S05]  /*0e70*/  LOP3.LUT R28, R20, R23, RZ, 0xfc, !PT ;  /* 0x00000017141c7212 */ /* 0x000fca00078efcff */
[----:B------:R-:W1:Y:S01]  /*0e80*/  @!P0 LDC.64 R26, c[0x0][0x210] ;  /* 0x00008400ff1a8b82 */ /* 0x000e620000000a00 */
[----:B0-----:R-:W-:Y:S01]  /*0e90*/  LOP3.LUT R18, R22, R23, RZ, 0xfc, !PT ;  /* 0x0000001716127212 */ /* 0x001fe200078efcff */
[----:B--2---:R-:W-:Y:S01]  /*0ea0*/  @!P2 FFMA.FTZ R10, R19, R25, R10 ;  /* 0x00000019130aa223 */ /* 0x004fe2000001000a */
[----:B------:R-:W-:-:S04]  /*0eb0*/  LOP3.LUT R25, R12, R23, RZ, 0xfc, !PT ;  /* 0x000000170c197212 */ /* 0x000fc800078efcff */
[----:B------:R-:W-:Y:S02]  /*0ec0*/  ISETP.LT.OR P1, PT, R25, RZ, P3 ;  /* 0x000000ff1900720c */ /* 0x000fe40001f21670 */
[----:B------:R-:W-:Y:S02]  /*0ed0*/  ISETP.LT.OR P2, PT, R28, RZ, P3 ;  /* 0x000000ff1c00720c */ /* 0x000fe40001f41670 */
[----:B------:R-:W-:Y:S02]  /*0ee0*/  ISETP.GE.OR P1, PT, R12, UR14, P1 ;  /* 0x0000000e0c007c0c */ /* 0x000fe40008f26670 */
[----:B------:R-:W-:Y:S02]  /*0ef0*/  ISETP.LT.OR P3, PT, R18, RZ, P3 ;  /* 0x000000ff1200720c */ /* 0x000fe40001f61670 */
[----:B------:R-:W-:Y:S02]  /*0f00*/  ISETP.GE.OR P2, PT, R20, UR14, P2 ;  /* 0x0000000e14007c0c */ /* 0x000fe40009746670 */
[----:B------:R-:W-:Y:S01]  /*0f10*/  ISETP.GE.OR P3, PT, R22, UR14, P3 ;  /* 0x0000000e16007c0c */ /* 0x000fe20009f66670 */
[----:B------:R-:W-:-:S02]  /*0f20*/  @!P0 IMAD R19, R21, UR14, R22 ;  /* 0x0000000e15138c24 */ /* 0x000fc4000f8e0216 */
[----:B------:R-:W-:-:S04]  /*0f30*/  IMAD R21, R24, UR15, R23 ;  /* 0x0000000f18157c24 */ /* 0x000fc8000f8e0217 */
[----:B------:R-:W0:Y:S01]  /*0f40*/  @!P1 LDC.64 R24, c[0x0][0x210] ;  /* 0x00008400ff189b82 */ /* 0x000e220000000a00 */
[----:B-1----:R-:W-:-:S03]  /*0f50*/  @!P0 IMAD.WIDE R26, R19, 0x4, R26 ;  /* 0x00000004131a8825 */ /* 0x002fc600078e021a */
[----:B------:R-:W2:Y:S01]  /*0f60*/  @!P2 LDG.E R28, desc[UR8][R16.64+0x1c] ;  /* 0x00001c08101ca981 */ /* 0x000ea2000c1e1900 */
[----:B------:R-:W-:-:S03]  /*0f70*/  @!P1 IMAD R29, R21, UR14, R12 ;  /* 0x0000000e151d9c24 */ /* 0x000fc6000f8e020c */
[----:B------:R-:W1:Y:S01]  /*0f80*/  @!P2 LDC.64 R18, c[0x0][0x210] ;  /* 0x00008400ff12ab82 */ /* 0x000e620000000a00 */
[C---:B------:R-:W-:Y:S01]  /*0f90*/  @!P2 IMAD R23, R21.reuse, UR14, R20 ;  /* 0x0000000e1517ac24 */ /* 0x040fe2000f8e0214 */
[----:B------:R-:W3:Y:S01]  /*0fa0*/  @!P0 LDG.E R27, desc[UR8][R26.64] ;  /* 0x000000081a1b8981 */ /* 0x000ee2000c1e1900 */
[----:B------:R-:W-:-:S03]  /*0fb0*/  @!P3 IMAD R22, R21, UR14, R22 ;  /* 0x0000000e1516bc24 */ /* 0x000fc6000f8e0216 */
[----:B------:R-:W3:Y:S02]  /*0fc0*/  @!P0 LDG.E R12, desc[UR8][R16.64+0x14] ;  /* 0x00001408100c8981 */ /* 0x000ee4000c1e1900 */
[----:B------:R-:W4:Y:S01]  /*0fd0*/  @!P3 LDC.64 R20, c[0x0][0x210] ;  /* 0x00008400ff14bb82 */ /* 0x000f220000000a00 */
[----:B0-----:R-:W-:Y:S02]  /*0fe0*/  @!P1 IMAD.WIDE R24, R29, 0x4, R24 ;  /* 0x000000041d189825 */ /* 0x001fe400078e0218 */
[----:B------:R-:W5:Y:S04]  /*0ff0*/  @!P3 LDG.E R29, desc[UR8][R16.64+0x20] ;  /* 0x00002008101db981 */ /* 0x000f68000c1e1900 */
[----:B------:R-:W2:Y:S01]  /*1000*/  @!P1 LDG.E R25, desc[UR8][R24.64] ;  /* 0x0000000818199981 */ /* 0x000ea2000c1e1900 */
[----:B-1----:R-:W-:-:S03]  /*1010*/  @!P2 IMAD.WIDE R18, R23, 0x4, R18 ;  /* 0x000000041712a825 */ /* 0x002fc600078e0212 */
[----:B------:R-:W2:Y:S04]  /*1020*/  @!P1 LDG.E R23, desc[UR8][R16.64+0x18] ;  /* 0x0000180810179981 */ /* 0x000ea8000c1e1900 */
[----:B------:R-:W5:Y:S01]  /*1030*/  @!P2 LDG.E R19, desc[UR8][R18.64] ;  /* 0x000000081213a981 */ /* 0x000f62000c1e1900 */
[----:B----4-:R-:W-:-:S06]  /*1040*/  @!P3 IMAD.WIDE R20, R22, 0x4, R20 ;  /* 0x000000041614b825 */ /* 0x010fcc00078e0214 */
[----:B------:R-:W4:Y:S01]  /*1050*/  @!P3 LDG.E R21, desc[UR8][R20.64] ;  /* 0x000000081415b981 */ /* 0x000f22000c1e1900 */
[----:B------:R-:W-:Y:S01]  /*1060*/  SHF.R.S64 R22, R8, 0x1e, R11 ;  /* 0x0000001e08167819 */ /* 0x000fe2000000100b */
[----:B------:R-:W-:Y:S02]  /*1070*/  ULDC UR4, c[0x0][0xc] ;  /* 0x0000030000047ab9 */ /* 0x000fe40000000800 */
[----:B------:R-:W-:Y:S01]  /*1080*/  UIMAD UR4, UR6, UR4, URZ ;  /* 0x00000004060472a4 */ /* 0x000fe2000f8e023f */
[----:B---3--:R-:W-:Y:S01]  /*1090*/  @!P0 FFMA.FTZ R10, R27, R12, R10 ;  /* 0x0000000c1b0a8223 */ /* 0x008fe2000001000a */
[----:B------:R-:W-:-:S03]  /*10a0*/  IADD3 R22, P0, R22, UR18, RZ ;  /* 0x0000001216167c10 */ /* 0x000fc6000ff1e0ff */
[----:B--2---:R-:W-:Y:S01]  /*10b0*/  @!P1 FFMA.FTZ R10, R25, R23, R10 ;  /* 0x00000017190a9223 */ /* 0x004fe2000001000a */
[----:B------:R-:W-:-:S03]  /*10c0*/  LEA.HI.X.SX32 R23, R11, UR19, 0x2, P0 ;  /* 0x000000130b177c11 */ /* 0x000fc600080f16ff */
[----:B-----5:R-:W-:Y:S01]  /*10d0*/  @!P2 FFMA.FTZ R10, R19, R28, R10 ;  /* 0x0000001c130aa223 */ /* 0x020fe2000001000a */
[----:B------:R-:W-:-:S03]  /*10e0*/  IADD3 R13, P0, R13, UR4, RZ ;  /* 0x000000040d0d7c10 */ /* 0x000fc6000ff1e0ff */
[----:B----4-:R-:W-:Y:S02]  /*10f0*/  @!P3 FFMA.FTZ R10, R21, R29, R10 ;  /* 0x0000001d150ab223 */ /* 0x010fe4000001000a */
[----:B------:R-:W-:Y:S01]  /*1100*/  IMAD.X R9, RZ, RZ, R9, P0 ;  /* 0x000000ffff097224 */ /* 0x000fe200000e0609 */
[----:B------:R-:W-:Y:S02]  /*1110*/  ISETP.GE.U32.AND P0, PT, R13, UR20, PT ;  /* 0x000000140d007c0c */ /* 0x000fe4000bf06070 */
[----:B------:R0:W-:Y:S02]  /*1120*/  STG.E desc[UR8][R22.64], R10 ;  /* 0x0000000a16007986 */ /* 0x0001e4000c101908 */
[----:B------:R-:W-:Y:S02]  /*1130*/  ISETP.GE.AND.EX P0, PT, R9, UR7, PT, P0 ;  /* 0x0000000709007c0c */ /* 0x000fe4000bf06300 */
[----:B------:R-:W-:-:S04]  /*1140*/  IADD3 R8, P1, RZ, R8, RZ ;  /* 0x00000008ff087210 */ /* 0x000fc80007f3e0ff */
[----:B------:R-:W-:-:S07]  /*1150*/  IADD3.X R11, R11, UR4, RZ, P1, !PT ;  /* 0x000000040b0b7c10 */ /* 0x000fce0008ffe4ff */
[----:B0-----:R-:W-:Y:S05]  /*1160*/  @!P0 BRA `(.L_x_1003) ;  /* 0xfffffff000b48947 */ /* 0x001fea000383ffff */
[----:B------:R-:W-:Y:S05]  /*1170*/  BSYNC B0 ;  /* 0x0000000000007941 */ /* 0x000fea0003800000 */
.L_x_1002:
[----:B------:R-:W-:Y:S05]  /*1180*/  EXIT ;  /* 0x000000000000794d */ /* 0x000fea0003800000 */
.L_x_1001:
        /* <DEDUP_REMOVED lines=9> */
[----:B------:R-:W-:Y:S01]  /*1220*/  ULDC.64 UR12, c[0x0][0x2b8] ;  /* 0x0000ae00000c7ab9 */ /* 0x000fe20000000a00 */
[----:B------:R-:W-:-:S06]  /*1230*/  ULDC.64 UR18, c[0x0][0x238] ;  /* 0x00008e0000127ab9 */ /* 0x000fcc0000000a00 */
[----:B------:R-:W2:Y:S01]  /*1240*/  LDC R5, c[0x0][0x2a0] ;  /* 0x0000a800ff057b82 */ /* 0x000ea20000000800 */
[----:B0-----:R-:W-:-:S07]  /*1250*/  IABS R3, R2 ;  /* 0x0000000200037213 */ /* 0x001fce0000000000 */
[----:B------:R-:W0:Y:S01]  /*1260*/  LDC R6, c[0x0][0x2b4] ;  /* 0x0000ad00ff067b82 */ /* 0x000e220000000800 */
[----:B------:R-:W3:Y:S07]  /*1270*/  I2F.RP R2, R3 ;  /* 0x0000000300027306 */ /* 0x000eee0000209400 */
[----:B------:R-:W4:Y:S08]  /*1280*/  LDC.64 R12, c[0x0][0x260] ;  /* 0x00009800ff0c7b82 */ /* 0x000f300000000a00 */
[----:B------:R-:W0:Y:S01]  /*1290*/  LDC.64 R14, c[0x0][0x2c8] ;  /* 0x0000b200ff0e7b82 */ /* 0x000e220000000a00 */
[----:B---3--:R-:W3:Y:S02]  /*12a0*/  MUFU.RCP R2, R2 ;  /* 0x0000000200027308 */ /* 0x008ee40000001000 */
[----:B---3--:R-:W-:-:S02]  /*12b0*/  VIADD R8, R2, 0xffffffe ;  /* 0x0ffffffe02087836 */ /* 0x008fc40000000000 */
[----:B------:R-:W-:-:S04]  /*12c0*/  IMAD.MOV.U32 R2, RZ, RZ, RZ ;  /* 0x000000ffff027224 */ /* 0x000fc800078e00ff */
[----:B------:R3:W5:Y:S02]  /*12d0*/  F2I.FTZ.U32.TRUNC.NTZ R9, R8 ;  /* 0x0000000800097305 */ /* 0x000764000021f000 */
[----:B---3--:R-:W-:Y:S01]  /*12e0*/  IMAD.MOV.U32 R8, RZ, RZ, RZ ;  /* 0x000000ffff087224 */ /* 0x008fe200078e00ff */
[----:B-----5:R-:W-:-:S05]  /*12f0*/  IADD3 R10, RZ, -R9, RZ ;  /* 0x80000009ff0a7210 */ /* 0x020fca0007ffe0ff */
[----:B------:R-:W-:-:S04]  /*1300*/  IMAD R7, R10, R3, RZ ;  /* 0x000000030a077224 */ /* 0x000fc800078e02ff */
[----:B------:R-:W-:Y:S01]  /*1310*/  IMAD.HI.U32 R7, R9, R7, R8 ;  /* 0x0000000709077227 */ /* 0x000fe200078e0008 */
[----:B012-4-:R-:W-:-:S07]  /*1320*/  MOV R9, R11 ;  /* 0x0000000b00097202 */ /* 0x017fce0000000f00 */
.L_x_1005:
[----:B------:R-:W-:Y:S01]  /*1330*/  IABS R10, R6 ;  /* 0x00000006000a7213 */ /* 0x000fe20000000000 */
[----:B------:R-:W-:Y:S01]  /*1340*/  IMAD.MOV R20, RZ, RZ, -R4 ;  /* 0x000000ffff147224 */ /* 0x000fe200078e0a04 */
[----:B------:R-:W-:Y:S01]  /*1350*/  IABS R8, R11 ;  /* 0x0000000b00087213 */ /* 0x000fe20000000000 */
[----:B------:R-:W-:Y:S01]  /*1360*/  UPRMT UR4, UR5, 0x8880, URZ ;  /* 0x0000888005047896 */ /* 0x000fe2000800003f */
[----:B------:R-:W0:Y:S01]  /*1370*/  I2F.RP R18, R10 ;  /* 0x0000000a00127306 */ /* 0x000e220000209400 */
[----:B------:R-:W-:Y:S02]  /*1380*/  IABS R21, R4 ;  /* 0x0000000400157213 */ /* 0x000fe40000000000 */
[----:B------:R-:W-:Y:S01]  /*1390*/  IMAD.HI.U32 R19, R7, R8, RZ ;  /* 0x0000000807137227 */ /* 0x000fe200078e00ff */
[----:B------:R-:W-:-:S03]  /*13a0*/  ISETP.NE.AND P5, PT, R5, RZ, PT ;  /* 0x000000ff0500720c */ /* 0x000fc60003fa5270 */
[----:B------:R-:W-:-:S04]  /*13b0*/  IMAD.MOV R17, RZ, RZ, -R19 ;  /* 0x000000ffff117224 */ /* 0x000fc800078e0a13 */
[----:B------:R-:W-:Y:S01]  /*13c0*/  IMAD R8, R21, R17, R8 ;  /* 0x0000001115087224 */ /* 0x000fe200078e0208 */
        /* <DEDUP_REMOVED lines=9> */
[----:B------:R-:W-:-:S02]  /*1460*/  ISETP.GE.AND P2, PT, R8, RZ, PT ;  /* 0x000000ff0800720c */ /* 0x000fc40003f46270 */
[----:B------:R-:W-:Y:S01]  /*1470*/  IABS R8, R5 ;  /* 0x0000000500087213 */ /* 0x000fe20000000000 */
[----:B0-----:R-:W-:-:S04]  /*1480*/  IMAD.MOV.U32 R16, RZ, RZ, RZ ;  /* 0x000000ffff107224 */ /* 0x001fc800078e00ff */
[----:B------:R-:W-:Y:S01]  /*1490*/  @P0 VIADD R19, R19, 0x1 ;  /* 0x0000000113130836 */ /* 0x000fe20000000000 */
[----:B-1----:R-:W-:-:S05]  /*14a0*/  IADD3 R21, RZ, -R17, RZ ;  /* 0x80000011ff157210 */ /* 0x002fca0007ffe0ff */
[----:B------:R-:W-:Y:S01]  /*14b0*/  @!P2 IMAD.MOV R19, RZ, RZ, -R19 ;  /* 0x000000ffff13a224 */ /* 0x000fe200078e0a13 */
[----:B------:R-:W-:Y:S01]  /*14c0*/  @!P1 LOP3.LUT R19, RZ, R4, RZ, 0x33, !PT ;  /* 0x00000004ff139212 */ /* 0x000fe200078e33ff */
[----:B------:R-:W-:-:S03]  /*14d0*/  IMAD R21, R21, R10, RZ ;  /* 0x0000000a15157224 */ /* 0x000fc600078e02ff */
[----:B------:R-:W-:Y:S01]  /*14e0*/  IABS R18, R19 ;  /* 0x0000001300127213 */ /* 0x000fe20000000000 */
[----:B------:R-:W-:-:S03]  /*14f0*/  IMAD.HI.U32 R16, R17, R21, R16 ;  /* 0x0000001511107227 */ /* 0x000fc600078e0010 */
        /* <DEDUP_REMOVED lines=16> */
[----:B------:R-:W-:Y:S01]  /*1600*/  @P0 VIADD R24, R24, 0x1 ;  /* 0x0000000118180836 */ /* 0x000fe20000000000 */
[----:B------:R-:W-:Y:S01]  /*1610*/  ISETP.NE.AND P0, PT, RZ, UR4, PT ;  /* 0x00000004ff007c0c */ /* 0x000fe2000bf05270 */
[----:B------:R-:W-:Y:S01]  /*1620*/  UIMAD UR4, UR13, UR12, URZ ;  /* 0x0000000c0d0472a4 */ /* 0x000fe2000f8e023f */
[----:B-1----:R-:W-:-:S03]  /*1630*/  IADD3 R21, RZ, -R17, RZ ;  /* 0x80000011ff157210 */ /* 0x002fc60007ffe0ff */
[----:B------:R-:W-:Y:S01]  /*1640*/  @!P2 IMAD.MOV R24, RZ, RZ, -R24 ;  /* 0x000000ffff18a224 */ /* 0x000fe200078e0a18 */
[----:B------:R-:W-:Y:S01]  /*1650*/  @!P1 LOP3.LUT R24, RZ, R6, RZ, 0x33, !PT ;  /* 0x00000006ff189212 */ /* 0x000fe200078e33ff */
[----:B------:R-:W-:-:S03]  /*1660*/  IMAD R21, R21, R8, RZ ;  /* 0x0000000815157224 */ /* 0x000fc600078e02ff */
[----:B------:R-:W-:Y:S02]  /*1670*/  IABS R18, R24 ;  /* 0x0000001800127213 */ /* 0x000fe40000000000 */
[----:B------:R-:W-:Y:S01]  /*1680*/  ISETP.GE.AND P4, PT, R24, RZ, PT ;  /* 0x000000ff1800720c */ /* 0x000fe20003f86270 */
[----:B------:R-:W-:Y:S01]  /*1690*/  IMAD.HI.U32 R10, R17, R21, R16 ;  /* 0x00000015110a7227 */ /* 0x000fe200078e0010 */
[----:B------:R-:W-:Y:S01]  /*16a0*/  MOV R17, R18 ;  /* 0x0000001200117202 */ /* 0x000fe20000000f00 */
[----:B------:R-:W0:Y:S02]  /*16b0*/  @P0 LDC.64 R28, c[0x0][0x288] ;  /* 0x0000a200ff1c0b82 */ /* 0x000e240000000a00 */
[----:B------:R-:W-:Y:S02]  /*16c0*/  IMAD.MOV R18, RZ, RZ, -R24 ;  /* 0x000000ffff127224 */ /* 0x000fe400078e0a18 */
[----:B------:R-:W-:-:S05]  /*16d0*/  IMAD.HI.U32 R10, R10, R17, RZ ;  /* 0x000000110a0a7227 */ /* 0x000fca00078e00ff */
[----:B------:R-:W-:Y:S01]  /*16e0*/  IADD3 R16, -R10, RZ, RZ ;  /* 0x000000ff0a107210 */ /* 0x000fe20007ffe1ff */
[----:B------:R-:W-:Y:S02]  /*16f0*/  IMAD R10, R6, R18, R19 ;  /* 0x00000012060a7224 */ /* 0x000fe400078e0213 */
[----:B------:R-:W-:Y:S02]  /*1700*/  IMAD R19, R19, R20, R11 ;  /* 0x0000001413137224 */ /* 0x000fe400078e020b */
[----:B------:R-:W-:Y:S02]  /*1710*/  IMAD R17, R8, R16, R17 ;  /* 0x0000001008117224 */ /* 0x000fe400078e0211 */
[----:B------:R-:W-:Y:S02]  /*1720*/  IMAD R23, R10, UR11, -R15 ;  /* 0x0000000b0a177c24 */ /* 0x000fe4000f8e0a0f */
[----:B------:R-:W-:Y:S01]  /*1730*/  IMAD R10, R19, UR10, -R14 ;  /* 0x0000000a130a7c24 */ /* 0x000fe2000f8e0a0e */
[----:B------:R-:W-:Y:S01]  /*1740*/  ISETP.GT.U32.AND P3, PT, R8, R17, PT ;  /* 0x000000110800720c */ /* 0x000fe20003f64070 */
[----:B------:R-:W-:Y:S01]  /*1750*/  IMAD R21, R24, UR15, R23 ;  /* 0x0000000f18157c24 */ /* 0x000fe2000f8e0217 */
[----:B------:R-:W-:-:S02]  /*1760*/  ISETP.GE.AND P1, PT, R23, UR15, PT ;  /* 0x0000000f17007c0c */ /* 0x000fc4000bf26270 */
[----:B------:R-:W-:-:S04]  /*1770*/  LOP3.LUT R16, R10, R23, RZ, 0xfc, !PT ;  /* 0x000000170a107212 */ /* 0x000fc800078efcff */
[----:B------:R-:W-:-:S04]  /*1780*/  ISETP.LT.OR P2, PT, R16, RZ, P1 ;  /* 0x000000ff1000720c */ /* 0x000fc80000f41670 */
[----:B------:R-:W-:Y:S01]  /*1790*/  ISETP.GE.OR P2, PT, R10, UR14, P2 ;  /* 0x0000000e0a007c0c */ /* 0x000fe20009746670 */
[----:B------:R-:W-:-:S05]  /*17a0*/  @!P3 IMAD.IADD R17, R17, 0x1, -R8 ;  /* 0x000000011111b824 */ /* 0x000fca00078e0a08 */
[----:B------:R-:W-:-:S07]  /*17b0*/  ISETP.GT.U32.AND P3, PT, R8, R17, PT ;  /* 0x000000110800720c */ /* 0x000fce0003f64070 */
[----:B------:R-:W1:Y:S01]  /*17c0*/  @!P2 LDC.64 R18, c[0x0][0x210] ;  /* 0x00008400ff12ab82 */ /* 0x000e620000000a00 */
[----:B------:R-:W-:-:S05]  /*17d0*/  @!P2 IMAD R25, R21, UR14, R10 ;  /* 0x0000000e1519ac24 */ /* 0x000fca000f8e020a */
[----:B------:R-:W-:Y:S02]  /*17e0*/  @!P3 IMAD.IADD R17, R17, 0x1, -R8 ;  /* 0x000000011111b824 */ /* 0x000fe400078e0a08 */
[----:B------:R-:W-:-:S03]  /*17f0*/  IMAD.MOV.U32 R8, RZ, RZ, RZ ;  /* 0x000000ffff087224 */ /* 0x000fc600078e00ff */
[----:B------:R-:W-:-:S05]  /*1800*/  MOV R27, R17 ;  /* 0x00000011001b7202 */ /* 0x000fca0000000f00 */
[----:B------:R-:W-:Y:S01]  /*1810*/  @!P4 IMAD.MOV R27, RZ, RZ, -R27 ;  /* 0x000000ffff1bc224 */ /* 0x000fe200078e0a1b */
[----:B------:R-:W-:-:S05]  /*1820*/  @!P5 LOP3.LUT R27, RZ, R5, RZ, 0x33, !PT ;  /* 0x00000005ff1bd212 */ /* 0x000fca00078e33ff */
[----:B------:R-:W-:Y:S02]  /*1830*/  IMAD R17, R27, UR4, RZ ;  /* 0x000000041b117c24 */ /* 0x000fe4000f8e02ff */
[----:B-1----:R-:W-:-:S04]  /*1840*/  @!P2 IMAD.WIDE R18, R25, 0x4, R18 ;  /* 0x000000041912a825 */ /* 0x002fc800078e0212 */
[----:B0-----:R-:W-:Y:S02]  /*1850*/  @P0 IMAD.WIDE R28, R27, 0x4, R28 ;  /* 0x000000041b1c0825 */ /* 0x001fe400078e021c */
[----:B------:R-:W2:Y:S02]  /*1860*/  @!P2 LDG.E R19, desc[UR8][R18.64] ;  /* 0x000000081213a981 */ /* 0x000ea4000c1e1900 */
[----:B------:R-:W-:Y:S02]  /*1870*/  IMAD.WIDE R16, R17, 0x4, R12 ;  /* 0x0000000411107825 */ /* 0x000fe400078e020c */
[----:B------:R-:W2:Y:S04]  /*1880*/  @P0 LDG.E R8, desc[UR8][R28.64] ;  /* 0x000000081c080981 */ /* 0x000ea8000c1e1900 */
        /* <DEDUP_REMOVED lines=96> */
.L_x_1004:
[----:B------:R-:W-:Y:S05]  /*1e90*/  EXIT ;  /* 0x000000000000794d */ /* 0x000fea0003800000 */
.L_x_1006:
        /* <DEDUP_REMOVED lines=14> */
.L_x_1168:


//--------------------- .text._ZN2at6native51_GLOBAL__N__2c613397_18_DepthwiseConv2d_cu_9959487031conv_depthwise2d_forward_kernelILi5EfiEEvNS_27GenericPackedTensorAccessorIKT0_Lm4ENS_16DefaultPtrTraitsEiEENS3_IS4_Lm4ES6_iEES7_NS3_IS5_Lm1ES6_iEEbT1_iiiiiiiiiiiiii --------------------------
	.section	.text._ZN2at6native51_GLOBAL__N__2c613397_18_DepthwiseConv2d_cu_9959487031conv_depthwise2d_forward_kernelILi5EfiEEvNS_27GenericPackedTensorAccessorIKT0_Lm4ENS_16DefaultPtrTraitsEiEENS3_IS4_Lm4ES6_iEES7_NS3_IS5_Lm1ES6_iEEbT1_iiiiiiiiiiiiii,"ax",@progbits
	.align	128
.text._ZN2at6native51_GLOBAL__N__2c613397_18_DepthwiseConv2d_cu_9959487031conv_depthwise2d_forward_kernelILi5EfiEEvNS_27GenericPackedTensorAccessorIKT0_Lm4ENS_16DefaultPtrTraitsEiEENS3_IS4_Lm4ES6_iEES7_NS3_IS5_Lm1ES6_iEEbT1_iiiiiiiiiiiiii:
        .type           _ZN2at6native51_GLOBAL__N__2c613397_18_DepthwiseConv2d_cu_9959487031conv_depthwise2d_forward_kernelILi5EfiEEvNS_27GenericPackedTensorAccessorIKT0_Lm4ENS_16DefaultPtrTraitsEiEENS3_IS4_Lm4ES6_iEES7_NS3_IS5_Lm1ES6_iEEbT1_iiiiiiiiiiiiii,@function
        .size           _ZN2at6native51_GLOBAL__N__2c613397_18_DepthwiseConv2d_cu_9959487031conv_depthwise2d_forward_kernelILi5EfiEEvNS_27GenericPackedTensorAccessorIKT0_Lm4ENS_16DefaultPtrTraitsEiEENS3_IS4_Lm4ES6_iEES7_NS3_IS5_Lm1ES6_iEEbT1_iiiiiiiiiiiiii,(.L_x_1169 - _ZN2at6native51_GLOBAL__N__2c613397_18_DepthwiseConv2d_cu_9959487031conv_depthwise2d_forward_kernelILi5EfiEEvNS_27GenericPackedTensorAccessorIKT0_Lm4ENS_16DefaultPtrTraitsEiEENS3_IS4_Lm4ES6_iEES7_NS3_IS5_Lm1ES6_iEEbT1_iiiiiiiiiiiiii)
        .other          _ZN2at6native51_GLOBAL__N__2c613397_18_DepthwiseConv2d_cu_9959487031conv_depthwise2d_forward_kernelILi5EfiEEvNS_27GenericPackedTensorAccessorIKT0_Lm4ENS_16DefaultPtrTraitsEiEENS3_IS4_Lm4ES6_iEES7_NS3_IS5_Lm1ES6_iEEbT1_iiiiiiiiiiiiii,@"STO_CUDA_ENTRY STV_DEFAULT"
_ZN2at6native51_GLOBAL__N__2c613397_18_DepthwiseConv2d_cu_9959487031conv_depthwise2d_forward_kernelILi5EfiEEvNS_27GenericPackedTensorAccessorIKT0_Lm4ENS_16DefaultPtrTraitsEiEENS3_IS4_Lm4ES6_iEES7_NS3_IS5_Lm1ES6_iEEbT1_iiiiiiiiiiiiii:
        /* <DEDUP_REMOVED lines=13> */
[----:B------:R-:W-:Y:S01]  /*00d0*/  ULDC UR5, c[0x0][0x0] ;  /* 0x0000000000057ab9 */ /* 0x000fe20000000800 */
[----:B------:R-:W-:Y:S01]  /*00e0*/  UIMAD UR4, UR7, UR6, URZ ;  /* 0x00000006070472a4 */ /* 0x000fe2000f8e023f */
[----:B------:R-:W-:Y:S01]  /*00f0*/  IMAD.MOV.U32 R10, RZ, RZ, R2 ;  /* 0x000000ffff0a7224 */ /* 0x000fe200078e0002 */
[----:B------:R-:W-:Y:S01]  /*0100*/  ULDC.64 UR10, c[0x0][0x208] ;  /* 0x00008200000a7ab9 */ /* 0x000fe20000000a00 */
[----:B------:R-:W-:Y:S02]  /*0110*/  ULDC UR6, c[0x0][0xc] ;  /* 0x0000030000067ab9 */ /* 0x000fe40000000800 */
[----:B------:R-:W-:Y:S01]  /*0120*/  UIMAD UR5, UR5, UR6, URZ ;  /* 0x00000006050572a4 */ /* 0x000fe2000f8e023f */
        /* <DEDUP_REMOVED lines=9> */
[----:B------:R-:W-:Y:S01]  /*01c0*/  ULDC.64 UR12, c[0x0][0x2c0] ;  /* 0x0000b000000c7ab9 */ /* 0x000fe20000000a00 */
[----:B------:R-:W-:Y:S01]  /*01d0*/  ULDC.64 UR14, c[0x0][0x2a8] ;  /* 0x0000aa00000e7ab9 */ /* 0x000fe20000000a00 */
[----:B------:R-:W2:Y:S01]  /*01e0*/  LDC R13, c[0x0][0x2a0] ;  /* 0x0000a800ff0d7b82 */ /* 0x000ea20000000800 */
[----:B------:R-:W-:-:S02]  /*01f0*/  ULDC.64 UR18, c[0x0][0x238] ;  /* 0x00008e0000127ab9 */ /* 0x000fc40000000a00 */
[----:B-1----:R-:W1:Y:S01]  /*0200*/  MUFU.RCP R4, R4 ;  /* 0x0000000400047308 */ /* 0x002e620000001000 */
[----:B0-----:R-:W-:Y:S02]  /*0210*/  IABS R0, R0 ;  /* 0x0000000000007213 */ /* 0x001fe40000000000 */
[----:B-1----:R-:W-:-:S05]  /*0220*/  IADD3 R2, R4, 0xffffffe, RZ ;  /* 0x0ffffffe04027810 */ /* 0x002fca0007ffe0ff */
[----:B------:R-:W0:Y:S08]  /*0230*/  I2F.RP R4, R0 ;  /* 0x0000000000047306 */ /* 0x000e300000209400 */
[----:B------:R1:W3:Y:S08]  /*0240*/  F2I.FTZ.U32.TRUNC.NTZ R3, R2 ;  /* 0x0000000200037305 */ /* 0x0002f0000021f000 */
[----:B0-----:R-:W0:Y:S01]  /*0250*/  MUFU.RCP R4, R4 ;  /* 0x0000000400047308 */ /* 0x001e220000001000 */
[----:B-1----:R-:W-:-:S02]  /*0260*/  IMAD.MOV.U32 R2, RZ, RZ, RZ ;  /* 0x000000ffff027224 */ /* 0x002fc400078e00ff */
[----:B---3--:R-:W-:-:S04]  /*0270*/  IMAD.MOV R10, RZ, RZ, -R3 ;  /* 0x000000ffff0a7224 */ /* 0x008fc800078e0a03 */
[----:B------:R-:W-:Y:S01]  /*0280*/  IMAD R7, R10, R9, RZ ;  /* 0x000000090a077224 */ /* 0x000fe200078e02ff */
[----:B--2---:R-:W-:-:S03]  /*0290*/  IABS R10, R13 ;  /* 0x0000000d000a7213 */ /* 0x004fc60000000000 */
[----:B------:R-:W-:Y:S01]  /*02a0*/  IMAD.HI.U32 R3, R3, R7, R2 ;  /* 0x0000000703037227 */ /* 0x000fe200078e0002 */
[----:B------:R-:W-:-:S03]  /*02b0*/  MOV R2, R10 ;  /* 0x0000000a00027202 */ /* 0x000fc60000000f00 */
[----:B0-----:R-:W-:Y:S02]  /*02c0*/  VIADD R10, R4, 0xffffffe ;  /* 0x0ffffffe040a7836 */ /* 0x001fe40000000000 */
[----:B------:R-:W-:Y:S01]  /*02d0*/  IMAD.HI.U32 R7, R3, R2, RZ ;  /* 0x0000000203077227 */ /* 0x000fe200078e00ff */
[----:B------:R-:W0:Y:S01]  /*02e0*/  LDC R4, c[0x0][0x2b4] ;  /* 0x0000ad00ff047b82 */ /* 0x000e220000000800 */
[----:B------:R1:W2:Y:S02]  /*02f0*/  F2I.FTZ.U32.TRUNC.NTZ R11, R10 ;  /* 0x0000000a000b7305 */ /* 0x0002a4000021f000 */
[----:B------:R-:W-:-:S04]  /*0300*/  IMAD.MOV R3, RZ, RZ, -R7 ;  /* 0x000000ffff037224 */ /* 0x000fc800078e0a07 */
[C---:B------:R-:W-:Y:S02]  /*0310*/  IMAD R2, R9.reuse, R3, R2 ;  /* 0x0000000309027224 */ /* 0x040fe400078e0202 */
[----:B------:R-:W3:Y:S01]  /*0320*/  LDC R3, c[0x0][0x2a0] ;  /* 0x0000a800ff037b82 */ /* 0x000ee20000000800 */
[----:B-1----:R-:W-:Y:S02]  /*0330*/  IMAD.MOV.U32 R10, RZ, RZ, RZ ;  /* 0x000000ffff0a7224 */ /* 0x002fe400078e00ff */
[----:B------:R-:W-:-:S13]  /*0340*/  ISETP.GT.U32.AND P1, PT, R9, R2, PT ;  /* 0x000000020900720c */ /* 0x000fda0003f24070 */
[-C--:B------:R-:W-:Y:S01]  /*0350*/  @!P1 IADD3 R2, R2, -R9.reuse, RZ ;  /* 0x8000000902029210 */ /* 0x080fe20007ffe0ff */
[----:B------:R-:W-:Y:S01]  /*0360*/  @!P1 VIADD R7, R7, 0x1 ;  /* 0x0000000107079836 */ /* 0x000fe20000000000 */
[----:B------:R-:W-:Y:S02]  /*0370*/  ISETP.NE.AND P1, PT, R8, RZ, PT ;  /* 0x000000ff0800720c */ /* 0x000fe40003f25270 */
[----:B------:R-:W-:Y:S02]  /*0380*/  ISETP.GE.U32.AND P0, PT, R2, R9, PT ;  /* 0x000000090200720c */ /* 0x000fe40003f06070 */
[----:B------:R-:W-:Y:S01]  /*0390*/  LOP3.LUT R2, R13, R8, RZ, 0x3c, !PT ;  /* 0x000000080d027212 */ /* 0x000fe200078e3cff */
[----:B------:R-:W-:Y:S01]  /*03a0*/  IMAD.WIDE.U32 R12, R5, UR8, RZ ;  /* 0x00000008050c7c25 */ /* 0x000fe2000f8e00ff */
[----:B--2---:R-:W-:Y:S01]  /*03b0*/  IADD3 R9, RZ, -R11, RZ ;  /* 0x8000000bff097210 */ /* 0x004fe20007ffe0ff */
[----:B------:R-:W-:Y:S01]  /*03c0*/  ULDC UR8, c[0x0][0x2d0] ;  /* 0x0000b40000087ab9 */ /* 0x000fe20000000800 */
[----:B------:R-:W-:-:S02]  /*03d0*/  ISETP.GE.AND P2, PT, R2, RZ, PT ;  /* 0x000000ff0200720c */ /* 0x000fc40003f46270 */
[----:B------:R-:W1:Y:S05]  /*03e0*/  LDC R2, c[0x0][0x2b0] ;  /* 0x0000ac00ff027b82 */ /* 0x000e6a0000000800 */
[----:B------:R-:W-:-:S04]  /*03f0*/  @P0 VIADD R7, R7, 0x1 ;  /* 0x0000000107070836 */ /* 0x000fc80000000000 */
[----:B------:R-:W-:Y:S02]  /*0400*/  IMAD.MOV.U32 R5, RZ, RZ, R7 ;  /* 0x000000ffff057224 */ /* 0x000fe400078e0007 */
[----:B------:R-:W-:Y:S01]  /*0410*/  IMAD.MOV.U32 R7, RZ, RZ, R9 ;  /* 0x000000ffff077224 */ /* 0x000fe200078e0009 */
[----:B------:R-:W-:Y:S02]  /*0420*/  IADD3 R9, P0, R12, R6, RZ ;  /* 0x000000060c097210 */ /* 0x000fe40007f1e0ff */
[----:B------:R-:W-:Y:S01]  /*0430*/  @!P2 IADD3 R5, -R5, RZ, RZ ;  /* 0x000000ff0505a210 */ /* 0x000fe20007ffe1ff */
[----:B------:R-:W-:Y:S01]  /*0440*/  IMAD R7, R7, R0, RZ ;  /* 0x0000000007077224 */ /* 0x000fe200078e02ff */
[----:B------:R-:W-:Y:S01]  /*0450*/  @!P1 LOP3.LUT R5, RZ, R8, RZ, 0x33, !PT ;  /* 0x00000008ff059212 */ /* 0x000fe200078e33ff */
[----:B------:R-:W-:Y:S02]  /*0460*/  IMAD.X R6, RZ, RZ, R13, P0 ;  /* 0x000000ffff067224 */ /* 0x000fe400000e060d */
[----:B------:R-:W-:Y:S01]  /*0470*/  IMAD.HI.U32 R8, R11, R7, R10 ;  /* 0x000000070b087227 */ /* 0x000fe200078e000a */
[----:B------:R-:W-:-:S03]  /*0480*/  HFMA2.MMA R7, -RZ, RZ, 0, 0 ;  /* 0x00000000ff077435 */ /* 0x000fc600000001ff */
[----:B0--3--:R-:W-:-:S08]  /*0490*/  IMAD.MOV.U32 R10, RZ, RZ, R9 ;  /* 0x000000ffff0a7224 */ /* 0x009fd000078e0009 */
.L_x_1009:
[----:B------:R-:W-:Y:S01]  /*04a0*/  IABS R14, R4 ;  /* 0x00000004000e7213 */ /* 0x000fe20000000000 */
[----:B------:R-:W0:Y:S01]  /*04b0*/  LDC.64 R20, c[0x0][0x2c8] ;  /* 0x0000b200ff147b82 */ /* 0x000e220000000a00 */
[----:B------:R-:W-:Y:S01]  /*04c0*/  IABS R11, R9 ;  /* 0x00000009000b7213 */ /* 0x000fe20000000000 */
[----:B------:R-:W-:Y:S01]  /*04d0*/  UPRMT UR6, UR7, 0x8880, URZ ;  /* 0x0000888007067896 */ /* 0x000fe2000800003f */
[----:B------:R-:W2:Y:S01]  /*04e0*/  I2F.RP R16, R14 ;  /* 0x0000000e00107306 */ /* 0x000ea20000209400 */
[----:B-1----:R-:W-:Y:S02]  /*04f0*/  IABS R18, R2 ;  /* 0x0000000200127213 */ /* 0x002fe40000000000 */
[----:B------:R-:W-:-:S04]  /*0500*/  IMAD.HI.U32 R15, R8, R11, RZ ;  /* 0x0000000b080f7227 */ /* 0x000fc800078e00ff */
[----:B------:R-:W-:-:S04]  /*0510*/  IMAD.MOV R12, RZ, RZ, -R15 ;  /* 0x000000ffff0c7224 */ /* 0x000fc800078e0a0f */
[----:B------:R-:W-:Y:S01]  /*0520*/  IMAD R11, R18, R12, R11 ;  /* 0x0000000c120b7224 */ /* 0x000fe200078e020b */
[----:B--2---:R-:W1:Y:S04]  /*0530*/  MUFU.RCP R16, R16 ;  /* 0x0000001000107308 */ /* 0x004e680000001000 */
[----:B------:R-:W-:-:S13]  /*0540*/  ISETP.GT.U32.AND P1, PT, R0, R11, PT ;  /* 0x0000000b0000720c */ /* 0x000fda0003f24070 */
[----:B------:R-:W-:Y:S01]  /*0550*/  @!P1 IADD3 R11, R11, -R18, RZ ;  /* 0x800000120b0b9210 */ /* 0x000fe20007ffe0ff */
[----:B------:R-:W-:Y:S01]  /*0560*/  @!P1 VIADD R15, R15, 0x1 ;  /* 0x000000010f0f9836 */ /* 0x000fe20000000000 */
[----:B------:R-:W-:Y:S01]  /*0570*/  ISETP.NE.AND P1, PT, R2, RZ, PT ;  /* 0x000000ff0200720c */ /* 0x000fe20003f25270 */
[----:B-1----:R-:W-:Y:S01]  /*0580*/  VIADD R12, R16, 0xffffffe ;  /* 0x0ffffffe100c7836 */ /* 0x002fe20000000000 */
[----:B------:R-:W-:Y:S01]  /*0590*/  ISETP.GE.U32.AND P0, PT, R11, R0, PT ;  /* 0x000000000b00720c */ /* 0x000fe20003f06070 */
[----:B------:R-:W1:Y:S01]  /*05a0*/  LDC R18, c[0x0][0x2a4] ;  /* 0x0000a900ff127b82 */ /* 0x000e620000000800 */
[----:B------:R-:W-:Y:S01]  /*05b0*/  LOP3.LUT R11, R9, R2, RZ, 0x3c, !PT ;  /* 0x00000002090b7212 */ /* 0x000fe200078e3cff */
[----:B------:R2:W3:Y:S03]  /*05c0*/  F2I.FTZ.U32.TRUNC.NTZ R13, R12 ;  /* 0x0000000c000d7305 */ /* 0x0004e6000021f000 */
[----:B------:R-:W-:-:S02]  /*05d0*/  ISETP.GE.AND P2, PT, R11, RZ, PT ;  /* 0x000000ff0b00720c */ /* 0x000fc40003f46270 */
[----:B------:R-:W-:Y:S02]  /*05e0*/  IABS R11, R3 ;  /* 0x00000003000b7213 */ /* 0x000fe40000000000 */
[----:B--2---:R-:W-:-:S03]  /*05f0*/  MOV R12, RZ ;  /* 0x000000ff000c7202 */ /* 0x004fc60000000f00 */
[----:B------:R-:W-:Y:S01]  /*0600*/  @P0 IADD3 R15, R15, 0x1, RZ ;  /* 0x000000010f0f0810 */ /* 0x000fe20007ffe0ff */
[----:B---3--:R-:W-:-:S05]  /*0610*/  IMAD.MOV R17, RZ, RZ, -R13 ;  /* 0x000000ffff117224 */ /* 0x008fca00078e0a0d */
[----:B------:R-:W-:Y:S01]  /*0620*/  @!P2 IMAD.MOV R15, RZ, RZ, -R15 ;  /* 0x000000ffff0fa224 */ /* 0x000fe200078e0a0f */
[----:B------:R-:W-:Y:S01]  /*0630*/  @!P1 LOP3.LUT R15, RZ, R2, RZ, 0x33, !PT ;  /* 0x00000002ff0f9212 */ /* 0x000fe200078e33ff */
[----:B------:R-:W-:-:S03]  /*0640*/  IMAD R17, R17, R14, RZ ;  /* 0x0000000e11117224 */ /* 0x000fc600078e02ff */
[----:B------:R-:W-:Y:S01]  /*0650*/  IABS R16, R15 ;  /* 0x0000000f00107213 */ /* 0x000fe20000000000 */
[----:B------:R-:W-:Y:S02]  /*0660*/  IMAD.HI.U32 R12, R13, R17, R12 ;  /* 0x000000110d0c7227 */ /* 0x000fe400078e000c */
[----:B------:R-:W2:Y:S02]  /*0670*/  I2F.RP R17, R11 ;  /* 0x0000000b00117306 */ /* 0x000ea40000209400 */
[----:B------:R-:W-:-:S04]  /*0680*/  IMAD.MOV.U32 R13, RZ, RZ, R16 ;  /* 0x000000ffff0d7224 */ /* 0x000fc800078e0010 */
[----:B------:R-:W-:-:S04]  /*0690*/  IMAD.HI.U32 R16, R12, R13, RZ ;  /* 0x0000000d0c107227 */ /* 0x000fc800078e00ff */
[----:B------:R-:W-:-:S04]  /*06a0*/  IMAD.MOV R12, RZ, RZ, -R16 ;  /* 0x000000ffff0c7224 */ /* 0x000fc800078e0a10 */
[----:B------:R-:W-:Y:S01]  /*06b0*/  IMAD R13, R14, R12, R13 ;  /* 0x0000000c0e0d7224 */ /* 0x000fe200078e020d */
[----:B--2---:R-:W2:Y:S01]  /*06c0*/  MUFU.RCP R17, R17 ;  /* 0x0000001100117308 */ /* 0x004ea20000001000 */
[----:B------:R-:W-:-:S03]  /*06d0*/  LOP3.LUT R12, R15, R4, RZ, 0x3c, !PT ;  /* 0x000000040f0c7212 */ /* 0x000fc600078e3cff */
[----:B------:R-:W-:Y:S02]  /*06e0*/  ISETP.GT.U32.AND P1, PT, R14, R13, PT ;  /* 0x0000000d0e00720c */ /* 0x000fe40003f24070 */
[----:B------:R-:W-:-:S11]  /*06f0*/  ISETP.GE.AND P2, PT, R12, RZ, PT ;  /* 0x000000ff0c00720c */ /* 0x000fd60003f46270 */
[-C--:B------:R-:W-:Y:S01]  /*0700*/  @!P1 IADD3 R13, R13, -R14.reuse, RZ ;  /* 0x8000000e0d0d9210 */ /* 0x080fe20007ffe0ff */
[----:B--2---:R-:W-:Y:S02]  /*0710*/  VIADD R19, R17, 0xffffffe ;  /* 0x0ffffffe11137836 */ /* 0x004fe40000000000 */
[----:B------:R-:W-:Y:S01]  /*0720*/  @!P1 VIADD R16, R16, 0x1 ;  /* 0x0000000110109836 */ /* 0x000fe20000000000 */
[----:B------:R-:W-:Y:S02]  /*0730*/  ISETP.GE.U32.AND P0, PT, R13, R14, PT ;  /* 0x0000000e0d00720c */ /* 0x000fe40003f06070 */
[----:B------:R-:W2:Y:S01]  /*0740*/  F2I.FTZ.U32.TRUNC.NTZ R13, R19 ;  /* 0x00000013000d7305 */ /* 0x000ea2000021f000 */
[----:B------:R-:W-:-:S10]  /*0750*/  ISETP.NE.AND P1, PT, R4, RZ, PT ;  /* 0x000000ff0400720c */ /* 0x000fd40003f25270 */
[----:B------:R-:W-:Y:S01]  /*0760*/  @P0 IADD3 R16, R16, 0x1, RZ ;  /* 0x0000000110100810 */ /* 0x000fe20007ffe0ff */
[----:B--2---:R-:W-:-:S04]  /*0770*/  IMAD.MOV R12, RZ, RZ, -R13 ;  /* 0x000000ffff0c7224 */ /* 0x004fc800078e0a0d */
[----:B------:R-:W-:Y:S01]  /*0780*/  @!P2 IMAD.MOV R16, RZ, RZ, -R16 ;  /* 0x000000ffff10a224 */ /* 0x000fe200078e0a10 */
[----:B------:R-:W-:Y:S01]  /*0790*/  @!P1 LOP3.LUT R16, RZ, R4, RZ, 0x33, !PT ;  /* 0x00000004ff109212 */ /* 0x000fe200078e33ff */
[----:B------:R-:W-:Y:S01]  /*07a0*/  IMAD R17, R12, R11, RZ ;  /* 0x0000000b0c117224 */ /* 0x000fe200078e02ff */
[----:B------:R-:W-:Y:S02]  /*07b0*/  MOV R12, RZ ;  /* 0x000000ff000c7202 */ /* 0x000fe40000000f00 */
[----:B------:R-:W-:-:S03]  /*07c0*/  IABS R14, R16 ;  /* 0x00000010000e7213 */ /* 0x000fc60000000000 */
[----:B------:R-:W-:-:S04]  /*07d0*/  IMAD.HI.U32 R12, R13, R17, R12 ;  /* 0x000000110d0c7227 */ /* 0x000fc800078e000c */
[----:B------:R-:W-:Y:S01]  /*07e0*/  IMAD.MOV.U32 R13, RZ, RZ, R14 ;  /* 0x000000ffff0d7224 */ /* 0x000fe200078e000e */
[----:B-1----:R-:W-:-:S03]  /*07f0*/  IABS R14, R18 ;  /* 0x00000012000e7213 */ /* 0x002fc60000000000 */
[----:B------:R-:W-:Y:S01]  /*0800*/  IMAD.HI.U32 R24, R12, R13, RZ ;  /* 0x0000000d0c187227 */ /* 0x000fe200078e00ff */
[----:B------:R-:W1:Y:S03]  /*0810*/  I2F.RP R17, R14 ;  /* 0x0000000e00117306 */ /* 0x000e660000209400 */
        /* <DEDUP_REMOVED lines=11> */
[----:B------:R1:W2:Y:S06]  /*08d0*/  F2I.FTZ.U32.TRUNC.NTZ R13, R12 ;  /* 0x0000000c000d7305 */ /* 0x0002ac000021f000 */
[----:B------:R-:W-:Y:S01]  /*08e0*/  @P0 IADD3 R24, R24, 0x1, RZ ;  /* 0x0000000118180810 */ /* 0x000fe20007ffe0ff */
[----:B-1----:R-:W-:-:S05]  /*08f0*/  IMAD.MOV.U32 R12, RZ, RZ, RZ ;  /* 0x000000ffff0c7224 */ /* 0x002fca00078e00ff */
[----:B------:R-:W-:Y:S01]  /*0900*/  @!P2 IMAD.MOV R24, RZ, RZ, -R24 ;  /* 0x000000ffff18a224 */ /* 0x000fe200078e0a18 */
[----:B------:R-:W-:Y:S01]  /*0910*/  @!P1 LOP3.LUT R24, RZ, R3, RZ, 0x33, !PT ;  /* 0x00000003ff189212 */ /* 0x000fe200078e33ff */
[----:B--2---:R-:W-:Y:S01]  /*0920*/  IMAD.MOV R17, RZ, RZ, -R13 ;  /* 0x000000ffff117224 */ /* 0x004fe200078e0a0d */
[----:B------:R-:W-:Y:S02]  /*0930*/  ISETP.NE.AND P2, PT, RZ, UR6, PT ;  /* 0x00000006ff007c0c */ /* 0x000fe4000bf45270 */
[----:B------:R-:W-:Y:S01]  /*0940*/  IADD3 R11, -R24, RZ, RZ ;  /* 0x000000ff180b7210 */ /* 0x000fe20007ffe1ff */
[----:B------:R-:W-:-:S04]  /*0950*/  IMAD R17, R17, R14, RZ ;  /* 0x0000000e11117224 */ /* 0x000fc800078e02ff */
[----:B------:R-:W-:Y:S02]  /*0960*/  IMAD R11, R3, R11, R16 ;  /* 0x0000000b030b7224 */ /* 0x000fe400078e0210 */
[----:B------:R-:W-:-:S03]  /*0970*/  IMAD.HI.U32 R12, R13, R17, R12 ;  /* 0x000000110d0c7227 */ /* 0x000fc600078e000c */
[----:B------:R-:W-:Y:S01]  /*0980*/  IABS R19, R11 ;  /* 0x0000000b00137213 */ /* 0x000fe20000000000 */
[----:B------:R-:W-:-:S04]  /*0990*/  IMAD R23, R11, UR4, RZ ;  /* 0x000000040b177c24 */ /* 0x000fc8000f8e02ff */
[----:B------:R-:W-:-:S04]  /*09a0*/  IMAD.MOV.U32 R13, RZ, RZ, R19 ;  /* 0x000000ffff0d7224 */ /* 0x000fc800078e0013 */
[----:B------:R-:W-:-:S05]  /*09b0*/  IMAD.HI.U32 R12, R12, R13, RZ ;  /* 0x0000000d0c0c7227 */ /* 0x000fca00078e00ff */
[----:B------:R-:W-:-:S05]  /*09c0*/  IADD3 R17, -R12, RZ, RZ ;  /* 0x000000ff0c117210 */ /* 0x000fca0007ffe1ff */
[C---:B------:R-:W-:Y:S02]  /*09d0*/  IMAD R13, R14.reuse, R17, R13 ;  /* 0x000000110e0d7224 */ /* 0x040fe400078e020d */
[----:B------:R-:W-:Y:S02]  /*09e0*/  IMAD.MOV R17, RZ, RZ, -R16 ;  /* 0x000000ffff117224 */ /* 0x000fe400078e0a10 */
[----:B------:R-:W-:Y:S01]  /*09f0*/  IMAD.MOV R16, RZ, RZ, -R2 ;  /* 0x000000ffff107224 */ /* 0x000fe200078e0a02 */
[----:B------:R-:W-:Y:S01]  /*0a00*/  ISETP.GT.U32.AND P4, PT, R14, R13, PT ;  /* 0x0000000d0e00720c */ /* 0x000fe20003f84070 */
[----:B------:R-:W-:Y:S02]  /*0a10*/  IMAD R22, R4, R17, R15 ;  /* 0x0000001104167224 */ /* 0x000fe400078e020f */
[----:B------:R-:W-:Y:S02]  /*0a20*/  IMAD R15, R15, R16, R9 ;  /* 0x000000100f0f7224 */ /* 0x000fe400078e0209 */
[----:B0-----:R-:W-:Y:S01]  /*0a30*/  IMAD R21, R22, UR13, -R21 ;  /* 0x0000000d16157c24 */ /* 0x001fe2000f8e0a15 */
[----:B------:R-:W0:Y:S01]  /*0a40*/  @P2 LDC.64 R16, c[0x0][0x288] ;  /* 0x0000a200ff102b82 */ /* 0x000e220000000a00 */
[----:B------:R-:W-:-:S03]  /*0a50*/  IMAD R28, R15, UR12, -R20 ;  /* 0x0000000c0f1c7c24 */ /* 0x000fc6000f8e0a14 */
[----:B------:R-:W-:Y:S02]  /*0a60*/  ISETP.GE.AND P1, PT, R21, UR15, PT ;  /* 0x0000000f15007c0c */ /* 0x000fe4000bf26270 */
[----:B------:R-:W-:Y:S01]  /*0a70*/  LOP3.LUT R15, R28, R21, RZ, 0xfc, !PT ;  /* 0x000000151c0f7212 */ /* 0x000fe200078efcff */
[----:B------:R-:W-:Y:S01]  /*0a80*/  @!P4 VIADD R12, R12, 0x1 ;  /* 0x000000010c0cc836 */ /* 0x000fe20000000000 */
[-C--:B------:R-:W-:Y:S02]  /*0a90*/  @!P4 IADD3 R13, R13, -R14.reuse, RZ ;  /* 0x8000000e0d0dc210 */ /* 0x080fe40007ffe0ff */
[----:B------:R-:W-:Y:S02]  /*0aa0*/  ISETP.LT.OR P0, PT, R15, RZ, P1 ;  /* 0x000000ff0f00720c */ /* 0x000fe40000f01670 */
[----:B------:R-:W-:Y:S02]  /*0ab0*/  ISETP.GE.U32.AND P3, PT, R13, R14, PT ;  /* 0x0000000e0d00720c */ /* 0x000fe40003f66070 */
[----:B------:R-:W-:-:S02]  /*0ac0*/  ISETP.GE.OR P0, PT, R28, UR14, P0 ;  /* 0x0000000e1c007c0c */ /* 0x000fc40008706670 */
[----:B------:R-:W-:Y:S02]  /*0ad0*/  LOP3.LUT R13, R11, R18, RZ, 0x3c, !PT ;  /* 0x000000120b0d7212 */ /* 0x000fe400078e3cff */
[----:B------:R-:W-:Y:S02]  /*0ae0*/  ISETP.NE.AND P4, PT, R18, RZ, PT ;  /* 0x000000ff1200720c */ /* 0x000fe40003f85270 */
[----:B------:R-:W-:Y:S01]  /*0af0*/  ISETP.GE.AND P5, PT, R13, RZ, PT ;  /* 0x000000ff0d00720c */ /* 0x000fe20003fa6270 */
[----:B0-----:R-:W-:Y:S01]  /*0b00*/  @P2 IMAD.WIDE R16, R11, 0x4, R16 ;  /* 0x000000040b102825 */ /* 0x001fe200078e0210 */
[----:B------:R-:W-:-:S05]  /*0b10*/  MOV R11, RZ ;  /* 0x000000ff000b7202 */ /* 0x000fca0000000f00 */
[----:B------:R-:W0:Y:S01]  /*0b20*/  @!P0 LDC.64 R14, c[0x0][0x210] ;  /* 0x00008400ff0e8b82 */ /* 0x000e220000000a00 */
[----:B------:R-:W-:Y:S01]  /*0b30*/  @P3 VIADD R12, R12, 0x1 ;  /* 0x000000010c0c3836 */ /* 0x000fe20000000000 */
[----:B------:R1:W2:Y:S04]  /*0b40*/  @P2 LDG.E R11, desc[UR10][R16.64] ;  /* 0x0000000a100b2981 */ /* 0x0002a8000c1e1900 */
[----:B------:R-:W-:Y:S02]  /*0b50*/  MOV R19, R12 ;  /* 0x0000000c00137202 */ /* 0x000fe40000000f00 */
[----:B------:R-:W3:Y:S03]  /*0b60*/  LDC.64 R12, c[0x0][0x260] ;  /* 0x00009800ff0c7b82 */ /* 0x000ee60000000a00 */
[----:B------:R-:W-:Y:S01]  /*0b70*/  @!P5 IMAD.MOV R19, RZ, RZ, -R19 ;  /* 0x000000ffff13d224 */ /* 0x000fe200078e0a13 */
[----:B------:R-:W-:Y:S01]  /*0b80*/  @!P4 LOP3.LUT R19, RZ, R18, RZ, 0x33, !PT ;  /* 0x00000012ff13c212 */ /* 0x000fe200078e33ff */
[----:B------:R-:W-:-:S04]  /*0b90*/  VIADD R18, R28, UR8 ;  /* 0x000000081c127c36 */ /* 0x000fc80008000000 */
[----:B------:R-:W-:Y:S01]  /*0ba0*/  IMAD R24, R5, R24, R19 ;  /* 0x0000001805187224 */ /* 0x000fe200078e0213 */
[----:B------:R-:W-:-:S03]  /*0bb0*/  LOP3.LUT R20, R18, R21, RZ, 0xfc, !PT ;  /* 0x0000001512147212 */ /* 0x000fc600078efcff */
[----:B------:R-:W-:-:S04]  /*0bc0*/  IMAD R19, R24, UR15, R21 ;  /* 0x0000000f18137c24 */ /* 0x000fc8000f8e0215 */
[----:B------:R-:W-:Y:S01]  /*0bd0*/  @!P0 IMAD R25, R19, UR14, R28 ;  /* 0x0000000e13198c24 */ /* 0x000fe2000f8e021c */
[----:B------:R-:W-:-:S03]  /*0be0*/  ISETP.LT.OR P2, PT, R20, RZ, P1 ;  /* 0x000000ff1400720c */ /* 0x000fc60000f41670 */
[----:B0-----:R-:W-:-:S04]  /*0bf0*/  @!P0 IMAD.WIDE R14, R25, 0x4, R14 ;  /* 0x00000004190e8825 */ /* 0x001fc800078e020e */
[----:B---3--:R-:W-:Y:S01]  /*0c00*/  IMAD.WIDE R12, R23, 0x4, R12 ;  /* 0x00000004170c7825 */ /* 0x008fe200078e020c */
[----:B------:R0:W2:Y:S01]  /*0c10*/  @!P0 LDG.E R20, desc[UR10][R14.64] ;  /* 0x0000000a0e148981 */ /* 0x0000a2000c1e1900 */
[----:B------:R-:W-:-:S03]  /*0c20*/  ISETP.GE.OR P2, PT, R18, UR14, P2 ;  /* 0x0000000e12007c0c */ /* 0x000fc60009746670 */
[----:B------:R-:W2:Y:S10]  /*0c30*/  @!P0 LDG.E R22, desc[UR10][R12.64] ;  /* 0x0000000a0c168981 */ /* 0x000eb4000c1e1900 */
[----:B-1----:R-:W1:Y:S01]  /*0c40*/  @!P2 LDC.64 R16, c[0x0][0x210] ;  /* 0x00008400ff10ab82 */ /* 0x002e620000000a00 */
[----:B------:R-:W-:-:S05]  /*0c50*/  VIADD R26, R18, UR8 ;  /* 0x00000008121a7c36 */ /* 0x000fca0008000000 */
[----:B------:R-:W-:-:S04]  /*0c60*/  LOP3.LUT R23, R26, R21, RZ, 0xfc, !PT ;  /* 0x000000151a177212 */ /* 0x000fc800078efcff */
[----:B------:R-:W-:Y:S01]  /*0c70*/  ISETP.LT.OR P3, PT, R23, RZ, P1 ;  /* 0x000000ff1700720c */ /* 0x000fe20000f61670 */
[----:B------:R-:W-:-:S04]  /*0c80*/  @!P2 IMAD R23, R19, UR14, R18 ;  /* 0x0000000e1317ac24 */ /* 0x000fc8000f8e0212 */
[----:B-1----:R-:W-:-:S06]  /*0c90*/  @!P2 IMAD.WIDE R16, R23, 0x4, R16 ;  /* 0x000000041710a825 */ /* 0x002fcc00078e0210 */
[----:B------:R-:W3:Y:S04]  /*0ca0*/  @!P2 LDG.E R16, desc[UR10][R16.64] ;  /* 0x0000000a1010a981 */ /* 0x000ee8000c1e1900 */
[----:B------:R-:W3:Y:S01]  /*0cb0*/  @!P2 LDG.E R17, desc[UR10][R12.64+0x4] ;  /* 0x0000040a0c11a981 */ /* 0x000ee2000c1e1900 */
[----:B------:R-:W-:-:S13]  /*0cc0*/  ISETP.GE.OR P3, PT, R26, UR14, P3 ;  /* 0x0000000e1a007c0c */ /* 0x000fda0009f66670 */
[----:B0-----:R-:W0:Y:S01]  /*0cd0*/  @!P3 LDC.64 R14, c[0x0][0x210] ;  /* 0x00008400ff0ebb82 */ /* 0x001e220000000a00 */
[----:B------:R-:W-:Y:S01]  /*0ce0*/  @!P3 IMAD R23, R19, UR14, R26 ;  /* 0x0000000e1317bc24 */ /* 0x000fe2000f8e021a */
[----:B------:R-:W4:Y:S03]  /*0cf0*/  @!P3 LDG.E R25, desc[UR10][R12.64+0x8] ;  /* 0x0000080a0c19b981 */ /* 0x000f26000c1e1900 */
[----:B0-----:R-:W-:-:S05]  /*0d00*/  @!P3 IMAD.WIDE R14, R23, 0x4, R14 ;  /* 0x00000004170eb825 */ /* 0x001fca00078e020e */
[----:B------:R0:W4:Y:S01]  /*0d10*/  @!P3 LDG.E R23, desc[UR10][R14.64] ;  /* 0x0000000a0e17b981 */ /* 0x000122000c1e1900 */
[----:B--2---:R-:W-:Y:S01]  /*0d20*/  @!P0 FFMA.FTZ R11, R20, R22, R11 ;  /* 0x00000016140b8223 */ /* 0x004fe2000001000b */
[----:B------:R-:W-:-:S05]  /*0d30*/  VIADD R20, R26, UR8 ;  /* 0x000000081a147c36 */ /* 0x000fca0008000000 */
[----:B------:R-:W-:-:S04]  /*0d40*/  LOP3.LUT R22, R20, R21, RZ, 0xfc, !PT ;  /* 0x0000001514167212 */ /* 0x000fc800078efcff */
[----:B------:R-:W-:-:S04]  /*0d50*/  ISETP.LT.OR P0, PT, R22, RZ, P1 ;  /* 0x000000ff1600720c */ /* 0x000fc80000f01670 */
[----:B------:R-:W-:-:S13]  /*0d60*/  ISETP.GE.OR P0, PT, R20, UR14, P0 ;  /* 0x0000000e14007c0c */ /* 0x000fda0008706670 */
[----:B0-----:R-:W0:Y:S01]  /*0d70*/  @!P0 LDC.64 R14, c[0x0][0x210] ;  /* 0x00008400ff0e8b82 */ /* 0x001e220000000a00 */
[----:B------:R-:W-:Y:S01]  /*0d80*/  IADD3 R22, R20, UR8, RZ ;  /* 0x0000000814167c10 */ /* 0x000fe2000fffe0ff */
[----:B---3--:R-:W-:Y:S01]  /*0d90*/  @!P2 FFMA.FTZ R11, R16, R17, R11 ;  /* 0x00000011100ba223 */ /* 0x008fe2000001000b */
[----:B------:R-:W-:-:S04]  /*0da0*/  @!P0 IMAD R17, R19, UR14, R20 ;  /* 0x0000000e13118c24 */ /* 0x000fc8000f8e0214 */
[----:B0-----:R-:W-:Y:S01]  /*0db0*/  @!P0 IMAD.WIDE R16, R17, 0x4, R14 ;  /* 0x0000000411108825 */ /* 0x001fe200078e020e */
[----:B------:R-:W-:-:S04]  /*0dc0*/  LOP3.LUT R14, R22, R21, RZ, 0xfc, !PT ;  /* 0x00000015160e7212 */ /* 0x000fc800078efcff */
[----:B------:R-:W-:Y:S01]  /*0dd0*/  ISETP.LT.OR P2, PT, R14, RZ, P1 ;  /* 0x000000ff0e00720c */ /* 0x000fe20000f41670 */
[----:B------:R-:W2:Y:S03]  /*0de0*/  @!P0 LDG.E R16, desc[UR10][R16.64] ;  /* 0x0000000a10108981 */ /* 0x000ea6000c1e1900 */
[----:B------:R-:W-:Y:S01]  /*0df0*/  ISETP.GE.OR P2, PT, R22, UR14, P2 ;  /* 0x0000000e16007c0c */ /* 0x000fe20009746670 */
[----:B------:R-:W2:-:S12]  /*0e00*/  @!P0 LDG.E R17, desc[UR10][R12.64+0xc] ;  /* 0x00000c0a0c118981 */ /* 0x000e98000c1e1900 */
[----:B------:R-:W0:Y:S01]  /*0e10*/  @!P2 LDC.64 R14, c[0x0][0x210] ;  /* 0x00008400ff0eab82 */ /* 0x000e220000000a00 */
[----:B------:R-:W-:Y:S02]  /*0e20*/  @!P2 IMAD R19, R19, UR14, R22 ;  /* 0x0000000e1313ac24 */ /* 0x000fe4000f8e0216 */
[----:B----4-:R-:W-:Y:S02]  /*0e30*/  @!P3 FFMA.FTZ R11, R23, R25, R11 ;  /* 0x00000019170bb223 */ /* 0x010fe4000001000b */
[----:B------:R-:W3:Y:S01]  /*0e40*/  @!P2 LDG.E R25, desc[UR10][R12.64+0x10] ;  /* 0x0000100a0c19a981 */ /* 0x000ee2000c1e1900 */
[----:B0-----:R-:W-:-:S05]  /*0e50*/  @!P2 IMAD.WIDE R14, R19, 0x4, R14 ;  /* 0x00000004130ea825 */ /* 0x001fca00078e020e */
[----:B------:R0:W3:Y:S01]  /*0e60*/  @!P2 LDG.E R23, desc[UR10][R14.64] ;  /* 0x0000000a0e17a981 */ /* 0x0000e2000c1e1900 */
[----:B------:R-:W-:-:S05]  /*0e70*/  VIADD R21, R21, UR16 ;  /* 0x0000001015157c36 */ /* 0x000fca0008000000 */
[----:B------:R-:W-:Y:S02]  /*0e80*/  ISETP.GE.AND P1, PT, R21, UR15, PT ;  /* 0x0000000f15007c0c */ /* 0x000fe4000bf26270 */
[----:B------:R-:W-:-:S04]  /*0e90*/  LOP3.LUT R19, R28, R21, RZ, 0xfc, !PT ;  /* 0x000000151c137212 */ /* 0x000fc800078efcff */
[----:B------:R-:W-:-:S04]  /*0ea0*/  ISETP.LT.OR P3, PT, R19, RZ, P1 ;  /* 0x000000ff1300720c */ /* 0x000fc80000f61670 */
[----:B------:R-:W-:-:S13]  /*0eb0*/  ISETP.GE.OR P3, PT, R28, UR14, P3 ;  /* 0x0000000e1c007c0c */ /* 0x000fda0009f66670 */
[----:B0-----:R-:W0:Y:S01]  /*0ec0*/  @!P3 LDC.64 R14, c[0x0][0x210] ;  /* 0x00008400ff0ebb82 */ /* 0x001e220000000a00 */
[----:B------:R-:W-:Y:S01]  /*0ed0*/  IMAD R19, R24, UR15, R21 ;  /* 0x0000000f18137c24 */ /* 0x000fe2000f8e0215 */
[----:B------:R-:W4:Y:S01]  /*0ee0*/  @!P3 LDG.E R27, desc[UR10][R12.64+0x14] ;  /* 0x0000140a0c1bb981 */ /* 0x000f22000c1e1900 */
[----:B--2---:R-:W-:Y:S02]  /*0ef0*/  @!P0 FFMA.FTZ R11, R16, R17, R11 ;  /* 0x00000011100b8223 */ /* 0x004fe4000001000b */
[----:B------:R-:W-:-:S04]  /*0f00*/  @!P3 IMAD R17, R19, UR14, R28 ;  /* 0x0000000e1311bc24 */ /* 0x000fc8000f8e021c */
[----:B0-----:R-:W-:Y:S01]  /*0f10*/  @!P3 IMAD.WIDE R16, R17, 0x4, R14 ;  /* 0x000000041110b825 */ /* 0x001fe200078e020e */
[----:B------:R-:W-:-:S04]  /*0f20*/  LOP3.LUT R14, R18, R21, RZ, 0xfc, !PT ;  /* 0x00000015120e7212 */ /* 0x000fc800078efcff */
[----:B------:R-:W-:Y:S01]  /*0f30*/  ISETP.LT.OR P4, PT, R14, RZ, P1 ;  /* 0x000000ff0e00720c */ /* 0x000fe20000f81670 */
[----:B------:R0:W4:Y:S03]  /*0f40*/  @!P3 LDG.E R16, desc[UR10][R16.64] ;  /* 0x0000000a1010b981 */ /* 0x000126000c1e1900 */
[----:B------:R-:W-:-:S13]  /*0f50*/  ISETP.GE.OR P4, PT, R18, UR14, P4 ;  /* 0x0000000e12007c0c */ /* 0x000fda000a786670 */
[----:B------:R-:W1:Y:S01]  /*0f60*/  @!P4 LDC.64 R14, c[0x0][0x210] ;  /* 0x00008400ff0ecb82 */ /* 0x000e620000000a00 */
[----:B---3--:R-:W-:Y:S01]  /*0f70*/  @!P2 FFMA.FTZ R11, R23, R25, R11 ;  /* 0x00000019170ba223 */ /* 0x008fe2000001000b */
[----:B------:R-:W-:Y:S01]  /*0f80*/  @!P4 IMAD R23, R19, UR14, R18 ;  /* 0x0000000e1317cc24 */ /* 0x000fe2000f8e0212 */
[----:B------:R-:W2:Y:S03]  /*0f90*/  @!P4 LDG.E R25, desc[UR10][R12.64+0x18] ;  /* 0x0000180a0c19c981 */ /* 0x000ea6000c1e1900 */
[----:B-1----:R-:W-:-:S05]  /*0fa0*/  @!P4 IMAD.WIDE R14, R23, 0x4, R14 ;  /* 0x00000004170ec825 */ /* 0x002fca00078e020e */
[----:B------:R1:W2:Y:S01]  /*0fb0*/  @!P4 LDG.E R23, desc[UR10][R14.64] ;  /* 0x0000000a0e17c981 */ /* 0x0002a2000c1e1900 */
[----:B0-----:R-:W-:-:S04]  /*0fc0*/  LOP3.LUT R17, R26, R21, RZ, 0xfc, !PT ;  /* 0x000000151a117212 */ /* 0x001fc800078efcff */
[----:B------:R-:W-:-:S04]  /*0fd0*/  ISETP.LT.OR P2, PT, R17, RZ, P1 ;  /* 0x000000ff1100720c */ /* 0x000fc80000f41670 */
[----:B------:R-:W-:-:S13]  /*0fe0*/  ISETP.GE.OR P2, PT, R26, UR14, P2 ;  /* 0x0000000e1a007c0c */ /* 0x000fda0009746670 */
[----:B-1----:R-:W0:Y:S01]  /*0ff0*/  @!P2 LDC.64 R14, c[0x0][0x210] ;  /* 0x00008400ff0eab82 */ /* 0x002e220000000a00 */
[----:B------:R-:W-:Y:S02]  /*1000*/  @!P2 IMAD R17, R19, UR14, R26 ;  /* 0x0000000e1311ac24 */ /* 0x000fe4000f8e021a */
[----:B----4-:R-:W-:Y:S01]  /*1010*/  @!P3 FFMA.FTZ R11, R16, R27, R11 ;  /* 0x0000001b100bb223 */ /* 0x010fe2000001000b */
[----:B------:R-:W-:Y:S01]  /*1020*/  LOP3.LUT R27, R20, R21, RZ, 0xfc, !PT ;  /* 0x00000015141b7212 */ /* 0x000fe200078efcff */
[----:B0-----:R-:W-:-:S03]  /*1030*/  @!P2 IMAD.WIDE R16, R17, 0x4, R14 ;  /* 0x000000041110a825 */ /* 0x001fc600078e020e */
[----:B------:R-:W-:Y:S02]  /*1040*/  ISETP.LT.OR P0, PT, R27, RZ, P1 ;  /* 0x000000ff1b00720c */ /* 0x000fe40000f01670 */
[----:B------:R-:W3:Y:S02]  /*1050*/  @!P2 LDG.E R27, desc[UR10][R12.64+0x1c] ;  /* 0x00001c0a0c1ba981 */ /* 0x000ee4000c1e1900 */
[----:B------:R-:W-:Y:S02]  /*1060*/  ISETP.GE.OR P0, PT, R20, UR14, P0 ;  /* 0x0000000e14007c0c */ /* 0x000fe40008706670 */
[----:B------:R-:W3:Y:S11]  /*1070*/  @!P2 LDG.E R16, desc[UR10][R16.64] ;  /* 0x0000000a1010a981 */ /* 0x000ef6000c1e1900 */
[----:B------:R-:W0:Y:S01]  /*1080*/  @!P0 LDC.64 R14, c[0x0][0x210] ;  /* 0x00008400ff0e8b82 */ /* 0x000e220000000a00 */
[----:B--2---:R-:W-:Y:S01]  /*1090*/  @!P4 FFMA.FTZ R11, R23, R25, R11 ;  /* 0x00000019170bc223 */ /* 0x004fe2000001000b */
[----:B------:R-:W-:Y:S01]  /*10a0*/  @!P0 IMAD R23, R19, UR14, R20 ;  /* 0x0000000e13178c24 */ /* 0x000fe2000f8e0214 */
[----:B------:R-:W2:Y:S03]  /*10b0*/  @!P0 LDG.E R25, desc[UR10][R12.64+0x20] ;  /* 0x0000200a0c198981 */ /* 0x000ea6000c1e1900 */
[----:B0-----:R-:W-:-:S05]  /*10c0*/  @!P0 IMAD.WIDE R14, R23, 0x4, R14 ;  /* 0x00000004170e8825 */ /* 0x001fca00078e020e */
[----:B------:R0:W2:Y:S01]  /*10d0*/  @!P0 LDG.E R23, desc[UR10][R14.64] ;  /* 0x0000000a0e178981 */ /* 0x0000a2000c1e1900 */
[----:B------:R-:W-:-:S04]  /*10e0*/  LOP3.LUT R29, R22, R21, RZ, 0xfc, !PT ;  /* 0x00000015161d7212 */ /* 0x000fc800078efcff */
[----:B------:R-:W-:-:S04]  /*10f0*/  ISETP.LT.OR P3, PT, R29, RZ, P1 ;  /* 0x000000ff1d00720c */ /* 0x000fc80000f61670 */
[----:B------:R-:W-:Y:S01]  /*1100*/  ISETP.GE.OR P3, PT, R22, UR14, P3 ;  /* 0x0000000e16007c0c */ /* 0x000fe20009f66670 */
[----:B------:R-:W-:-:S05]  /*1110*/  VIADD R21, R21, UR16 ;  /* 0x0000001015157c36 */ /* 0x000fca0008000000 */
[----:B------:R-:W-:-:S07]  /*1120*/  ISETP.GE.AND P1, PT, R21, UR15, PT ;  /* 0x0000000f15007c0c */ /* 0x000fce000bf26270 */
[----:B------:R-:W-:Y:S02]  /*1130*/  @!P3 IMAD R19, R19, UR14, R22 ;  /* 0x0000000e1313bc24 */ /* 0x000fe4000f8e0216 */
[----:B---3--:R-:W-:Y:S01]  /*1140*/  @!P2 FFMA.FTZ R11, R16, R27, R11 ;  /* 0x0000001b100ba223 */ /* 0x008fe2000001000b */
[C---:B------:R-:W-:Y:S01]  /*1150*/  LOP3.LUT R27, R28.reuse, R21, RZ, 0xfc, !PT ;  /* 0x000000151c1b7212 */ /* 0x040fe200078efcff */
[----:B------:R-:W1:Y:S03]  /*1160*/  @!P3 LDC.64 R16, c[0x0][0x210] ;  /* 0x00008400ff10bb82 */ /* 0x000e660000000a00 */
[----:B------:R-:W-:Y:S02]  /*1170*/  ISETP.LT.OR P2, PT, R27, RZ, P1 ;  /* 0x000000ff1b00720c */ /* 0x000fe40000f41670 */
[----:B------:R-:W3:Y:S02]  /*1180*/  @!P3 LDG.E R27, desc[UR10][R12.64+0x24] ;  /* 0x0000240a0c1bb981 */ /* 0x000ee4000c1e1900 */
[----:B------:R-:W-:-:S13]  /*1190*/  ISETP.GE.OR P2, PT, R28, UR14, P2 ;  /* 0x0000000e1c007c0c */ /* 0x000fda0009746670 */
[----:B0-----:R-:W0:Y:S01]  /*11a0*/  @!P2 LDC.64 R14, c[0x0][0x210] ;  /* 0x00008400ff0eab82 */ /* 0x001e220000000a00 */
[----:B-1----:R-:W-:-:S06]  /*11b0*/  @!P3 IMAD.WIDE R16, R19, 0x4, R16 ;  /* 0x000000041310b825 */ /* 0x002fcc00078e0210 */
[----:B------:R-:W3:Y:S01]  /*11c0*/  @!P3 LDG.E R16, desc[UR10][R16.64] ;  /* 0x0000000a1010b981 */ /* 0x000ee2000c1e1900 */
[----:B------:R-:W-:Y:S02]  /*11d0*/  IMAD R19, R24, UR15, R21 ;  /* 0x0000000f18137c24 */ /* 0x000fe4000f8e0215 */
[----:B--2---:R-:W-:Y:S02]  /*11e0*/  @!P0 FFMA.FTZ R11, R23, R25, R11 ;  /* 0x00000019170b8223 */ /* 0x004fe4000001000b */
[----:B------:R-:W-:-:S04]  /*11f0*/  @!P2 IMAD R23, R19, UR14, R28 ;  /* 0x0000000e1317ac24 */ /* 0x000fc8000f8e021c */
[----:B0-----:R-:W-:Y:S02]  /*1200*/  @!P2 IMAD.WIDE R14, R23, 0x4, R14 ;  /* 0x00000004170ea825 */ /* 0x001fe400078e020e */
[----:B------:R-:W2:Y:S04]  /*1210*/  @!P2 LDG.E R23, desc[UR10][R12.64+0x28] ;  /* 0x0000280a0c17a981 */ /* 0x000ea8000c1e1900 */
[----:B------:R-:W2:Y:S01]  /*1220*/  @!P2 LDG.E R14, desc[UR10][R14.64] ;  /* 0x0000000a0e0ea981 */ /* 0x000ea2000c1e1900 */
[----:B------:R-:W-:-:S04]  /*1230*/  LOP3.LUT R25, R18, R21, RZ, 0xfc, !PT ;  /* 0x0000001512197212 */ /* 0x000fc800078efcff */
[----:B------:R-:W-:-:S04]  /*1240*/  ISETP.LT.OR P4, PT, R25, RZ, P1 ;  /* 0x000000ff1900720c */ /* 0x000fc80000f81670 */
[----:B------:R-:W-:Y:S02]  /*1250*/  ISETP.GE.OR P4, PT, R18, UR14, P4 ;  /* 0x0000000e12007c0c */ /* 0x000fe4000a786670 */
[----:B------:R-:W-:Y:S01]  /*1260*/  LOP3.LUT R25, R26, R21, RZ, 0xfc, !PT ;  /* 0x000000151a197212 */ /* 0x000fe200078efcff */
[----:B---3--:R-:W-:-:S10]  /*1270*/  @!P3 FFMA.FTZ R11, R16, R27, R11 ;  /* 0x0000001b100bb223 */ /* 0x008fd4000001000b */
[----:B------:R-:W0:Y:S01]  /*1280*/  @!P4 LDC.64 R16, c[0x0][0x210] ;  /* 0x00008400ff10cb82 */ /* 0x000e220000000a00 */
[----:B------:R-:W-:-:S04]  /*1290*/  ISETP.LT.OR P3, PT, R25, RZ, P1 ;  /* 0x000000ff1900720c */ /* 0x000fc80000f61670 */
[----:B------:R-:W-:Y:S01]  /*12a0*/  ISETP.GE.OR P3, PT, R26, UR14, P3 ;  /* 0x0000000e1a007c0c */ /* 0x000fe20009f66670 */
[----:B--2---:R-:W-:Y:S01]  /*12b0*/  @!P2 FFMA.FTZ R11, R14, R23, R11 ;  /* 0x000000170e0ba223 */ /* 0x004fe2000001000b */
[----:B------:R-:W-:-:S11]  /*12c0*/  @!P4 IMAD R23, R19, UR14, R18 ;  /* 0x0000000e1317cc24 */ /* 0x000fd6000f8e0212 */
[----:B------:R-:W1:Y:S01]  /*12d0*/  @!P3 LDC.64 R14, c[0x0][0x210] ;  /* 0x00008400ff0ebb82 */ /* 0x000e620000000a00 */
[----:B0-----:R-:W-:Y:S02]  /*12e0*/  @!P4 IMAD.WIDE R16, R23, 0x4, R16 ;  /* 0x000000041710c825 */ /* 0x001fe400078e0210 */
[----:B------:R-:W2:Y:S04]  /*12f0*/  @!P4 LDG.E R23, desc[UR10][R12.64+0x2c] ;  /* 0x00002c0a0c17c981 */ /* 0x000ea8000c1e1900 */
[----:B------:R-:W2:Y:S01]  /*1300*/  @!P4 LDG.E R16, desc[UR10][R16.64] ;  /* 0x0000000a1010c981 */ /* 0x000ea2000c1e1900 */
[----:B------:R-:W-:-:S04]  /*1310*/  @!P3 IMAD R25, R19, UR14, R26 ;  /* 0x0000000e1319bc24 */ /* 0x000fc8000f8e021a */
[----:B-1----:R-:W-:Y:S02]  /*1320*/  @!P3 IMAD.WIDE R14, R25, 0x4, R14 ;  /* 0x00000004190eb825 */ /* 0x002fe400078e020e */
[----:B------:R-:W3:Y:S04]  /*1330*/  @!P3 LDG.E R25, desc[UR10][R12.64+0x30] ;  /* 0x0000300a0c19b981 */ /* 0x000ee8000c1e1900 */
[----:B------:R-:W3:Y:S01]  /*1340*/  @!P3 LDG.E R14, desc[UR10][R14.64] ;  /* 0x0000000a0e0eb981 */ /* 0x000ee2000c1e1900 */
[----:B------:R-:W-:-:S04]  /*1350*/  LOP3.LUT R27, R20, R21, RZ, 0xfc, !PT ;  /* 0x00000015141b7212 */ /* 0x000fc800078efcff */
[----:B------:R-:W-:-:S04]  /*1360*/  ISETP.LT.OR P0, PT, R27, RZ, P1 ;  /* 0x000000ff1b00720c */ /* 0x000fc80000f01670 */
[----:B------:R-:W-:Y:S01]  /*1370*/  ISETP.GE.OR P0, PT, R20, UR14, P0 ;  /* 0x0000000e14007c0c */ /* 0x000fe20008706670 */
[----:B--2---:R-:W-:Y:S01]  /*1380*/  @!P4 FFMA.FTZ R11, R16, R23, R11 ;  /* 0x00000017100bc223 */ /* 0x004fe2000001000b */
[----:B------:R-:W-:-:S11]  /*1390*/  LOP3.LUT R23, R22, R21, RZ, 0xfc, !PT ;  /* 0x0000001516177212 */ /* 0x000fd600078efcff */
[----:B------:R-:W0:Y:S01]  /*13a0*/  @!P0 LDC.64 R16, c[0x0][0x210] ;  /* 0x00008400ff108b82 */ /* 0x000e220000000a00 */
[----:B------:R-:W-:-:S04]  /*13b0*/  ISETP.LT.OR P4, PT, R23, RZ, P1 ;  /* 0x000000ff1700720c */ /* 0x000fc80000f81670 */
[----:B------:R-:W-:Y:S01]  /*13c0*/  ISETP.GE.OR P4, PT, R22, UR14, P4 ;  /* 0x0000000e16007c0c */ /* 0x000fe2000a786670 */
[----:B------:R-:W-:Y:S02]  /*13d0*/  @!P0 IMAD R23, R19, UR14, R20 ;  /* 0x0000000e13178c24 */ /* 0x000fe4000f8e0214 */
[----:B---3--:R-:W-:-:S10]  /*13e0*/  @!P3 FFMA.FTZ R11, R14, R25, R11 ;  /* 0x000000190e0bb223 */ /* 0x008fd4000001000b */
[----:B------:R-:W1:Y:S01]  /*13f0*/  @!P4 LDC.64 R14, c[0x0][0x210] ;  /* 0x00008400ff0ecb82 */ /* 0x000e620000000a00 */
[----:B------:R-:W-:Y:S01]  /*1400*/  @!P4 IMAD R19, R19, UR14, R22 ;  /* 0x0000000e1313cc24 */ /* 0x000fe2000f8e0216 */
[----:B------:R-:W2:Y:S01]  /*1410*/  @!P4 LDG.E R25, desc[UR10][R12.64+0x38] ;  /* 0x0000380a0c19c981 */ /* 0x000ea2000c1e1900 */
[----:B0-----:R-:W-:-:S03]  /*1420*/  @!P0 IMAD.WIDE R16, R23, 0x4, R16 ;  /* 0x0000000417108825 */ /* 0x001fc600078e0210 */
[----:B------:R-:W3:Y:S04]  /*1430*/  @!P0 LDG.E R23, desc[UR10][R12.64+0x34] ;  /* 0x0000340a0c178981 */ /* 0x000ee8000c1e1900 */
[----:B------:R0:W3:Y:S01]  /*1440*/  @!P0 LDG.E R16, desc[UR10][R16.64] ;  /* 0x0000000a10108981 */ /* 0x0000e2000c1e1900 */
[----:B-1----:R-:W-:-:S05]  /*1450*/  @!P4 IMAD.WIDE R14, R19, 0x4, R14 ;  /* 0x00000004130ec825 */ /* 0x002fca00078e020e */
[----:B------:R1:W2:Y:S01]  /*1460*/  @!P4 LDG.E R19, desc[UR10][R14.64] ;  /* 0x0000000a0e13c981 */ /* 0x0002a2000c1e1900 */
[----:B------:R-:W-:-:S04]  /*1470*/  IADD3 R21, R21, UR16, RZ ;  /* 0x0000001015157c10 */ /* 0x000fc8000fffe0ff */
[----:B------:R-:W-:Y:S02]  /*1480*/  ISETP.GE.AND P1, PT, R21, UR15, PT ;  /* 0x0000000f15007c0c */ /* 0x000fe4000bf26270 */
[-C--:B------:R-:W-:Y:S02]  /*1490*/  LOP3.LUT R27, R28, R21.reuse, RZ, 0xfc, !PT ;  /* 0x000000151c1b7212 */ /* 0x080fe400078efcff */
[----:B0-----:R-:W-:Y:S02]  /*14a0*/  LOP3.LUT R17, R18, R21, RZ, 0xfc, !PT ;  /* 0x0000001512117212 */ /* 0x001fe400078efcff */
[----:B------:R-:W-:Y:S02]  /*14b0*/  ISETP.LT.OR P2, PT, R27, RZ, P1 ;  /* 0x000000ff1b00720c */ /* 0x000fe40000f41670 */
[----:B------:R-:W-:Y:S02]  /*14c0*/  ISETP.LT.OR P5, PT, R17, RZ, P1 ;  /* 0x000000ff1100720c */ /* 0x000fe40000fa1670 */
[----:B------:R-:W-:-:S02]  /*14d0*/  ISETP.GE.OR P2, PT, R28, UR14, P2 ;  /* 0x0000000e1c007c0c */ /* 0x000fc40009746670 */
[----:B------:R-:W-:-:S11]  /*14e0*/  ISETP.GE.OR P5, PT, R18, UR14, P5 ;  /* 0x0000000e12007c0c */ /* 0x000fd6000afa6670 */
[----:B-1----:R-:W0:Y:S01]  /*14f0*/  @!P2 LDC.64 R14, c[0x0][0x210] ;  /* 0x00008400ff0eab82 */ /* 0x002e220000000a00 */
[----:B---3--:R-:W-:-:S07]  /*1500*/  @!P0 FFMA.FTZ R11, R16, R23, R11 ;  /* 0x00000017100b8223 */ /* 0x008fce000001000b */
[----:B------:R-:W1:Y:S01]  /*1510*/  @!P5 LDC.64 R16, c[0x0][0x210] ;  /* 0x00008400ff10db82 */ /* 0x000e620000000a00 */
[----:B--2---:R-:W-:Y:S01]  /*1520*/  @!P4 FFMA.FTZ R11, R19, R25, R11 ;  /* 0x00000019130bc223 */ /* 0x004fe2000001000b */
[----:B------:R-:W-:Y:S01]  /*1530*/  IMAD R19, R24, UR15, R21 ;  /* 0x0000000f18137c24 */ /* 0x000fe2000f8e0215 */
[----:B------:R-:W2:Y:S03]  /*1540*/  @!P5 LDG.E R25, desc[UR10][R12.64+0x40] ;  /* 0x0000400a0c19d981 */ /* 0x000ea6000c1e1900 */
[----:B------:R-:W-:-:S04]  /*1550*/  @!P2 IMAD R23, R19, UR14, R28 ;  /* 0x0000000e1317ac24 */ /* 0x000fc8000f8e021c */
[----:B0-----:R-:W-:-:S04]  /*1560*/  @!P2 IMAD.WIDE R14, R23, 0x4, R14 ;  /* 0x00000004170ea825 */ /* 0x001fc800078e020e */
[----:B------:R-:W-:Y:S02]  /*1570*/  @!P5 IMAD R23, R19, UR14, R18 ;  /* 0x0000000e1317dc24 */ /* 0x000fe4000f8e0212 */
[----:B------:R-:W3:Y:S02]  /*1580*/  @!P2 LDG.E R14, desc[UR10][R14.64] ;  /* 0x0000000a0e0ea981 */ /* 0x000ee4000c1e1900 */
[----:B-1----:R-:W-:Y:S02]  /*1590*/  @!P5 IMAD.WIDE R16, R23, 0x4, R16 ;  /* 0x000000041710d825 */ /* 0x002fe400078e0210 */
[----:B------:R-:W3:Y:S04]  /*15a0*/  @!P2 LDG.E R23, desc[UR10][R12.64+0x3c] ;  /* 0x00003c0a0c17a981 */ /* 0x000ee8000c1e1900 */
[----:B------:R-:W2:Y:S01]  /*15b0*/  @!P5 LDG.E R16, desc[UR10][R16.64] ;  /* 0x0000000a1010d981 */ /* 0x000ea2000c1e1900 */
[----:B------:R-:W-:-:S04]  /*15c0*/  LOP3.LUT R27, R26, R21, RZ, 0xfc, !PT ;  /* 0x000000151a1b7212 */ /* 0x000fc800078efcff */
[----:B------:R-:W-:Y:S02]  /*15d0*/  ISETP.LT.OR P3, PT, R27, RZ, P1 ;  /* 0x000000ff1b00720c */ /* 0x000fe40000f61670 */
[----:B------:R-:W-:Y:S02]  /*15e0*/  LOP3.LUT R27, R20, R21, RZ, 0xfc, !PT ;  /* 0x00000015141b7212 */ /* 0x000fe400078efcff */
[----:B------:R-:W-:Y:S02]  /*15f0*/  ISETP.GE.OR P3, PT, R26, UR14, P3 ;  /* 0x0000000e1a007c0c */ /* 0x000fe40009f66670 */
[----:B------:R-:W-:-:S04]  /*1600*/  ISETP.LT.OR P4, PT, R27, RZ, P1 ;  /* 0x000000ff1b00720c */ /* 0x000fc80000f81670 */
[----:B------:R-:W-:Y:S01]  /*1610*/  ISETP.GE.OR P4, PT, R20, UR14, P4 ;  /* 0x0000000e14007c0c */ /* 0x000fe2000a786670 */
[----:B---3--:R-:W-:-:S06]  /*1620*/  @!P2 FFMA.FTZ R11, R14, R23, R11 ;  /* 0x000000170e0ba223 */ /* 0x008fcc000001000b */
[----:B------:R-:W0:Y:S01]  /*1630*/  @!P3 LDC.64 R14, c[0x0][0x210] ;  /* 0x00008400ff0ebb82 */ /* 0x000e220000000a00 */
[----:B--2---:R-:W-:Y:S01]  /*1640*/  @!P5 FFMA.FTZ R11, R16, R25, R11 ;  /* 0x00000019100bd223 */ /* 0x004fe2000001000b */
[----:B------:R-:W-:-:S04]  /*1650*/  @!P3 IMAD R23, R19, UR14, R26 ;  /* 0x0000000e1317bc24 */ /* 0x000fc8000f8e021a */
[----:B------:R-:W2:Y:S02]  /*1660*/  @!P4 LDG.E R25, desc[UR10][R12.64+0x48] ;  /* 0x0000480a0c19c981 */ /* 0x000ea4000c1e1900 */
[----:B------:R-:W1:Y:S01]  /*1670*/  @!P4 LDC.64 R16, c[0x0][0x210] ;  /* 0x00008400ff10cb82 */ /* 0x000e620000000a00 */
[----:B0-----:R-:W-:-:S04]  /*1680*/  @!P3 IMAD.WIDE R14, R23, 0x4, R14 ;  /* 0x00000004170eb825 */ /* 0x001fc800078e020e */
[----:B------:R-:W-:Y:S02]  /*1690*/  @!P4 IMAD R23, R19, UR14, R20 ;  /* 0x0000000e1317cc24 */ /* 0x000fe4000f8e0214 */
[----:B------:R-:W3:Y:S02]  /*16a0*/  @!P3 LDG.E R14, desc[UR10][R14.64] ;  /* 0x0000000a0e0eb981 */ /* 0x000ee4000c1e1900 */
[----:B-1----:R-:W-:Y:S02]  /*16b0*/  @!P4 IMAD.WIDE R16, R23, 0x4, R16 ;  /* 0x000000041710c825 */ /* 0x002fe400078e0210 */
[----:B------:R-:W3:Y:S04]  /*16c0*/  @!P3 LDG.E R23, desc[UR10][R12.64+0x44] ;  /* 0x0000440a0c17b981 */ /* 0x000ee8000c1e1900 */
[----:B------:R-:W2:Y:S01]  /*16d0*/  @!P4 LDG.E R16, desc[UR10][R16.64] ;  /* 0x0000000a1010c981 */ /* 0x000ea2000c1e1900 */
[----:B------:R-:W-:Y:S01]  /*16e0*/  LOP3.LUT R27, R22, R21, RZ, 0xfc, !PT ;  /* 0x00000015161b7212 */ /* 0x000fe200078efcff */
[----:B------:R-:W-:-:S03]  /*16f0*/  VIADD R21, R21, UR16 ;  /* 0x0000001015157c36 */ /* 0x000fc60008000000 */
[----:B------:R-:W-:Y:S02]  /*1700*/  ISETP.LT.OR P0, PT, R27, RZ, P1 ;  /* 0x000000ff1b00720c */ /* 0x000fe40000f01670 */
[----:B------:R-:W-:Y:S02]  /*1710*/  ISETP.GE.AND P1, PT, R21, UR15, PT ;  /* 0x0000000f15007c0c */ /* 0x000fe4000bf26270 */
[----:B------:R-:W-:-:S04]  /*1720*/  LOP3.LUT R27, R28, R21, RZ, 0xfc, !PT ;  /* 0x000000151c1b7212 */ /* 0x000fc800078efcff */
[----:B------:R-:W-:-:S04]  /*1730*/  ISETP.LT.OR P2, PT, R27, RZ, P1 ;  /* 0x000000ff1b00720c */ /* 0x000fc80000f41670 */
[----:B------:R-:W-:Y:S02]  /*1740*/  ISETP.GE.OR P2, PT, R28, UR14, P2 ;  /* 0x0000000e1c007c0c */ /* 0x000fe40009746670 */
[----:B------:R-:W-:-:S13]  /*1750*/  ISETP.GE.OR P0, PT, R22, UR14, P0 ;  /* 0x0000000e16007c0c */ /* 0x000fda0008706670 */
[----:B------:R-:W-:Y:S02]  /*1760*/  @!P0 IMAD R19, R19, UR14, R22 ;  /* 0x0000000e13138c24 */ /* 0x000fe4000f8e0216 */
[----:B---3--:R-:W-:Y:S02]  /*1770*/  @!P3 FFMA.FTZ R11, R14, R23, R11 ;  /* 0x000000170e0bb223 */ /* 0x008fe4000001000b */
[----:B------:R-:W0:Y:S01]  /*1780*/  @!P2 LDC.64 R14, c[0x0][0x210] ;  /* 0x00008400ff0eab82 */ /* 0x000e220000000a00 */
[----:B------:R-:W-:Y:S01]  /*1790*/  LOP3.LUT R23, R18, R21, RZ, 0xfc, !PT ;  /* 0x0000001512177212 */ /* 0x000fe200078efcff */
[----:B--2---:R-:W-:-:S03]  /*17a0*/  @!P4 FFMA.FTZ R11, R16, R25, R11 ;  /* 0x00000019100bc223 */ /* 0x004fc6000001000b */
[----:B------:R-:W-:Y:S02]  /*17b0*/  ISETP.LT.OR P4, PT, R23, RZ, P1 ;  /* 0x000000ff1700720c */ /* 0x000fe40000f81670 */
[-C--:B------:R-:W-:Y:S01]  /*17c0*/  LOP3.LUT R23, R26, R21.reuse, RZ, 0xfc, !PT ;  /* 0x000000151a177212 */ /* 0x080fe200078efcff */
[----:B------:R-:W1:Y:S01]  /*17d0*/  @!P0 LDC.64 R16, c[0x0][0x210] ;  /* 0x00008400ff108b82 */ /* 0x000e620000000a00 */
[----:B------:R-:W-:Y:S02]  /*17e0*/  ISETP.GE.OR P4, PT, R18, UR14, P4 ;  /* 0x0000000e12007c0c */ /* 0x000fe4000a786670 */
[----:B------:R-:W-:Y:S01]  /*17f0*/  ISETP.LT.OR P3, PT, R23, RZ, P1 ;  /* 0x000000ff1700720c */ /* 0x000fe20000f61670 */
[----:B------:R-:W-:Y:S01]  /*1800*/  IMAD R23, R24, UR15, R21 ;  /* 0x0000000f18177c24 */ /* 0x000fe2000f8e0215 */
[----:B------:R-:W-:-:S04]  /*1810*/  LOP3.LUT R25, R20, R21, RZ, 0xfc, !PT ;  /* 0x0000001514197212 */ /* 0x000fc800078efcff */
[----:B------:R-:W-:Y:S01]  /*1820*/  ISETP.LT.OR P5, PT, R25, RZ, P1 ;  /* 0x000000ff1900720c */ /* 0x000fe20000fa1670 */
[----:B------:R-:W-:-:S03]  /*1830*/  @!P2 IMAD R25, R23, UR14, R28 ;  /* 0x0000000e1719ac24 */ /* 0x000fc6000f8e021c */
[----:B------:R-:W-:Y:S01]  /*1840*/  ISETP.GE.OR P5, PT, R20, UR14, P5 ;  /* 0x0000000e14007c0c */ /* 0x000fe2000afa6670 */
[----:B0-----:R-:W-:Y:S02]  /*1850*/  @!P2 IMAD.WIDE R24, R25, 0x4, R14 ;  /* 0x000000041918a825 */ /* 0x001fe400078e020e */
[----:B------:R-:W0:Y:S01]  /*1860*/  @!P4 LDC.64 R14, c[0x0][0x210] ;  /* 0x00008400ff0ecb82 */ /* 0x000e220000000a00 */
[----:B------:R-:W-:Y:S02]  /*1870*/  ISETP.GE.OR P3, PT, R26, UR14, P3 ;  /* 0x0000000e1a007c0c */ /* 0x000fe40009f66670 */
[----:B------:R-:W-:Y:S01]  /*1880*/  LOP3.LUT R21, R22, R21, RZ, 0xfc, !PT ;  /* 0x0000001516157212 */ /* 0x000fe200078efcff */
[----:B------:R-:W2:Y:S03]  /*1890*/  @!P2 LDG.E R24, desc[UR10][R24.64] ;  /* 0x0000000a1818a981 */ /* 0x000ea6000c1e1900 */
[----:B------:R-:W-:Y:S01]  /*18a0*/  ISETP.LT.OR P1, PT, R21, RZ, P1 ;  /* 0x000000ff1500720c */ /* 0x000fe20000f21670 */
[----:B-1----:R-:W-:-:S02]  /*18b0*/  @!P0 IMAD.WIDE R16, R19, 0x4, R16 ;  /* 0x0000000413108825 */ /* 0x002fc400078e0210 */
[----:B------:R-:W1:Y:S01]  /*18c0*/  @!P5 LDC.64 R28, c[0x0][0x210] ;  /* 0x00008400ff1cdb82 */ /* 0x000e620000000a00 */
[----:B------:R-:W-:Y:S02]  /*18d0*/  ISETP.GE.OR P1, PT, R22, UR14, P1 ;  /* 0x0000000e16007c0c */ /* 0x000fe40008f26670 */
[----:B------:R3:W4:Y:S01]  /*18e0*/  @!P0 LDG.E R19, desc[UR10][R16.64] ;  /* 0x0000000a10138981 */ /* 0x000722000c1e1900 */
[C---:B------:R-:W-:Y:S02]  /*18f0*/  @!P4 IMAD R21, R23.reuse, UR14, R18 ;  /* 0x0000000e1715cc24 */ /* 0x040fe4000f8e0212 */
[----:B------:R-:W-:Y:S01]  /*1900*/  @!P5 IMAD R18, R23, UR14, R20 ;  /* 0x0000000e1712dc24 */ /* 0x000fe2000f8e0214 */
[----:B------:R-:W5:Y:S01]  /*1910*/  @!P4 LDG.E R25, desc[UR10][R12.64+0x54] ;  /* 0x0000540a0c19c981 */ /* 0x000f62000c1e1900 */
[----:B---3--:R-:W3:Y:S01]  /*1920*/  @!P3 LDC.64 R16, c[0x0][0x210] ;  /* 0x00008400ff10bb82 */ /* 0x008ee20000000a00 */
[----:B0-----:R-:W-:-:S04]  /*1930*/  @!P4 IMAD.WIDE R20, R21, 0x4, R14 ;  /* 0x000000041514c825 */ /* 0x001fc800078e020e */
[----:B------:R-:W-:-:S03]  /*1940*/  @!P3 IMAD R27, R23, UR14, R26 ;  /* 0x0000000e171bbc24 */ /* 0x000fc6000f8e021a */
[----:B------:R-:W0:Y:S01]  /*1950*/  @!P1 LDC.64 R14, c[0x0][0x210] ;  /* 0x00008400ff0e9b82 */ /* 0x000e220000000a00 */
[----:B------:R-:W-:Y:S01]  /*1960*/  @!P1 IMAD R23, R23, UR14, R22 ;  /* 0x0000000e17179c24 */ /* 0x000fe2000f8e0216 */
[----:B------:R-:W5:Y:S01]  /*1970*/  @!P4 LDG.E R20, desc[UR10][R20.64] ;  /* 0x0000000a1414c981 */ /* 0x000f62000c1e1900 */
[----:B-1----:R-:W-:-:S03]  /*1980*/  @!P5 IMAD.WIDE R28, R18, 0x4, R28 ;  /* 0x00000004121cd825 */ /* 0x002fc600078e021c */
[----:B------:R-:W4:Y:S04]  /*1990*/  @!P0 LDG.E R22, desc[UR10][R12.64+0x4c] ;  /* 0x00004c0a0c168981 */ /* 0x000f28000c1e1900 */
[----:B------:R-:W2:Y:S04]  /*19a0*/  @!P2 LDG.E R18, desc[UR10][R12.64+0x50] ;  /* 0x0000500a0c12a981 */ /* 0x000ea8000c1e1900 */
[----:B------:R-:W5:Y:S01]  /*19b0*/  @!P3 LDG.E R26, desc[UR10][R12.64+0x58] ;  /* 0x0000580a0c1ab981 */ /* 0x000f62000c1e1900 */
[----:B---3--:R-:W-:-:S03]  /*19c0*/  @!P3 IMAD.WIDE R16, R27, 0x4, R16 ;  /* 0x000000041b10b825 */ /* 0x008fc600078e0210 */
[----:B------:R-:W3:Y:S04]  /*19d0*/  @!P5 LDG.E R28, desc[UR10][R28.64] ;  /* 0x0000000a1c1cd981 */ /* 0x000ee8000c1e1900 */
[----:B------:R1:W3:Y:S01]  /*19e0*/  @!P3 LDG.E R16, desc[UR10][R16.64] ;  /* 0x0000000a1010b981 */ /* 0x0002e2000c1e1900 */
[----:B0-----:R-:W-:-:S03]  /*19f0*/  @!P1 IMAD.WIDE R14, R23, 0x4, R14 ;  /* 0x00000004170e9825 */ /* 0x001fc600078e020e */
[----:B------:R-:W3:Y:S04]  /*1a00*/  @!P5 LDG.E R23, desc[UR10][R12.64+0x5c] ;  /* 0x00005c0a0c17d981 */ /* 0x000ee8000c1e1900 */
[----:B------:R-:W3:Y:S04]  /*1a10*/  @!P1 LDG.E R21, desc[UR10][R12.64+0x60] ;  /* 0x0000600a0c159981 */ /* 0x000ee8000c1e1900 */
[----:B------:R-:W3:Y:S01]  /*1a20*/  @!P1 LDG.E R14, desc[UR10][R14.64] ;  /* 0x0000000a0e0e9981 */ /* 0x000ee2000c1e1900 */
[----:B-1----:R-:W-:Y:S01]  /*1a30*/  SHF.R.S64 R17, R7, 0x1e, R10 ;  /* 0x0000001e07117819 */ /* 0x002fe2000000100a */
[----:B----4-:R-:W-:-:S04]  /*1a40*/  @!P0 FFMA.FTZ R11, R19, R22, R11 ;  /* 0x00000016130b8223 */ /* 0x010fc8000001000b */
[----:B--2---:R-:W-:-:S04]  /*1a50*/  @!P2 FFMA.FTZ R11, R24, R18, R11 ;  /* 0x00000012180ba223 */ /* 0x004fc8000001000b */
[----:B-----5:R-:W-:-:S04]  /*1a60*/  @!P4 FFMA.FTZ R11, R20, R25, R11 ;  /* 0x00000019140bc223 */ /* 0x020fc8000001000b */
[----:B---3--:R-:W-:Y:S01]  /*1a70*/  @!P3 FFMA.FTZ R11, R16, R26, R11 ;  /* 0x0000001a100bb223 */ /* 0x008fe2000001000b */
[----:B------:R-:W-:-:S03]  /*1a80*/  IADD3 R16, P0, R17, UR18, RZ ;  /* 0x0000001211107c10 */ /* 0x000fc6000ff1e0ff */
[----:B------:R-:W-:Y:S01]  /*1a90*/  @!P5 FFMA.FTZ R11, R28, R23, R11 ;  /* 0x000000171c0bd223 */ /* 0x000fe2000001000b */
[----:B------:R-:W-:Y:S02]  /*1aa0*/  LEA.HI.X.SX32 R17, R10, UR19, 0x2, P0 ;  /* 0x000000130a117c11 */ /* 0x000fe400080f16ff */
[----:B------:R-:W-:Y:S01]  /*1ab0*/  IADD3 R9, P0, R9, UR5, RZ ;  /* 0x0000000509097c10 */ /* 0x000fe2000ff1e0ff */
[----:B------:R-:W-:-:S04]  /*1ac0*/  @!P1 FFMA.FTZ R11, R14, R21, R11 ;  /* 0x000000150e0b9223 */ /* 0x000fc8000001000b */
[----:B------:R-:W-:Y:S01]  /*1ad0*/  IMAD.X R6, RZ, RZ, R6, P0 ;  /* 0x000000ffff067224 */ /* 0x000fe200000e0606 */
[----:B------:R-:W-:Y:S01]  /*1ae0*/  ISETP.GE.U32.AND P0, PT, R9, UR17, PT ;  /* 0x0000001109007c0c */ /* 0x000fe2000bf06070 */
[----:B------:R0:W-:Y:S03]  /*1af0*/  STG.E desc[UR10][R16.64], R11 ;  /* 0x0000000b10007986 */ /* 0x0001e6000c10190a */
[----:B------:R-:W-:Y:S02]  /*1b00*/  ISETP.GE.AND.EX P0, PT, R6, UR9, PT, P0 ;  /* 0x0000000906007c0c */ /* 0x000fe4000bf06300 */
[----:B------:R-:W-:-:S04]  /*1b10*/  IADD3 R7, P1, RZ, R7, RZ ;  /* 0x00000007ff077210 */ /* 0x000fc80007f3e0ff */
[----:B------:R-:W-:-:S07]  /*1b20*/  IADD3.X R10, R10, UR5, RZ, P1, !PT ;  /* 0x000000050a0a7c10 */ /* 0x000fce0008ffe4ff */
[----:B0-----:R-:W-:Y:S05]  /*1b30*/  @!P0 BRA `(.L_x_1009) ;  /* 0xffffffe800588947 */ /* 0x001fea000383ffff */
[----:B------:R-:W-:Y:S05]  /*1b40*/  BSYNC B0 ;  /* 0x0000000000007941 */ /* 0x000fea0003800000 */
.L_x_1008:
[----:B------:R-:W-:Y:S05]  /*1b50*/  EXIT ;  /* 0x000000000000794d */ /* 0x000fea0003800000 */
.L_x_1007:
[----:B------:R-:W0:Y:S01]  /*1b60*/  LDC R0, c[0x0][0x2b0] ;  /* 0x0000ac00ff007b82 */ /* 0x000e220000000800 */
[----:B------:R-:W-:Y:S01]  /*1b70*/  IMAD.MOV.U32 R8, RZ, RZ, RZ ;  /* 0x000000ffff087224 */ /* 0x000fe200078e00ff */
[----:B------:R-:W-:Y:S01]  /*1b80*/  BSSY B0, `(.L_x_1010) ;  /* 0x0000162000007945 */ /* 0x000fe20003800000 */
[----:B------:R-:W-:Y:S01]  /*1b90*/  MOV R2, RZ ;  /* 0x000000ff00027202 */ /* 0x000fe20000000f00 */
[----:B------:R-:W-:Y:S01]  /*1ba0*/  ULDC UR7, c[0x0][0x29c] ;  /* 0x0000a70000077ab9 */ /* 0x000fe20000000800 */
[----:B------:R-:W-:Y:S01]  /*1bb0*/  ULDC.U8 UR8, c[0x0][0x298] ;  /* 0x0000a60000087ab9 */ /* 0x000fe20000000000 */
[----:B------:R-:W-:Y:S01]  /*1bc0*/  ULDC UR16, c[0x0][0x2d0] ;  /* 0x0000b40000107ab9 */ /* 0x000fe20000000800 */
[----:B------:R-:W-:Y:S01]  /*1bd0*/  ULDC UR17, c[0x0][0x2d4] ;  /* 0x0000b50000117ab9 */ /* 0x000fe20000000800 */
[----:B------:R-:W1:Y:S01]  /*1be0*/  LDC R5, c[0x0][0x2b0] ;  /* 0x0000ac00ff057b82 */ /* 0x000e620000000800 */
[----:B------:R-:W-:Y:S01]  /*1bf0*/  ULDC.64 UR12, c[0x0][0x2c0] ;  /* 0x0000b000000c7ab9 */ /* 0x000fe20000000a00 */
[----:B------:R-:W-:Y:S01]  /*1c00*/  ULDC.64 UR14, c[0x0][0x2a8] ;  /* 0x0000aa00000e7ab9 */ /* 0x000fe20000000a00 */
[----:B------:R-:W-:-:S05]  /*1c10*/  ULDC.64 UR18, c[0x0][0x238] ;  /* 0x00008e0000127ab9 */ /* 0x000fca0000000a00 */
[----:B------:R-:W2:Y:S01]  /*1c20*/  LDC R6, c[0x0][0x2a0] ;  /* 0x0000a800ff067b82 */ /* 0x000ea20000000800 */
[----:B0-----:R-:W-:-:S07]  /*1c30*/  IABS R4, R0 ;  /* 0x0000000000047213 */ /* 0x001fce0000000000 */
[----:B------:R-:W0:Y:S01]  /*1c40*/  LDC R7, c[0x0][0x2b4] ;  /* 0x0000ad00ff077b82 */ /* 0x000e220000000800 */
[----:B------:R-:W3:Y:S07]  /*1c50*/  I2F.RP R0, R4 ;  /* 0x0000000400007306 */ /* 0x000eee0000209400 */
[----:B------:R-:W4:Y:S01]  /*1c60*/  LDC.64 R12, c[0x0][0x260] ;  /* 0x00009800ff0c7b82 */ /* 0x000f220000000a00 */
[----:B---3--:R-:W3:Y:S02]  /*1c70*/  MUFU.RCP R0, R0 ;  /* 0x0000000000007308 */ /* 0x008ee40000001000 */
[----:B---3--:R-:W-:-:S06]  /*1c80*/  IADD3 R9, R0, 0xffffffe, RZ ;  /* 0x0ffffffe00097810 */ /* 0x008fcc0007ffe0ff */
[----:B------:R-:W3:Y:S02]  /*1c90*/  F2I.FTZ.U32.TRUNC.NTZ R9, R9 ;  /* 0x0000000900097305 */ /* 0x000ee4000021f000 */
[----:B---3--:R-:W-:-:S04]  /*1ca0*/  IMAD.MOV R11, RZ, RZ, -R9 ;  /* 0x000000ffff0b7224 */ /* 0x008fc800078e0a09 */
[----:B------:R-:W-:-:S04]  /*1cb0*/  IMAD R11, R11, R4, RZ ;  /* 0x000000040b0b7224 */ /* 0x000fc800078e02ff */
[----:B------:R-:W-:-:S04]  /*1cc0*/  IMAD.HI.U32 R8, R9, R11, R8 ;  /* 0x0000000b09087227 */ /* 0x000fc800078e0008 */
[----:B012-4-:R-:W-:-:S07]  /*1cd0*/  IMAD.MOV.U32 R9, RZ, RZ, R10 ;  /* 0x000000ffff097224 */ /* 0x017fce00078e000a */
.L_x_1011:
[----:B------:R-:W-:Y:S01]  /*1ce0*/  IABS R11, R7 ;  /* 0x00000007000b7213 */ /* 0x000fe20000000000 */
[----:B------:R-:W-:Y:S01]  /*1cf0*/  IMAD.MOV R25, RZ, RZ, -R5 ;  /* 0x000000ffff197224 */ /* 0x000fe200078e0a05 */
[----:B------:R-:W-:Y:S01]  /*1d00*/  IABS R15, R10 ;  /* 0x0000000a000f7213 */ /* 0x000fe20000000000 */
[----:B------:R-:W-:Y:S01]  /*1d10*/  UPRMT UR6, UR8, 0x8880, URZ ;  /* 0x0000888008067896 */ /* 0x000fe2000800003f */
        /* <DEDUP_REMOVED lines=11> */
[----:B------:R-:W-:Y:S01]  /*1dd0*/  @!P1 IADD3 R15, R15, -R14, RZ ;  /* 0x8000000e0f0f9210 */ /* 0x000fe20007ffe0ff */
[----:B------:R-:W-:Y:S01]  /*1de0*/  @!P1 VIADD R18, R18, 0x1 ;  /* 0x0000000112129836 */ /* 0x000fe20000000000 */
[----:B------:R-:W-:Y:S01]  /*1df0*/  ISETP.NE.AND P1, PT, R5, RZ, PT ;  /* 0x000000ff0500720c */ /* 0x000fe20003f25270 */
[----:B0-----:R-:W-:Y:S01]  /*1e00*/  VIADD R14, R16, 0xffffffe ;  /* 0x0ffffffe100e7836 */ /* 0x001fe20000000000 */
[----:B------:R-:W-:-:S03]  /*1e10*/  ISETP.GE.U32.AND P0, PT, R15, R4, PT ;  /* 0x000000040f00720c */ /* 0x000fc60003f06070 */
[----:B------:R0:W1:Y:S02]  /*1e20*/  F2I.FTZ.U32.TRUNC.NTZ R15, R14 ;  /* 0x0000000e000f7305 */ /* 0x000064000021f000 */
[----:B0-----:R-:W-:-:S08]  /*1e30*/  IMAD.MOV.U32 R14, RZ, RZ, RZ ;  /* 0x000000ffff0e7224 */ /* 0x001fd000078e00ff */
[----:B------:R-:W-:Y:S01]  /*1e40*/  @P0 IADD3 R18, R18, 0x1, RZ ;  /* 0x0000000112120810 */ /* 0x000fe20007ffe0ff */
[----:B-1----:R-:W-:-:S04]  /*1e50*/  IMAD.MOV R0, RZ, RZ, -R15 ;  /* 0x000000ffff007224 */ /* 0x002fc800078e0a0f */
[----:B------:R-:W-:Y:S01]  /*1e60*/  @!P2 IMAD.MOV R18, RZ, RZ, -R18 ;  /* 0x000000ffff12a224 */ /* 0x000fe200078e0a12 */
[----:B------:R-:W-:Y:S01]  /*1e70*/  @!P1 LOP3.LUT R18, RZ, R5, RZ, 0x33, !PT ;  /* 0x00000005ff129212 */ /* 0x000fe200078e33ff */
[----:B------:R-:W-:Y:S01]  /*1e80*/  IMAD R17, R0, R11, RZ ;  /* 0x0000000b00117224 */ /* 0x000fe200078e02ff */
[----:B------:R-:W-:Y:S02]  /*1e90*/  MOV R0, R19 ;  /* 0x0000001300007202 */ /* 0x000fe40000000f00 */
[----:B------:R-:W-:Y:S01]  /*1ea0*/  IABS R16, R18 ;  /* 0x0000001200107213 */ /* 0x000fe20000000000 */
[----:B------:R-:W-:Y:S01]  /*1eb0*/  IMAD.HI.U32 R17, R15, R17, R14 ;  /* 0x000000110f117227 */ /* 0x000fe200078e000e */
[----:B------:R-:W0:Y:S03]  /*1ec0*/  I2F.RP R19, R0 ;  /* 0x0000000000137306 */ /* 0x000e260000209400 */
[----:B------:R-:W-:-:S02]  /*1ed0*/  IMAD.MOV.U32 R14, RZ, RZ, R16 ;  /* 0x000000ffff0e7224 */ /* 0x000fc400078e0010 */
[----:B------:R-:W-:Y:S02]  /*1ee0*/  IMAD R25, R18, R25, R10 ;  /* 0x0000001912197224 */ /* 0x000fe400078e020a */
[----:B------:R-:W-:-:S05]  /*1ef0*/  IMAD.HI.U32 R27, R17, R14, RZ ;  /* 0x0000000e111b7227 */ /* 0x000fca00078e00ff */
[----:B------:R-:W-:Y:S01]  /*1f00*/  IADD3 R15, -R27, RZ, RZ ;  /* 0x000000ff1b0f7210 */ /* 0x000fe20007ffe1ff */
[----:B0-----:R-:W0:Y:S04]  /*1f10*/  MUFU.RCP R19, R19 ;  /* 0x0000001300137308 */ /* 0x001e280000001000 */
[----:B------:R-:W-:-:S05]  /*1f20*/  IMAD R14, R11, R15, R14 ;  /* 0x0000000f0b0e7224 */ /* 0x000fca00078e020e */
[----:B------:R-:W-:Y:S01]  /*1f30*/  ISETP.GT.U32.AND P1, PT, R11, R14, PT ;  /* 0x0000000e0b00720c */ /* 0x000fe20003f24070 */
[----:B0-----:R-:W-:-:S12]  /*1f40*/  VIADD R16, R19, 0xffffffe ;  /* 0x0ffffffe13107836 */ /* 0x001fd80000000000 */
[----:B------:R-:W-:Y:S01]  /*1f50*/  @!P1 IMAD.IADD R14, R14, 0x1, -R11 ;  /* 0x000000010e0e9824 */ /* 0x000fe200078e0a0b */
[----:B------:R0:W1:Y:S01]  /*1f60*/  F2I.FTZ.U32.TRUNC.NTZ R17, R16 ;  /* 0x0000001000117305 */ /* 0x000062000021f000 */
[----:B------:R-:W-:Y:S02]  /*1f70*/  @!P1 IADD3 R27, R27, 0x1, RZ ;  /* 0x000000011b1b9810 */ /* 0x000fe40007ffe0ff */
[----:B------:R-:W-:Y:S02]  /*1f80*/  ISETP.NE.AND P1, PT, R7, RZ, PT ;  /* 0x000000ff0700720c */ /* 0x000fe40003f25270 */
[----:B------:R-:W-:Y:S02]  /*1f90*/  ISETP.GE.U32.AND P0, PT, R14, R11, PT ;  /* 0x0000000b0e00720c */ /* 0x000fe40003f06070 */
[----:B------:R-:W-:Y:S01]  /*1fa0*/  LOP3.LUT R11, R18, R7, RZ, 0x3c, !PT ;  /* 0x00000007120b7212 */ /* 0x000fe200078e3cff */
[----:B------:R-:W2:Y:S01]  /*1fb0*/  LDC.64 R14, c[0x0][0x2c8] ;  /* 0x0000b200ff0e7b82 */ /* 0x000ea20000000a00 */
[----:B0-----:R-:W-:-:S02]  /*1fc0*/  IMAD.MOV.U32 R16, RZ, RZ, RZ ;  /* 0x000000ffff107224 */ /* 0x001fc400078e00ff */
[----:B------:R-:W-:Y:S01]  /*1fd0*/  ISETP.GE.AND P2, PT, R11, RZ, PT ;  /* 0x000000ff0b00720c */ /* 0x000fe20003f46270 */
[----:B-1----:R-:W-:-:S06]  /*1fe0*/  IMAD.MOV R11, RZ, RZ, -R17 ;  /* 0x000000ffff0b7224 */ /* 0x002fcc00078e0a11 */
[----:B------:R-:W-:Y:S02]  /*1ff0*/  @P0 VIADD R27, R27, 0x1 ;  /* 0x000000011b1b0836 */ /* 0x000fe40000000000 */
[----:B------:R-:W-:-:S04]  /*2000*/  IMAD R11, R11, R0, RZ ;  /* 0x000000000b0b7224 */ /* 0x000fc800078e02ff */
[----:B------:R-:W-:Y:S01]  /*2010*/  @!P2 IADD3 R27, -R27, RZ, RZ ;  /* 0x000000ff1b1ba210 */ /* 0x000fe20007ffe1ff */
[----:B------:R-:W-:Y:S01]  /*2020*/  IMAD.HI.U32 R16, R17, R11, R16 ;  /* 0x0000000b11107227 */ /* 0x000fe200078e0010 */
[----:B------:R-:W-:Y:S02]  /*2030*/  @!P1 LOP3.LUT R27, RZ, R7, RZ, 0x33, !PT ;  /* 0x00000007ff1b9212 */ /* 0x000fe400078e33ff */
[----:B------:R-:W-:Y:S02]  /*2040*/  ISETP.NE.AND P1, PT, RZ, UR6, PT ;  /* 0x00000006ff007c0c */ /* 0x000fe4000bf25270 */
[----:B------:R-:W-:Y:S02]  /*2050*/  IABS R19, R27 ;  /* 0x0000001b00137213 */ /* 0x000fe40000000000 */
[----:B------:R-:W-:Y:S01]  /*2060*/  IADD3 R26, -R27, RZ, RZ ;  /* 0x000000ff1b1a7210 */ /* 0x000fe20007ffe1ff */
[----:B--2---:R-:W-:Y:S01]  /*2070*/  IMAD R25, R25, UR12, -R14 ;  /* 0x0000000c19197c24 */ /* 0x004fe2000f8e0a0e */
[----:B------:R-:W-:Y:S01]  /*2080*/  ISETP.GE.AND P4, PT, R27, RZ, PT ;  /* 0x000000ff1b00720c */ /* 0x000fe20003f86270 */
[----:B------:R-:W-:-:S02]  /*2090*/  IMAD.MOV.U32 R17, RZ, RZ, R19 ;  /* 0x000000ffff117224 */ /* 0x000fc400078e0013 */
[----:B------:R-:W-:Y:S02]  /*20a0*/  IMAD R26, R7, R26, R18 ;  /* 0x0000001a071a7224 */ /* 0x000fe400078e0212 */
[----:B------:R-:W-:Y:S02]  /*20b0*/  IMAD.HI.U32 R11, R16, R17, RZ ;  /* 0x00000011100b7227 */ /* 0x000fe400078e00ff */
[----:B------:R-:W0:Y:S02]  /*20c0*/  @P1 LDC.64 R22, c[0x0][0x288] ;  /* 0x0000a200ff161b82 */ /* 0x000e240000000a00 */
[----:B------:R-:W-:Y:S02]  /*20d0*/  IMAD.MOV R11, RZ, RZ, -R11 ;  /* 0x000000ffff0b7224 */ /* 0x000fe400078e0a0b */
[----:B------:R-:W-:Y:S02]  /*20e0*/  IMAD R26, R26, UR13, -R15 ;  /* 0x0000000d1a1a7c24 */ /* 0x000fe4000f8e0a0f */
[----:B------:R-:W-:-:S02]  /*20f0*/  IMAD R11, R0, R11, R17 ;  /* 0x0000000b000b7224 */ /* 0x000fc400078e0211 */
[----:B------:R-:W-:Y:S01]  /*2100*/  IMAD R24, R27, UR15, R26 ;  /* 0x0000000f1b187c24 */ /* 0x000fe2000f8e021a */
[----:B------:R-:W-:Y:S02]  /*2110*/  ISETP.GE.AND P0, PT, R26, UR15, PT ;  /* 0x0000000f1a007c0c */ /* 0x000fe4000bf06270 */
[----:B------:R-:W-:Y:S02]  /*2120*/  ISETP.GT.U32.AND P3, PT, R0, R11, PT ;  /* 0x0000000b0000720c */ /* 0x000fe40003f64070 */
[----:B------:R-:W-:-:S04]  /*2130*/  LOP3.LUT R14, R25, R26, RZ, 0xfc, !PT ;  /* 0x0000001a190e7212 */ /* 0x000fc800078efcff */
[----:B------:R-:W-:-:S04]  /*2140*/  ISETP.LT.OR P2, PT, R14, RZ, P0 ;  /* 0x000000ff0e00720c */ /* 0x000fc80000741670 */
[----:B------:R-:W-:-:S03]  /*2150*/  ISETP.GE.OR P2, PT, R25, UR14, P2 ;  /* 0x0000000e19007c0c */ /* 0x000fc60009746670 */
[----:B------:R-:W-:-:S04]  /*2160*/  @!P3 IADD3 R11, R11, -R0, RZ ;  /* 0x800000000b0bb210 */ /* 0x000fc80007ffe0ff */
[----:B------:R-:W-:-:S06]  /*2170*/  ISETP.GT.U32.AND P3, PT, R0, R11, PT ;  /* 0x0000000b0000720c */ /* 0x000fcc0003f64070 */
[----:B------:R-:W1:Y:S07]  /*2180*/  @!P2 LDC.64 R16, c[0x0][0x210] ;  /* 0x00008400ff10ab82 */ /* 0x000e6e0000000a00 */
[----:B------:R-:W-:Y:S02]  /*2190*/  @!P3 IMAD.IADD R11, R11, 0x1, -R0 ;  /* 0x000000010b0bb824 */ /* 0x000fe400078e0a00 */
[----:B------:R-:W-:Y:S02]  /*21a0*/  IMAD.MOV.U32 R0, RZ, RZ, RZ ;  /* 0x000000ffff007224 */ /* 0x000fe400078e00ff */
[----:B------:R-:W-:-:S02]  /*21b0*/  IMAD.MOV.U32 R19, RZ, RZ, R11 ;  /* 0x000000ffff137224 */ /* 0x000fc400078e000b */
[----:B------:R-:W-:-:S03]  /*21c0*/  @!P2 IMAD R11, R24, UR14, R25 ;  /* 0x0000000e180bac24 */ /* 0x000fc6000f8e0219 */
[----:B------:R-:W-:Y:S02]  /*21d0*/  @!P4 IADD3 R19, -R19, RZ, RZ ;  /* 0x000000ff1313c210 */ /* 0x000fe40007ffe1ff */
[----:B------:R-:W-:-:S05]  /*21e0*/  @!P5 LOP3.LUT R19, RZ, R6, RZ, 0x33, !PT ;  /* 0x00000006ff13d212 */ /* 0x000fca00078e33ff */
[----:B------:R-:W-:Y:S02]  /*21f0*/  IMAD R15, R19, UR4, RZ ;  /* 0x00000004130f7c24 */ /* 0x000fe4000f8e02ff */
[----:B-1----:R-:W-:-:S04]  /*2200*/  @!P2 IMAD.WIDE R16, R11, 0x4, R16 ;  /* 0x000000040b10a825 */ /* 0x002fc800078e0210 */
[----:B0-----:R-:W-:Y:S01]  /*2210*/  @P1 IMAD.WIDE R22, R19, 0x4, R22 ;  /* 0x0000000413161825 */ /* 0x001fe200078e0216 */
[----:B------:R0:W2:Y:S03]  /*2220*/  @!P2 LDG.E R21, desc[UR10][R16.64] ;  /* 0x0000000a1015a981 */ /* 0x0000a6000c1e1900 */
[----:B------:R-:W-:Y:S01]  /*2230*/  IMAD.WIDE R14, R15, 0x4, R12 ;  /* 0x000000040f0e7825 */ /* 0x000fe200078e020c */
[----:B------:R-:W2:Y:S04]  /*2240*/  @P1 LDG.E R0, desc[UR10][R22.64] ;  /* 0x0000000a16001981 */ /* 0x000ea8000c1e1900 */
[----:B------:R-:W2:Y:S01]  /*2250*/  @!P2 LDG.E R28, desc[UR10][R14.64] ;  /* 0x0000000a0e1ca981 */ /* 0x000ea2000c1e1900 */
[----:B------:R-:W-:-:S05]  /*2260*/  VIADD R11, R25, UR16 ;  /* 0x00000010190b7c36 */ /* 0x000fca0008000000 */
[CC--:B------:R-:W-:Y:S02]  /*2270*/  LOP3.LUT R18, R11.reuse, R26.reuse, RZ, 0xfc, !PT ;  /* 0x0000001a0b127212 */ /* 0x0c0fe400078efcff */
[C---:B------:R-:W-:Y:S02]  /*2280*/  IADD3 R20, R11.reuse, UR16, RZ ;  /* 0x000000100b147c10 */ /* 0x040fe4000fffe0ff */
[----:B------:R-:W-:Y:S02]  /*2290*/  ISETP.LT.OR P1, PT, R18, RZ, P0 ;  /* 0x000000ff1200720c */ /* 0x000fe40000721670 */
[----:B------:R-:W-:Y:S02]  /*22a0*/  LOP3.LUT R18, R20, R26, RZ, 0xfc, !PT ;  /* 0x0000001a14127212 */ /* 0x000fe400078efcff */
[----:B------:R-:W-:Y:S02]  /*22b0*/  ISETP.GE.OR P1, PT, R11, UR14, P1 ;  /* 0x0000000e0b007c0c */ /* 0x000fe40008f26670 */
[----:B------:R-:W-:-:S04]  /*22c0*/  ISETP.LT.OR P3, PT, R18, RZ, P0 ;  /* 0x000000ff1200720c */ /* 0x000fc80000761670 */
[----:B------:R-:W-:-:S07]  /*22d0*/  ISETP.GE.OR P3, PT, R20, UR14, P3 ;  /* 0x0000000e14007c0c */ /* 0x000fce0009f66670 */
[----:B------:R-:W1:Y:S01]  /*22e0*/  @!P1 LDC.64 R18, c[0x0][0x210] ;  /* 0x00008400ff129b82 */ /* 0x000e620000000a00 */
[----:B------:R-:W3:Y:S05]  /*22f0*/  @!P1 LDG.E R22, desc[UR10][R14.64+0x4] ;  /* 0x0000040a0e169981 */ /* 0x000eea000c1e1900 */
[----:B------:R-:W4:Y:S02]  /*2300*/  @!P3 LDG.E R23, desc[UR10][R14.64+0x8] ;  /* 0x0000080a0e17b981 */ /* 0x000f24000c1e1900 */
[----:B0-----:R-:W0:Y:S01]  /*2310*/  @!P3 LDC.64 R16, c[0x0][0x210] ;  /* 0x00008400ff10bb82 */ /* 0x001e220000000a00 */
[----:B--2---:R-:W-:Y:S01]  /*2320*/  @!P2 FFMA.FTZ R0, R21, R28, R0 ;  /* 0x0000001c1500a223 */ /* 0x004fe20000010000 */
[----:B------:R-:W-:-:S04]  /*2330*/  @!P1 IMAD R21, R24, UR14, R11 ;  /* 0x0000000e18159c24 */ /* 0x000fc8000f8e020b */
[----:B-1----:R-:W-:-:S04]  /*2340*/  @!P1 IMAD.WIDE R18, R21, 0x4, R18 ;  /* 0x0000000415129825 */ /* 0x002fc800078e0212 */
[----:B------:R-:W-:Y:S02]  /*2350*/  @!P3 IMAD R21, R24, UR14, R20 ;  /* 0x0000000e1815bc24 */ /* 0x000fe4000f8e0214 */
[----:B------:R-:W3:Y:S02]  /*2360*/  @!P1 LDG.E R19, desc[UR10][R18.64] ;  /* 0x0000000a12139981 */ /* 0x000ee4000c1e1900 */
[----:B0-----:R-:W-:-:S06]  /*2370*/  @!P3 IMAD.WIDE R16, R21, 0x4, R16 ;  /* 0x000000041510b825 */ /* 0x001fcc00078e0210 */
[----:B------:R-:W4:Y:S01]  /*2380*/  @!P3 LDG.E R17, desc[UR10][R16.64] ;  /* 0x0000000a1011b981 */ /* 0x000f22000c1e1900 */
[----:B------:R-:W-:-:S05]  /*2390*/  VIADD R21, R20, UR16 ;  /* 0x0000001014157c36 */ /* 0x000fca0008000000 */
[----:B------:R-:W-:-:S04]  /*23a0*/  LOP3.LUT R28, R21, R26, RZ, 0xfc, !PT ;  /* 0x0000001a151c7212 */ /* 0x000fc800078efcff */
[----:B------:R-:W-:-:S04]  /*23b0*/  ISETP.LT.OR P2, PT, R28, RZ, P0 ;  /* 0x000000ff1c00720c */ /* 0x000fc80000741670 */
[----:B------:R-:W-:Y:S01]  /*23c0*/  ISETP.GE.OR P2, PT, R21, UR14, P2 ;  /* 0x0000000e15007c0c */ /* 0x000fe20009746670 */
[----:B---3--:R-:W-:Y:S01]  /*23d0*/  @!P1 FFMA.FTZ R0, R19, R22, R0 ;  /* 0x0000001613009223 */ /* 0x008fe20000010000 */
[----:B------:R-:W-:-:S11]  /*23e0*/  VIADD R22, R21, UR16 ;  /* 0x0000001015167c36 */ /* 0x000fd60008000000 */
[----:B------:R-:W0:Y:S01]  /*23f0*/  @!P2 LDC.64 R18, c[0x0][0x210] ;  /* 0x00008400ff12ab82 */ /* 0x000e220000000a00 */
[----:B----4-:R-:W-:Y:S01]  /*2400*/  @!P3 FFMA.FTZ R0, R17, R23, R0 ;  /* 0x000000171100b223 */ /* 0x010fe20000010000 */
[----:B------:R-:W-:-:S04]  /*2410*/  LOP3.LUT R23, R22, R26, RZ, 0xfc, !PT ;  /* 0x0000001a16177212 */ /* 0x000fc800078efcff */
[----:B------:R-:W-:Y:S01]  /*2420*/  ISETP.LT.OR P0, PT, R23, RZ, P0 ;  /* 0x000000ff1700720c */ /* 0x000fe20000701670 */
[----:B------:R-:W-:Y:S01]  /*2430*/  @!P2 IMAD R17, R24, UR14, R21 ;  /* 0x0000000e1811ac24 */ /* 0x000fe2000f8e0215 */
[----:B------:R-:W2:Y:S02]  /*2440*/  @!P2 LDG.E R23, desc[UR10][R14.64+0xc] ;  /* 0x00000c0a0e17a981 */ /* 0x000ea4000c1e1900 */
[----:B------:R-:W-:Y:S01]  /*2450*/  ISETP.GE.OR P1, PT, R22, UR14, P0 ;  /* 0x0000000e16007c0c */ /* 0x000fe20008726670 */
[----:B0-----:R-:W-:-:S12]  /*2460*/  @!P2 IMAD.WIDE R18, R17, 0x4, R18 ;  /* 0x000000041112a825 */ /* 0x001fd800078e0212 */
[----:B------:R-:W0:Y:S01]  /*2470*/  @!P1 LDC.64 R16, c[0x0][0x210] ;  /* 0x00008400ff109b82 */ /* 0x000e220000000a00 */
[----:B------:R-:W-:Y:S01]  /*2480*/  @!P1 IMAD R29, R24, UR14, R22 ;  /* 0x0000000e181d9c24 */ /* 0x000fe2000f8e0216 */
[----:B------:R-:W2:Y:S04]  /*2490*/  @!P2 LDG.E R19, desc[UR10][R18.64] ;  /* 0x0000000a1213a981 */ /* 0x000ea8000c1e1900 */
[----:B------:R-:W3:Y:S01]  /*24a0*/  @!P1 LDG.E R24, desc[UR10][R14.64+0x10] ;  /* 0x0000100a0e189981 */ /* 0x000ee2000c1e1900 */
[----:B0-----:R-:W-:-:S06]  /*24b0*/  @!P1 IMAD.WIDE R28, R29, 0x4, R16 ;  /* 0x000000041d1c9825 */ /* 0x001fcc00078e0210 */
[----:B------:R-:W3:Y:S01]  /*24c0*/  @!P1 LDG.E R29, desc[UR10][R28.64] ;  /* 0x0000000a1c1d9981 */ /* 0x000ee2000c1e1900 */
[----:B------:R-:W-:-:S04]  /*24d0*/  IADD3 R26, R26, UR17, RZ ;  /* 0x000000111a1a7c10 */ /* 0x000fc8000fffe0ff */
[----:B------:R-:W-:Y:S02]  /*24e0*/  ISETP.GE.AND P0, PT, R26, UR15, PT ;  /* 0x0000000f1a007c0c */ /* 0x000fe4000bf06270 */
[----:B------:R-:W-:-:S04]  /*24f0*/  LOP3.LUT R16, R25, R26, RZ, 0xfc, !PT ;  /* 0x0000001a19107212 */ /* 0x000fc800078efcff */
[----:B------:R-:W-:-:S04]  /*2500*/  ISETP.LT.OR P3, PT, R16, RZ, P0 ;  /* 0x000000ff1000720c */ /* 0x000fc80000761670 */
[----:B------:R-:W-:-:S13]  /*2510*/  ISETP.GE.OR P3, PT, R25, UR14, P3 ;  /* 0x0000000e19007c0c */ /* 0x000fda0009f66670 */
[----:B------:R-:W0:Y:S01]  /*2520*/  @!P3 LDC.64 R16, c[0x0][0x210] ;  /* 0x00008400ff10bb82 */ /* 0x000e220000000a00 */
[----:B------:R-:W4:Y:S01]  /*2530*/  @!P3 LDG.E R18, desc[UR10][R14.64+0x14] ;  /* 0x0000140a0e12b981 */ /* 0x000f22000c1e1900 */
[----:B--2---:R-:W-:-:S04]  /*2540*/  @!P2 FFMA.FTZ R0, R19, R23, R0 ;  /* 0x000000171300a223 */ /* 0x004fc80000010000 */
[----:B---3--:R-:W-:Y:S01]  /*2550*/  @!P1 FFMA.FTZ R0, R29, R24, R0 ;  /* 0x000000181d009223 */ /* 0x008fe20000010000 */
[----:B------:R-:W-:-:S04]  /*2560*/  IMAD R24, R27, UR15, R26 ;  /* 0x0000000f1b187c24 */ /* 0x000fc8000f8e021a */
[----:B------:R-:W-:-:S04]  /*2570*/  @!P3 IMAD R29, R24, UR14, R25 ;  /* 0x0000000e181dbc24 */ /* 0x000fc8000f8e0219 */
[----:B0-----:R-:W-:-:S06]  /*2580*/  @!P3 IMAD.WIDE R28, R29, 0x4, R16 ;  /* 0x000000041d1cb825 */ /* 0x001fcc00078e0210 */
[----:B------:R-:W4:Y:S01]  /*2590*/  @!P3 LDG.E R29, desc[UR10][R28.64] ;  /* 0x0000000a1c1db981 */ /* 0x000f22000c1e1900 */
[----:B------:R-:W-:-:S04]  /*25a0*/  LOP3.LUT R16, R11, R26, RZ, 0xfc, !PT ;  /* 0x0000001a0b107212 */ /* 0x000fc800078efcff */
[----:B------:R-:W-:-:S04]  /*25b0*/  ISETP.LT.OR P1, PT, R16, RZ, P0 ;  /* 0x000000ff1000720c */ /* 0x000fc80000721670 */
[----:B------:R-:W-:-:S13]  /*25c0*/  ISETP.GE.OR P1, PT, R11, UR14, P1 ;  /* 0x0000000e0b007c0c */ /* 0x000fda0008f26670 */
[----:B------:R-:W0:Y:S01]  /*25d0*/  @!P1 LDC.64 R16, c[0x0][0x210] ;  /* 0x00008400ff109b82 */ /* 0x000e220000000a00 */
[----:B------:R-:W-:Y:S01]  /*25e0*/  @!P1 IMAD R19, R24, UR14, R11 ;  /* 0x0000000e18139c24 */ /* 0x000fe2000f8e020b */
[----:B------:R-:W2:Y:S01]  /*25f0*/  @!P1 LDG.E R23, desc[UR10][R14.64+0x18] ;  /* 0x0000180a0e179981 */ /* 0x000ea2000c1e1900 */
[----:B----4-:R-:W-:Y:S02]  /*2600*/  @!P3 FFMA.FTZ R0, R29, R18, R0 ;  /* 0x000000121d00b223 */ /* 0x010fe40000010000 */
        /* <DEDUP_REMOVED lines=10> */
[----:B------:R-:W2:Y:S01]  /*26b0*/  @!P2 LDG.E R17, desc[UR10][R16.64] ;  /* 0x0000000a1011a981 */ /* 0x000ea2000c1e1900 */
[----:B------:R-:W-:-:S04]  /*26c0*/  LOP3.LUT R18, R21, R26, RZ, 0xfc, !PT ;  /* 0x0000001a15127212 */ /* 0x000fc800078efcff */
[----:B------:R-:W-:-:S04]  /*26d0*/  ISETP.LT.OR P1, PT, R18, RZ, P0 ;  /* 0x000000ff1200720c */ /* 0x000fc80000721670 */
[----:B------:R-:W-:-:S13]  /*26e0*/  ISETP.GE.OR P1, PT, R21, UR14, P1 ;  /* 0x0000000e15007c0c */ /* 0x000fda0008f26670 */
[----:B------:R-:W0:Y:S01]  /*26f0*/  @!P1 LDC.64 R18, c[0x0][0x210] ;  /* 0x00008400ff129b82 */ /* 0x000e220000000a00 */
[----:B--2---:R-:W-:Y:S01]  /*2700*/  @!P2 FFMA.FTZ R0, R17, R23, R0 ;  /* 0x000000171100a223 */ /* 0x004fe20000010000 */
[----:B------:R-:W-:-:S04]  /*2710*/  LOP3.LUT R23, R22, R26, RZ, 0xfc, !PT ;  /* 0x0000001a16177212 */ /* 0x000fc800078efcff */
[----:B------:R-:W-:-:S04]  /*2720*/  ISETP.LT.OR P0, PT, R23, RZ, P0 ;  /* 0x000000ff1700720c */ /* 0x000fc80000701670 */
[----:B------:R-:W-:-:S13]  /*2730*/  ISETP.GE.OR P2, PT, R22, UR14, P0 ;  /* 0x0000000e16007c0c */ /* 0x000fda0008746670 */
[----:B------:R-:W1:Y:S01]  /*2740*/  @!P2 LDC.64 R16, c[0x0][0x210] ;  /* 0x00008400ff10ab82 */ /* 0x000e620000000a00 */
[C---:B------:R-:W-:Y:S02]  /*2750*/  @!P1 IMAD R23, R24.reuse, UR14, R21 ;  /* 0x0000000e18179c24 */ /* 0x040fe4000f8e0215 */
[----:B------:R-:W-:Y:S02]  /*2760*/  @!P2 IMAD R29, R24, UR14, R22 ;  /* 0x0000000e181dac24 */ /* 0x000fe4000f8e0216 */
[----:B0-----:R-:W-:Y:S02]  /*2770*/  @!P1 IMAD.WIDE R18, R23, 0x4, R18 ;  /* 0x0000000417129825 */ /* 0x001fe400078e0212 */
[----:B------:R-:W2:Y:S04]  /*2780*/  @!P1 LDG.E R23, desc[UR10][R14.64+0x20] ;  /* 0x0000200a0e179981 */ /* 0x000ea8000c1e1900 */
[----:B------:R-:W2:Y:S04]  /*2790*/  @!P1 LDG.E R19, desc[UR10][R18.64] ;  /* 0x0000000a12139981 */ /* 0x000ea8000c1e1900 */
[----:B------:R-:W3:Y:S01]  /*27a0*/  @!P2 LDG.E R18, desc[UR10][R14.64+0x24] ;  /* 0x0000240a0e12a981 */ /* 0x000ee2000c1e1900 */
[----:B-1----:R-:W-:-:S06]  /*27b0*/  @!P2 IMAD.WIDE R28, R29, 0x4, R16 ;  /* 0x000000041d1ca825 */ /* 0x002fcc00078e0210 */
[----:B------:R-:W3:Y:S01]  /*27c0*/  @!P2 LDG.E R29, desc[UR10][R28.64] ;  /* 0x0000000a1c1da981 */ /* 0x000ee2000c1e1900 */
[----:B------:R-:W-:-:S05]  /*27d0*/  VIADD R24, R26, UR17 ;  /* 0x000000111a187c36 */ /* 0x000fca0008000000 */
[----:B------:R-:W-:Y:S02]  /*27e0*/  ISETP.GE.AND P0, PT, R24, UR15, PT ;  /* 0x0000000f18007c0c */ /* 0x000fe4000bf06270 */
[----:B------:R-:W-:-:S04]  /*27f0*/  LOP3.LUT R16, R25, R24, RZ, 0xfc, !PT ;  /* 0x0000001819107212 */ /* 0x000fc800078efcff */
[----:B------:R-:W-:-:S04]  /*2800*/  ISETP.LT.OR P3, PT, R16, RZ, P0 ;  /* 0x000000ff1000720c */ /* 0x000fc80000761670 */
[----:B------:R-:W-:-:S13]  /*2810*/  ISETP.GE.OR P3, PT, R25, UR14, P3 ;  /* 0x0000000e19007c0c */ /* 0x000fda0009f66670 */
[----:B------:R-:W0:Y:S01]  /*2820*/  @!P3 LDC.64 R16, c[0x0][0x210] ;  /* 0x00008400ff10bb82 */ /* 0x000e220000000a00 */
[----:B------:R-:W-:Y:S02]  /*2830*/  IMAD R26, R27, UR15, R24 ;  /* 0x0000000f1b1a7c24 */ /* 0x000fe4000f8e0218 */
[----:B--2---:R-:W-:-:S04]  /*2840*/  @!P1 FFMA.FTZ R0, R19, R23, R0 ;  /* 0x0000001713009223 */ /* 0x004fc80000010000 */
[----:B---3--:R-:W-:Y:S01]  /*2850*/  @!P2 FFMA.FTZ R0, R29, R18, R0 ;  /* 0x000000121d00a223 */ /* 0x008fe20000010000 */
[----:B------:R-:W-:Y:S01]  /*2860*/  @!P3 IMAD R29, R26, UR14, R25 ;  /* 0x0000000e1a1dbc24 */ /* 0x000fe2000f8e0219 */
[----:B------:R-:W2:Y:S03]  /*2870*/  @!P3 LDG.E R18, desc[UR10][R14.64+0x28] ;  /* 0x0000280a0e12b981 */ /* 0x000ea6000c1e1900 */
[----:B0-----:R-:W-:-:S06]  /*2880*/  @!P3 IMAD.WIDE R28, R29, 0x4, R16 ;  /* 0x000000041d1cb825 */ /* 0x001fcc00078e0210 */
[----:B------:R-:W2:Y:S01]  /*2890*/  @!P3 LDG.E R29, desc[UR10][R28.64] ;  /* 0x0000000a1c1db981 */ /* 0x000ea2000c1e1900 */
[----:B------:R-:W-:-:S04]  /*28a0*/  LOP3.LUT R16, R11, R24, RZ, 0xfc, !PT ;  /* 0x000000180b107212 */ /* 0x000fc800078efcff */
[----:B------:R-:W-:-:S04]  /*28b0*/  ISETP.LT.OR P1, PT, R16, RZ, P0 ;  /* 0x000000ff1000720c */ /* 0x000fc80000721670 */
[----:B------:R-:W-:-:S13]  /*28c0*/  ISETP.GE.OR P1, PT, R11, UR14, P1 ;  /* 0x0000000e0b007c0c */ /* 0x000fda0008f26670 */
[----:B------:R-:W0:Y:S01]  /*28d0*/  @!P1 LDC.64 R16, c[0x0][0x210] ;  /* 0x00008400ff109b82 */ /* 0x000e220000000a00 */
[----:B------:R-:W-:Y:S01]  /*28e0*/  @!P1 IMAD R19, R26, UR14, R11 ;  /* 0x0000000e1a139c24 */ /* 0x000fe2000f8e020b */
[----:B------:R-:W3:Y:S01]  /*28f0*/  @!P1 LDG.E R23, desc[UR10][R14.64+0x2c] ;  /* 0x00002c0a0e179981 */ /* 0x000ee2000c1e1900 */
[----:B--2---:R-:W-:Y:S02]  /*2900*/  @!P3 FFMA.FTZ R0, R29, R18, R0 ;  /* 0x000000121d00b223 */ /* 0x004fe40000010000 */
[----:B0-----:R-:W-:-:S06]  /*2910*/  @!P1 IMAD.WIDE R18, R19, 0x4, R16 ;  /* 0x0000000413129825 */ /* 0x001fcc00078e0210 */
[----:B------:R-:W3:Y:S01]  /*2920*/  @!P1 LDG.E R19, desc[UR10][R18.64] ;  /* 0x0000000a12139981 */ /* 0x000ee2000c1e1900 */
[----:B------:R-:W-:-:S04]  /*2930*/  LOP3.LUT R16, R20, R24, RZ, 0xfc, !PT ;  /* 0x0000001814107212 */ /* 0x000fc800078efcff */
[----:B------:R-:W-:-:S04]  /*2940*/  ISETP.LT.OR P2, PT, R16, RZ, P0 ;  /* 0x000000ff1000720c */ /* 0x000fc80000741670 */
[----:B------:R-:W-:-:S13]  /*2950*/  ISETP.GE.OR P2, PT, R20, UR14, P2 ;  /* 0x0000000e14007c0c */ /* 0x000fda0009746670 */
[----:B------:R-:W0:Y:S01]  /*2960*/  @!P2 LDC.64 R16, c[0x0][0x210] ;  /* 0x00008400ff10ab82 */ /* 0x000e220000000a00 */
[----:B---3--:R-:W-:Y:S01]  /*2970*/  @!P1 FFMA.FTZ R0, R19, R23, R0 ;  /* 0x0000001713009223 */ /* 0x008fe20000010000 */
        /* <DEDUP_REMOVED lines=11> */
[----:B------:R-:W-:Y:S01]  /*2a30*/  ISETP.GE.OR P2, PT, R22, UR14, P0 ;  /* 0x0000000e16007c0c */ /* 0x000fe20008746670 */
[----:B------:R-:W-:-:S12]  /*2a40*/  @!P1 IMAD R23, R26, UR14, R21 ;  /* 0x0000000e1a179c24 */ /* 0x000fd8000f8e0215 */
[----:B------:R-:W1:Y:S01]  /*2a50*/  @!P2 LDC.64 R16, c[0x0][0x210] ;  /* 0x00008400ff10ab82 */ /* 0x000e620000000a00 */
[----:B0-----:R-:W-:Y:S02]  /*2a60*/  @!P1 IMAD.WIDE R18, R23, 0x4, R18 ;  /* 0x0000000417129825 */ /* 0x001fe400078e0212 */
[----:B------:R-:W2:Y:S04]  /*2a70*/  @!P1 LDG.E R23, desc[UR10][R14.64+0x34] ;  /* 0x0000340a0e179981 */ /* 0x000ea8000c1e1900 */
[----:B------:R-:W2:Y:S01]  /*2a80*/  @!P1 LDG.E R19, desc[UR10][R18.64] ;  /* 0x0000000a12139981 */ /* 0x000ea2000c1e1900 */
[----:B------:R-:W-:-:S03]  /*2a90*/  @!P2 IMAD R29, R26, UR14, R22 ;  /* 0x0000000e1a1dac24 */ /* 0x000fc6000f8e0216 */
[----:B------:R-:W3:Y:S01]  /*2aa0*/  @!P2 LDG.E R26, desc[UR10][R14.64+0x38] ;  /* 0x0000380a0e1aa981 */ /* 0x000ee2000c1e1900 */
[----:B-1----:R-:W-:-:S06]  /*2ab0*/  @!P2 IMAD.WIDE R28, R29, 0x4, R16 ;  /* 0x000000041d1ca825 */ /* 0x002fcc00078e0210 */
[----:B------:R-:W3:Y:S01]  /*2ac0*/  @!P2 LDG.E R29, desc[UR10][R28.64] ;  /* 0x0000000a1c1da981 */ /* 0x000ee2000c1e1900 */
[----:B------:R-:W-:-:S04]  /*2ad0*/  IADD3 R24, R24, UR17, RZ ;  /* 0x0000001118187c10 */ /* 0x000fc8000fffe0ff */
[----:B------:R-:W-:Y:S02]  /*2ae0*/  ISETP.GE.AND P0, PT, R24, UR15, PT ;  /* 0x0000000f18007c0c */ /* 0x000fe4000bf06270 */
[----:B------:R-:W-:-:S04]  /*2af0*/  LOP3.LUT R16, R25, R24, RZ, 0xfc, !PT ;  /* 0x0000001819107212 */ /* 0x000fc800078efcff */
[----:B------:R-:W-:-:S04]  /*2b00*/  ISETP.LT.OR P3, PT, R16, RZ, P0 ;  /* 0x000000ff1000720c */ /* 0x000fc80000761670 */
[----:B------:R-:W-:-:S13]  /*2b10*/  ISETP.GE.OR P3, PT, R25, UR14, P3 ;  /* 0x0000000e19007c0c */ /* 0x000fda0009f66670 */
[----:B------:R-:W0:Y:S01]  /*2b20*/  @!P3 LDC.64 R16, c[0x0][0x210] ;  /* 0x00008400ff10bb82 */ /* 0x000e220000000a00 */
[----:B--2---:R-:W-:Y:S01]  /*2b30*/  @!P1 FFMA.FTZ R0, R19, R23, R0 ;  /* 0x0000001713009223 */ /* 0x004fe20000010000 */
[----:B------:R-:W-:-:S04]  /*2b40*/  IMAD R23, R27, UR15, R24 ;  /* 0x0000000f1b177c24 */ /* 0x000fc8000f8e0218 */
[----:B------:R-:W-:-:S04]  /*2b50*/  @!P3 IMAD R19, R23, UR14, R25 ;  /* 0x0000000e1713bc24 */ /* 0x000fc8000f8e0219 */
[----:B0-----:R-:W-:-:S06]  /*2b60*/  @!P3 IMAD.WIDE R18, R19, 0x4, R16 ;  /* 0x000000041312b825 */ /* 0x001fcc00078e0210 */
[----:B------:R-:W2:Y:S01]  /*2b70*/  @!P3 LDG.E R19, desc[UR10][R18.64] ;  /* 0x0000000a1213b981 */ /* 0x000ea2000c1e1900 */
[----:B---3--:R-:W-:-:S03]  /*2b80*/  @!P2 FFMA.FTZ R0, R29, R26, R0 ;  /* 0x0000001a1d00a223 */ /* 0x008fc60000010000 */
[----:B------:R-:W2:Y:S01]  /*2b90*/  @!P3 LDG.E R26, desc[UR10][R14.64+0x3c] ;  /* 0x00003c0a0e1ab981 */ /* 0x000ea2000c1e1900 */
[----:B------:R-:W-:-:S04]  /*2ba0*/  LOP3.LUT R16, R11, R24, RZ, 0xfc, !PT ;  /* 0x000000180b107212 */ /* 0x000fc800078efcff */
[----:B------:R-:W-:-:S04]  /*2bb0*/  ISETP.LT.OR P1, PT, R16, RZ, P0 ;  /* 0x000000ff1000720c */ /* 0x000fc80000721670 */
[----:B------:R-:W-:-:S13]  /*2bc0*/  ISETP.GE.OR P1, PT, R11, UR14, P1 ;  /* 0x0000000e0b007c0c */ /* 0x000fda0008f26670 */
[----:B------:R-:W0:Y:S01]  /*2bd0*/  @!P1 LDC.64 R16, c[0x0][0x210] ;  /* 0x00008400ff109b82 */ /* 0x000e220000000a00 */
[----:B------:R-:W-:-:S04]  /*2be0*/  @!P1 IMAD R29, R23, UR14, R11 ;  /* 0x0000000e171d9c24 */ /* 0x000fc8000f8e020b */
[----:B0-----:R-:W-:Y:S01]  /*2bf0*/  @!P1 IMAD.WIDE R28, R29, 0x4, R16 ;  /* 0x000000041d1c9825 */ /* 0x001fe200078e0210 */
[----:B------:R-:W-:-:S04]  /*2c00*/  LOP3.LUT R16, R20, R24, RZ, 0xfc, !PT ;  /* 0x0000001814107212 */ /* 0x000fc800078efcff */
[----:B------:R-:W-:Y:S01]  /*2c10*/  ISETP.LT.OR P2, PT, R16, RZ, P0 ;  /* 0x000000ff1000720c */ /* 0x000fe20000741670 */
[----:B------:R-:W3:Y:S01]  /*2c20*/  @!P1 LDG.E R29, desc[UR10][R28.64] ;  /* 0x0000000a1c1d9981 */ /* 0x000ee2000c1e1900 */
[----:B--2---:R-:W-:Y:S02]  /*2c30*/  @!P3 FFMA.FTZ R0, R19, R26, R0 ;  /* 0x0000001a1300b223 */ /* 0x004fe40000010000 */
[----:B------:R-:W-:Y:S01]  /*2c40*/  ISETP.GE.OR P3, PT, R20, UR14, P2 ;  /* 0x0000000e14007c0c */ /* 0x000fe20009766670 */
[----:B------:R-:W3:-:S12]  /*2c50*/  @!P1 LDG.E R26, desc[UR10][R14.64+0x40] ;  /* 0x0000400a0e1a9981 */ /* 0x000ed8000c1e1900 */
[----:B------:R-:W0:Y:S01]  /*2c60*/  @!P3 LDC.64 R16, c[0x0][0x210] ;  /* 0x00008400ff10bb82 */ /* 0x000e220000000a00 */
[----:B------:R-:W-:-:S04]  /*2c70*/  @!P3 IMAD R19, R23, UR14, R20 ;  /* 0x0000000e1713bc24 */ /* 0x000fc8000f8e0214 */
[----:B0-----:R-:W-:Y:S02]  /*2c80*/  @!P3 IMAD.WIDE R18, R19, 0x4, R16 ;  /* 0x000000041312b825 */ /* 0x001fe400078e0210 */
[----:B------:R-:W2:Y:S04]  /*2c90*/  @!P3 LDG.E R16, desc[UR10][R14.64+0x44] ;  /* 0x0000440a0e10b981 */ /* 0x000ea8000c1e1900 */
[----:B------:R-:W2:Y:S01]  /*2ca0*/  @!P3 LDG.E R19, desc[UR10][R18.64] ;  /* 0x0000000a1213b981 */ /* 0x000ea2000c1e1900 */
[----:B------:R-:W-:-:S04]  /*2cb0*/  LOP3.LUT R17, R21, R24, RZ, 0xfc, !PT ;  /* 0x0000001815117212 */ /* 0x000fc800078efcff */
[----:B------:R-:W-:-:S04]  /*2cc0*/  ISETP.LT.OR P2, PT, R17, RZ, P0 ;  /* 0x000000ff1100720c */ /* 0x000fc80000741670 */
[----:B------:R-:W-:Y:S01]  /*2cd0*/  ISETP.GE.OR P2, PT, R21, UR14, P2 ;  /* 0x0000000e15007c0c */ /* 0x000fe20009746670 */
[----:B---3--:R-:W-:Y:S01]  /*2ce0*/  @!P1 FFMA.FTZ R0, R29, R26, R0 ;  /* 0x0000001a1d009223 */ /* 0x008fe20000010000 */
[----:B------:R-:W-:-:S11]  /*2cf0*/  LOP3.LUT R26, R22, R24, RZ, 0xfc, !PT ;  /* 0x00000018161a7212 */ /* 0x000fd600078efcff */
[----:B------:R-:W-:Y:S02]  /*2d00*/  @!P2 IMAD R29, R23, UR14, R21 ;  /* 0x0000000e171dac24 */ /* 0x000fe4000f8e0215 */
[----:B--2---:R-:W-:Y:S01]  /*2d10*/  @!P3 FFMA.FTZ R0, R19, R16, R0 ;  /* 0x000000101300b223 */ /* 0x004fe20000010000 */
[----:B------:R-:W-:Y:S01]  /*2d20*/  ISETP.LT.OR P3, PT, R26, RZ, P0 ;  /* 0x000000ff1a00720c */ /* 0x000fe20000761670 */
[----:B------:R-:W0:Y:S03]  /*2d30*/  @!P2 LDC.64 R16, c[0x0][0x210] ;  /* 0x00008400ff10ab82 */ /* 0x000e260000000a00 */
[----:B------:R-:W-:-:S13]  /*2d40*/  ISETP.GE.OR P3, PT, R22, UR14, P3 ;  /* 0x0000000e16007c0c */ /* 0x000fda0009f66670 */
[----:B------:R-:W1:Y:S01]  /*2d50*/  @!P3 LDC.64 R18, c[0x0][0x210] ;  /* 0x00008400ff12bb82 */ /* 0x000e620000000a00 */
[----:B------:R-:W-:Y:S02]  /*2d60*/  @!P3 IMAD R23, R23, UR14, R22 ;  /* 0x0000000e1717bc24 */ /* 0x000fe4000f8e0216 */
[----:B0-----:R-:W-:Y:S02]  /*2d70*/  @!P2 IMAD.WIDE R16, R29, 0x4, R16 ;  /* 0x000000041d10a825 */ /* 0x001fe400078e0210 */
[----:B------:R-:W2:Y:S04]  /*2d80*/  @!P2 LDG.E R29, desc[UR10][R14.64+0x48] ;  /* 0x0000480a0e1da981 */ /* 0x000ea8000c1e1900 */
[----:B------:R0:W2:Y:S01]  /*2d90*/  @!P2 LDG.E R17, desc[UR10][R16.64] ;  /* 0x0000000a1011a981 */ /* 0x0000a2000c1e1900 */
[----:B-1----:R-:W-:-:S03]  /*2da0*/  @!P3 IMAD.WIDE R18, R23, 0x4, R18 ;  /* 0x000000041712b825 */ /* 0x002fc600078e0212 */
[----:B------:R-:W3:Y:S04]  /*2db0*/  @!P3 LDG.E R23, desc[UR10][R14.64+0x4c] ;  /* 0x00004c0a0e17b981 */ /* 0x000ee8000c1e1900 */
[----:B------:R1:W3:Y:S01]  /*2dc0*/  @!P3 LDG.E R19, desc[UR10][R18.64] ;  /* 0x0000000a1213b981 */ /* 0x0002e2000c1e1900 */
[----:B------:R-:W-:-:S05]  /*2dd0*/  VIADD R24, R24, UR17 ;  /* 0x0000001118187c36 */ /* 0x000fca0008000000 */
[----:B------:R-:W-:Y:S02]  /*2de0*/  ISETP.GE.AND P1, PT, R24, UR15, PT ;  /* 0x0000000f18007c0c */ /* 0x000fe4000bf26270 */
[----:B------:R-:W-:-:S04]  /*2df0*/  LOP3.LUT R26, R25, R24, RZ, 0xfc, !PT ;  /* 0x00000018191a7212 */ /* 0x000fc800078efcff */
[----:B------:R-:W-:-:S04]  /*2e00*/  ISETP.LT.OR P0, PT, R26, RZ, P1 ;  /* 0x000000ff1a00720c */ /* 0x000fc80000f01670 */
[----:B------:R-:W-:Y:S02]  /*2e10*/  ISETP.GE.OR P0, PT, R25, UR14, P0 ;  /* 0x0000000e19007c0c */ /* 0x000fe40008706670 */
[-C--:B0-----:R-:W-:Y:S02]  /*2e20*/  LOP3.LUT R16, R11, R24.reuse, RZ, 0xfc, !PT ;  /* 0x000000180b107212 */ /* 0x081fe400078efcff */
[----:B-1----:R-:W-:Y:S01]  /*2e30*/  LOP3.LUT R18, R20, R24, RZ, 0xfc, !PT ;  /* 0x0000001814127212 */ /* 0x002fe200078efcff */
[----:B------:R-:W-:Y:S02]  /*2e40*/  IMAD R26, R27, UR15, R24 ;  /* 0x0000000f1b1a7c24 */ /* 0x000fe4000f8e0218 */
[----:B--2---:R-:W-:Y:S01]  /*2e50*/  @!P2 FFMA.FTZ R0, R17, R29, R0 ;  /* 0x0000001d1100a223 */ /* 0x004fe20000010000 */
[----:B------:R-:W-:-:S05]  /*2e60*/  ISETP.LT.OR P2, PT, R16, RZ, P1 ;  /* 0x000000ff1000720c */ /* 0x000fca0000f41670 */
[----:B------:R-:W0:Y:S01]  /*2e70*/  @!P0 LDC.64 R16, c[0x0][0x210] ;  /* 0x00008400ff108b82 */ /* 0x000e220000000a00 */
[----:B------:R-:W-:Y:S01]  /*2e80*/  ISETP.GE.OR P2, PT, R11, UR14, P2 ;  /* 0x0000000e0b007c0c */ /* 0x000fe20009746670 */
[----:B---3--:R-:W-:Y:S01]  /*2e90*/  @!P3 FFMA.FTZ R0, R19, R23, R0 ;  /* 0x000000171300b223 */ /* 0x008fe20000010000 */
[----:B------:R-:W-:Y:S02]  /*2ea0*/  LOP3.LUT R19, R21, R24, RZ, 0xfc, !PT ;  /* 0x0000001815137212 */ /* 0x000fe400078efcff */
[----:B------:R-:W-:Y:S02]  /*2eb0*/  ISETP.LT.OR P3, PT, R18, RZ, P1 ;  /* 0x000000ff1200720c */ /* 0x000fe40000f61670 */
[----:B------:R-:W-:-:S07]  /*2ec0*/  ISETP.LT.OR P4, PT, R19, RZ, P1 ;  /* 0x000000ff1300720c */ /* 0x000fce0000f81670 */
[----:B------:R-:W1:Y:S01]  /*2ed0*/  @!P2 LDC.64 R18, c[0x0][0x210] ;  /* 0x00008400ff12ab82 */ /* 0x000e620000000a00 */
[----:B------:R-:W-:Y:S02]  /*2ee0*/  ISETP.GE.OR P3, PT, R20, UR14, P3 ;  /* 0x0000000e14007c0c */ /* 0x000fe40009f66670 */
[----:B------:R-:W-:Y:S01]  /*2ef0*/  LOP3.LUT R24, R22, R24, RZ, 0xfc, !PT ;  /* 0x0000001816187212 */ /* 0x000fe200078efcff */
[----:B------:R-:W-:Y:S01]  /*2f00*/  @!P0 IMAD R29, R26, UR14, R25 ;  /* 0x0000000e1a1d8c24 */ /* 0x000fe2000f8e0219 */
[----:B------:R-:W-:Y:S02]  /*2f10*/  ISETP.GE.OR P4, PT, R21, UR14, P4 ;  /* 0x0000000e15007c0c */ /* 0x000fe4000a786670 */
[----:B------:R-:W-:Y:S01]  /*2f20*/  ISETP.LT.OR P1, PT, R24, RZ, P1 ;  /* 0x000000ff1800720c */ /* 0x000fe20000f21670 */
[----:B0-----:R-:W-:-:S03]  /*2f30*/  @!P0 IMAD.WIDE R28, R29, 0x4, R16 ;  /* 0x000000041d1c8825 */ /* 0x001fc600078e0210 */
[----:B------:R-:W-:-:S03]  /*2f40*/  ISETP.GE.OR P1, PT, R22, UR14, P1 ;  /* 0x0000000e16007c0c */ /* 0x000fc60008f26670 */
[----:B------:R-:W0:Y:S01]  /*2f50*/  @!P3 LDC.64 R24, c[0x0][0x210] ;  /* 0x00008400ff18bb82 */ /* 0x000e220000000a00 */
[----:B------:R2:W3:Y:S03]  /*2f60*/  @!P0 LDG.E R29, desc[UR10][R28.64] ;  /* 0x0000000a1c1d8981 */ /* 0x0004e6000c1e1900 */
[----:B------:R-:W-:-:S04]  /*2f70*/  @!P4 IMAD R23, R26, UR14, R21 ;  /* 0x0000000e1a17cc24 */ /* 0x000fc8000f8e0215 */
[----:B------:R-:W4:Y:S01]  /*2f80*/  @!P4 LDC.64 R16, c[0x0][0x210] ;  /* 0x00008400ff10cb82 */ /* 0x000f220000000a00 */
[C---:B--2---:R-:W-:Y:S02]  /*2f90*/  @!P2 IMAD R28, R26.reuse, UR14, R11 ;  /* 0x0000000e1a1cac24 */ /* 0x044fe4000f8e020b */
[----:B------:R-:W-:Y:S02]  /*2fa0*/  @!P3 IMAD R11, R26, UR14, R20 ;  /* 0x0000000e1a0bbc24 */ /* 0x000fe4000f8e0214 */
[----:B-1----:R-:W-:-:S03]  /*2fb0*/  @!P2 IMAD.WIDE R20, R28, 0x4, R18 ;  /* 0x000000041c14a825 */ /* 0x002fc600078e0212 */
[----:B------:R-:W1:Y:S01]  /*2fc0*/  @!P1 LDC.64 R18, c[0x0][0x210] ;  /* 0x00008400ff129b82 */ /* 0x000e620000000a00 */
[----:B------:R-:W-:Y:S02]  /*2fd0*/  @!P1 IMAD R27, R26, UR14, R22 ;  /* 0x0000000e1a1b9c24 */ /* 0x000fe4000f8e0216 */
[----:B------:R2:W5:Y:S01]  /*2fe0*/  @!P2 LDG.E R21, desc[UR10][R20.64] ;  /* 0x0000000a1415a981 */ /* 0x000562000c1e1900 */
[----:B0-----:R-:W-:-:S03]  /*2ff0*/  @!P3 IMAD.WIDE R24, R11, 0x4, R24 ;  /* 0x000000040b18b825 */ /* 0x001fc600078e0218 */
[----:B------:R-:W5:Y:S04]  /*3000*/  @!P2 LDG.E R22, desc[UR10][R14.64+0x54] ;  /* 0x0000540a0e16a981 */ /* 0x000f68000c1e1900 */
[----:B------:R-:W3:Y:S01]  /*3010*/  @!P0 LDG.E R11, desc[UR10][R14.64+0x50] ;  /* 0x0000500a0e0b8981 */ /* 0x000ee2000c1e1900 */
[----:B----4-:R-:W-:-:S03]  /*3020*/  @!P4 IMAD.WIDE R16, R23, 0x4, R16 ;  /* 0x000000041710c825 */ /* 0x010fc600078e0210 */
[----:B------:R-:W4:Y:S04]  /*3030*/  @!P3 LDG.E R25, desc[UR10][R24.64] ;  /* 0x0000000a1819b981 */ /* 0x000f28000c1e1900 */
[----:B------:R-:W4:Y:S01]  /*3040*/  @!P3 LDG.E R23, desc[UR10][R14.64+0x58] ;  /* 0x0000580a0e17b981 */ /* 0x000f22000c1e1900 */
[----:B-1----:R-:W-:-:S03]  /*3050*/  @!P1 IMAD.WIDE R18, R27, 0x4, R18 ;  /* 0x000000041b129825 */ /* 0x002fc600078e0212 */
[----:B------:R-:W4:Y:S04]  /*3060*/  @!P4 LDG.E R17, desc[UR10][R16.64] ;  /* 0x0000000a1011c981 */ /* 0x000f28000c1e1900 */
[----:B------:R-:W4:Y:S04]  /*3070*/  @!P4 LDG.E R26, desc[UR10][R14.64+0x5c] ;  /* 0x00005c0a0e1ac981 */ /* 0x000f28000c1e1900 */
[----:B------:R-:W4:Y:S04]  /*3080*/  @!P1 LDG.E R27, desc[UR10][R14.64+0x60] ;  /* 0x0000600a0e1b9981 */ /* 0x000f28000c1e1900 */
[----:B------:R-:W4:Y:S01]  /*3090*/  @!P1 LDG.E R19, desc[UR10][R18.64] ;  /* 0x0000000a12139981 */ /* 0x000f22000c1e1900 */
[----:B--2---:R-:W-:Y:S01]  /*30a0*/  SHF.R.S64 R20, R2, 0x1e, R9 ;  /* 0x0000001e02147819 */ /* 0x004fe20000001009 */
[----:B---3--:R-:W-:-:S04]  /*30b0*/  @!P0 FFMA.FTZ R0, R29, R11, R0 ;  /* 0x0000000b1d008223 */ /* 0x008fc80000010000 */
[----:B-----5:R-:W-:-:S04]  /*30c0*/  @!P2 FFMA.FTZ R0, R21, R22, R0 ;  /* 0x000000161500a223 */ /* 0x020fc80000010000 */
[----:B----4-:R-:W-:Y:S01]  /*30d0*/  @!P3 FFMA.FTZ R0, R25, R23, R0 ;  /* 0x000000171900b223 */ /* 0x010fe20000010000 */
[----:B------:R-:W-:-:S04]  /*30e0*/  IADD3 R20, P0, R20, UR18, RZ ;  /* 0x0000001214147c10 */ /* 0x000fc8000ff1e0ff */
[----:B------:R-:W-:Y:S01]  /*30f0*/  LEA.HI.X.SX32 R21, R9, UR19, 0x2, P0 ;  /* 0x0000001309157c11 */ /* 0x000fe200080f16ff */
[----:B------:R-:W-:Y:S01]  /*3100*/  @!P4 FFMA.FTZ R0, R17, R26, R0 ;  /* 0x0000001a1100c223 */ /* 0x000fe20000010000 */
[----:B------:R-:W-:-:S03]  /*3110*/  IADD3 R10, P0, R10, UR5, RZ ;  /* 0x000000050a0a7c10 */ /* 0x000fc6000ff1e0ff */
[----:B------:R-:W-:Y:S01]  /*3120*/  @!P1 FFMA.FTZ R0, R19, R27, R0 ;  /* 0x0000001b13009223 */ /* 0x000fe20000010000 */
[----:B------:R-:W-:Y:S02]  /*3130*/  IADD3.X R3, RZ, R3, RZ, P0, !PT ;  /* 0x00000003ff037210 */ /* 0x000fe400007fe4ff */
[----:B------:R-:W-:Y:S02]  /*3140*/  ISETP.GE.U32.AND P0, PT, R10, UR7, PT ;  /* 0x000000070a007c0c */ /* 0x000fe4000bf06070 */
[----:B------:R0:W-:Y:S02]  /*3150*/  STG.E desc[UR10][R20.64], R0 ;  /* 0x0000000014007986 */ /* 0x0001e4000c10190a */
[----:B------:R-:W-:Y:S02]  /*3160*/  ISETP.GE.AND.EX P0, PT, R3, UR9, PT, P0 ;  /* 0x0000000903007c0c */ /* 0x000fe4000bf06300 */
[----:B------:R-:W-:-:S04]  /*3170*/  IADD3 R2, P1, RZ, R2, RZ ;  /* 0x00000002ff027210 */ /* 0x000fc80007f3e0ff */
[----:B------:R-:W-:-:S07]  /*3180*/  IADD3.X R9, R9, UR5, RZ, P1, !PT ;  /* 0x0000000509097c10 */ /* 0x000fce0008ffe4ff */
[----:B0-----:R-:W-:Y:S05]  /*3190*/  @!P0 BRA `(.L_x_1011) ;  /* 0xffffffe800d08947 */ /* 0x001fea000383ffff */
[----:B------:R-:W-:Y:S05]  /*31a0*/  BSYNC B0 ;  /* 0x0000000000007941 */ /* 0x000fea0003800000 */
.L_x_1010:
[----:B------:R-:W-:Y:S05]  /*31b0*/  EXIT ;  /* 0x000000000000794d */ /* 0x000fea0003800000 */
.L_x_1012:
        /* <DEDUP_REMOVED lines=12> */
.L_x_1169:


//--------------------- .text._ZN2at6native51_GLOBAL__N__2c613397_18_DepthwiseConv2d_cu_9959487039conv_depthwise2d_forward_kernel_genericIdiEEvNS_27GenericPackedTensorAccessorIKT_Lm4ENS_16DefaultPtrTraitsEiEENS3_IS4_Lm4ES6_iEES7_NS3_IS5_Lm1ES6_iEEbT0_iiiiiiiiiiiiii --------------------------
	.section	.text._ZN2at6native51_GLOBAL__N__2c613397_18_DepthwiseConv2d_cu_9959487039conv_depthwise2d_forward_kernel_genericIdiEEvNS_27GenericPackedTensorAccessorIKT_Lm4ENS_16DefaultPtrTraitsEiEENS3_IS4_Lm4ES6_iEES7_NS3_IS5_Lm1ES6_iEEbT0_iiiiiiiiiiiiii,"ax",@progbits
	.align	128
.text._ZN2at6native51_GLOBAL__N__2c613397_18_DepthwiseConv2d_cu_9959487039conv_depthwise2d_forward_kernel_genericIdiEEvNS_27GenericPackedTensorAccessorIKT_Lm4ENS_16DefaultPtrTraitsEiEENS3_IS4_Lm4ES6_iEES7_NS3_IS5_Lm1ES6_iEEbT0_iiiiiiiiiiiiii:
        .type           _ZN2at6native51_GLOBAL__N__2c613397_18_DepthwiseConv2d_cu_9959487039conv_depthwise2d_forward_kernel_genericIdiEEvNS_27GenericPackedTensorAccessorIKT_Lm4ENS_16DefaultPtrTraitsEiEENS3_IS4_Lm4ES6_iEES7_NS3_IS5_Lm1ES6_iEEbT0_iiiiiiiiiiiiii,@function
        .size           _ZN2at6native51_GLOBAL__N__2c613397_18_DepthwiseConv2d_cu_9959487039conv_depthwise2d_forward_kernel_genericIdiEEvNS_27GenericPackedTensorAccessorIKT_Lm4ENS_16DefaultPtrTraitsEiEENS3_IS4_Lm4ES6_iEES7_NS3_IS5_Lm1ES6_iEEbT0_iiiiiiiiiiiiii,(.L_x_1170 - _ZN2at6native51_GLOBAL__N__2c613397_18_DepthwiseConv2d_cu_9959487039conv_depthwise2d_forward_kernel_genericIdiEEvNS_27GenericPackedTensorAccessorIKT_Lm4ENS_16DefaultPtrTraitsEiEENS3_IS4_Lm4ES6_iEES7_NS3_IS5_Lm1ES6_iEEbT0_iiiiiiiiiiiiii)
        .other          _ZN2at6native51_GLOBAL__N__2c613397_18_DepthwiseConv2d_cu_9959487039conv_depthwise2d_forward_kernel_genericIdiEEvNS_27GenericPackedTensorAccessorIKT_Lm4ENS_16DefaultPtrTraitsEiEENS3_IS4_Lm4ES6_iEES7_NS3_IS5_Lm1ES6_iEEbT0_iiiiiiiiiiiiii,@"STO_CUDA_ENTRY STV_DEFAULT"
_ZN2at6native51_GLOBAL__N__2c613397_18_DepthwiseConv2d_cu_9959487039conv_depthwise2d_forward_kernel_genericIdiEEvNS_27GenericPackedTensorAccessorIKT_Lm4ENS_16DefaultPtrTraitsEiEENS3_IS4_Lm4ES6_iEES7_NS3_IS5_Lm1ES6_iEEbT0_iiiiiiiiiiiiii:
[----:B------:R-:W-:Y:S01]  /*0000*/  LDC R1, c[0x0][0x28] ;  /* 0x00000a00ff017b82 */ /* 0x000fe20000000800 */
[----:B------:R-:W0:Y:S07]  /*0010*/  S2R R2, SR_TID.X ;  /* 0x0000000000027919 */ /* 0x000e2e0000002100 */
[----:B------:R-:W0:Y:S01]  /*0020*/  S2UR UR4, SR_CTAID.X ;  /* 0x00000000000479c3 */ /* 0x000e220000002500 */
[----:B------:R-:W-:Y:S01]  /*0030*/  HFMA2.MMA R3, -RZ, RZ, 0, 0 ;  /* 0x00000000ff037435 */ /* 0x000fe200000001ff */
        /* <DEDUP_REMOVED lines=36> */
.L_x_1034:
        /* <DEDUP_REMOVED lines=10> */
[----:B------:R-:W4:Y:S01]  /*0320*/  LDC R28, c[0x0][0x2ac] ;  /* 0x0000ab00ff1c7b82 */ /* 0x000f220000000800 */
[----:B---3--:R-:W3:Y:S07]  /*0330*/  MUFU.RCP R7, R7 ;  /* 0x0000000700077308 */ /* 0x008eee0000001000 */
[----:B------:R-:W0:Y:S08]  /*0340*/  LDC R16, c[0x0][0x2c8] ;  /* 0x0000b200ff107b82 */ /* 0x000e300000000800 */
[----:B------:R-:W0:Y:S01]  /*0350*/  LDC R14, c[0x0][0x2d0] ;  /* 0x0000b400ff0e7b82 */ /* 0x000e220000000800 */
[----:B---3--:R-:W-:-:S04]  /*0360*/  IADD3 R8, R7, 0xffffffe, RZ ;  /* 0x0ffffffe07087810 */ /* 0x008fc80007ffe0ff */
        /* <DEDUP_REMOVED lines=18> */
[----:B------:R-:W-:Y:S02]  /*0490*/  ISETP.NE.AND P1, PT, R5, RZ, PT ;  /* 0x000000ff0500720c */ /* 0x000fe40003f25270 */
        /* <DEDUP_REMOVED lines=9> */
[----:B------:R-:W-:-:S04]  /*0530*/  IMAD.HI.U32 R8, R9, R11, R8 ;  /* 0x0000000b09087227 */ /* 0x000fc800078e0008 */
[----:B------:R-:W-:Y:S02]  /*0540*/  IMAD.MOV.U32 R9, RZ, RZ, R12 ;  /* 0x000000ffff097224 */ /* 0x000fe400078e000c */
[----:B------:R-:W1:Y:S01]  /*0550*/  LDC R12, c[0x0][0x2b8] ;  /* 0x0000ae00ff0c7b82 */ /* 0x000e620000000800 */
        /* <DEDUP_REMOVED lines=8> */
[----:B------:R-:W3:Y:S09]  /*05e0*/  LDC R8, c[0x0][0x2bc] ;  /* 0x0000af00ff087b82 */ /* 0x000ef20000000800 */
[----:B------:R-:W-:Y:S01]  /*05f0*/  @!P1 IMAD.IADD R9, R9, 0x1, -R10 ;  /* 0x0000000109099824 */ /* 0x000fe200078e0a0a */
[----:B------:R-:W-:-:S02]  /*0600*/  @!P1 IADD3 R13, R13, 0x1, RZ ;  /* 0x000000010d0d9810 */ /* 0x000fc40007ffe0ff */
[----:B------:R-:W-:Y:S02]  /*0610*/  ISETP.NE.AND P1, PT, R6, RZ, PT ;  /* 0x000000ff0600720c */ /* 0x000fe40003f25270 */
[----:B------:R-:W-:Y:S02]  /*0620*/  ISETP.GE.U32.AND P0, PT, R9, R10, PT ;  /* 0x0000000a0900720c */ /* 0x000fe40003f06070 */
[----:B--2---:R-:W-:-:S04]  /*0630*/  IABS R10, R24 ;  /* 0x00000018000a7213 */ /* 0x004fc80000000000 */
[----:B------:R-:W2:Y:S07]  /*0640*/  I2F.RP R9, R10 ;  /* 0x0000000a00097306 */ /* 0x000eae0000209400 */
[----:B------:R-:W-:-:S05]  /*0650*/  @P0 VIADD R13, R13, 0x1 ;  /* 0x000000010d0d0836 */ /* 0x000fca0000000000 */
[----:B------:R-:W-:Y:S02]  /*0660*/  @!P2 IADD3 R13, -R13, RZ, RZ ;  /* 0x000000ff0d0da210 */ /* 0x000fe40007ffe1ff */
[----:B------:R-:W-:Y:S01]  /*0670*/  @!P1 LOP3.LUT R13, RZ, R6, RZ, 0x33, !PT ;  /* 0x00000006ff0d9212 */ /* 0x000fe200078e33ff */
[----:B--2---:R-:W2:Y:S04]  /*0680*/  MUFU.RCP R9, R9 ;  /* 0x0000000900097308 */ /* 0x004ea80000001000 */
[----:B------:R-:W-:-:S04]  /*0690*/  IMAD.MOV R11, RZ, RZ, -R13 ;  /* 0x000000ffff0b7224 */ /* 0x000fc800078e0a0d */
[----:B------:R-:W-:Y:S01]  /*06a0*/  IMAD R18, R6, R11, R7 ;  /* 0x0000000b06127224 */ /* 0x000fe200078e0207 */
[----:B---3--:R-:W-:-:S03]  /*06b0*/  IADD3 R6, R8, -0x1, RZ ;  /* 0xffffffff08067810 */ /* 0x008fc60007ffe0ff */
[----:B0-----:R-:W-:Y:S02]  /*06c0*/  IMAD R11, R18, UR4, -R17 ;  /* 0x00000004120b7c24 */ /* 0x001fe4000f8e0a11 */
[----:B----4-:R-:W-:Y:S02]  /*06d0*/  IMAD R18, R6, R15, -R28 ;  /* 0x0000000f06127224 */ /* 0x010fe400078e0a1c */
[----:B--2---:R-:W-:Y:S01]  /*06e0*/  VIADD R6, R9, 0xffffffe ;  /* 0x0ffffffe09067836 */ /* 0x004fe20000000000 */
[C---:B------:R-:W-:Y:S02]  /*06f0*/  ISETP.GT.AND P1, PT, R11.reuse, -0x1, PT ;  /* 0xffffffff0b00780c */ /* 0x040fe40003f24270 */
[----:B------:R-:W-:Y:S01]  /*0700*/  IADD3 R17, R11, R18, RZ ;  /* 0x000000120b117210 */ /* 0x000fe20007ffe0ff */
[----:B------:R0:W2:Y:S03]  /*0710*/  F2I.FTZ.U32.TRUNC.NTZ R9, R6 ;  /* 0x0000000600097305 */ /* 0x0000a6000021f000 */
[----:B------:R-:W-:-:S07]  /*0720*/  ISETP.GE.AND P0, PT, R17, -0x1, PT ;  /* 0xffffffff1100780c */ /* 0x000fce0003f06270 */
[----:B01----:R-:W-:Y:S06]  /*0730*/  @P1 BRA `(.L_x_1015) ;  /* 0x0000000000781947 */ /* 0x003fec0003800000 */
        /* <DEDUP_REMOVED lines=11> */
[----:B------:R-:W-:-:S05]  /*07f0*/  IADD3 R21, -R11, RZ, RZ ;  /* 0x000000ff0b157210 */ /* 0x000fca0007ffe1ff */
        /* <DEDUP_REMOVED lines=18> */
.L_x_1015:
[----:B------:R-:W-:Y:S05]  /*0920*/  BSYNC B0 ;  /* 0x0000000000007941 */ /* 0x000fea0003800000 */
.L_x_1014:
        /* <DEDUP_REMOVED lines=36> */
.L_x_1017:
[----:B------:R-:W-:Y:S05]  /*0b70*/  BSYNC B0 ;  /* 0x0000000000007941 */ /* 0x000fea0003800000 */
.L_x_1016:
[----:B------:R-:W-:Y:S01]  /*0b80*/  ULDC UR4, c[0x0][0x2c0] ;  /* 0x0000b00000047ab9 */ /* 0x000fe20000000800 */
[----:B------:R-:W-:Y:S01]  /*0b90*/  IMAD R15, R18, R10, RZ ;  /* 0x0000000a120f7224 */ /* 0x000fe200078e02ff */
[----:B------:R-:W-:Y:S01]  /*0ba0*/  IABS R17, R13 ;  /* 0x0000000d00117213 */ /* 0x000fe20000000000 */
[----:B------:R-:W-:Y:S01]  /*0bb0*/  IMAD R7, R19, UR4, -R16 ;  /* 0x0000000413077c24 */ /* 0x000fe2000f8e0a10 */
[----:B------:R-:W-:Y:S01]  /*0bc0*/  BSSY B0, `(.L_x_1018) ;  /* 0x0000027000007945 */ /* 0x000fe20003800000 */
[----:B------:R-:W-:Y:S01]  /*0bd0*/  IMAD.MOV.U32 R8, RZ, RZ, RZ ;  /* 0x000000ffff087224 */ /* 0x000fe200078e00ff */
[----:B------:R-:W-:Y:S01]  /*0be0*/  IADD3 R19, R12, -0x1, RZ ;  /* 0xffffffff0c137810 */ /* 0x000fe20007ffe0ff */
[----:B------:R-:W-:Y:S01]  /*0bf0*/  IMAD.MOV.U32 R22, RZ, RZ, RZ ;  /* 0x000000ffff167224 */ /* 0x000fe200078e00ff */
[----:B------:R-:W-:Y:S01]  /*0c00*/  ISETP.GT.AND P0, PT, R7, -0x1, PT ;  /* 0xffffffff0700780c */ /* 0x000fe20003f04270 */
[----:B------:R-:W-:-:S06]  /*0c10*/  IMAD.HI.U32 R8, R9, R15, R8 ;  /* 0x0000000f09087227 */ /* 0x000fcc00078e0008 */
[----:B------:R-:W-:-:S06]  /*0c20*/  IMAD.HI.U32 R15, R8, R17, RZ ;  /* 0x00000011080f7227 */ /* 0x000fcc00078e00ff */
[----:B------:R-:W-:Y:S05]  /*0c30*/  @P0 BRA `(.L_x_1019) ;  /* 0x00000000007c0947 */ /* 0x000fea0003800000 */
[----:B------:R-:W0:Y:S01]  /*0c40*/  LDC R16, c[0x0][0x2d0] ;  /* 0x0000b400ff107b82 */ /* 0x000e220000000800 */
[----:B------:R-:W-:Y:S02]  /*0c50*/  IABS R22, R7 ;  /* 0x0000000700167213 */ /* 0x000fe40000000000 */
[----:B------:R-:W-:Y:S02]  /*0c60*/  IADD3 R23, -R7, RZ, RZ ;  /* 0x000000ff07177210 */ /* 0x000fe40007ffe1ff */
[----:B0-----:R-:W-:-:S04]  /*0c70*/  IABS R18, R16 ;  /* 0x0000001000127213 */ /* 0x001fc80000000000 */
[----:B------:R-:W0:Y:S08]  /*0c80*/  I2F.RP R20, R18 ;  /* 0x0000001200147306 */ /* 0x000e300000209400 */
[----:B0-----:R-:W0:Y:S02]  /*0c90*/  MUFU.RCP R20, R20 ;  /* 0x0000001400147308 */ /* 0x001e240000001000 */
[----:B0-----:R-:W-:-:S06]  /*0ca0*/  IADD3 R8, R20, 0xffffffe, RZ ;  /* 0x0ffffffe14087810 */ /* 0x001fcc0007ffe0ff */
[----:B------:R0:W1:Y:S02]  /*0cb0*/  F2I.FTZ.U32.TRUNC.NTZ R9, R8 ;  /* 0x0000000800097305 */ /* 0x000064000021f000 */
[----:B0-----:R-:W-:Y:S01]  /*0cc0*/  MOV R8, RZ ;  /* 0x000000ff00087202 */ /* 0x001fe20000000f00 */
        /* <DEDUP_REMOVED lines=17> */
[C---:B------:R-:W-:Y:S01]  /*0de0*/  IADD3 R8, -R9.reuse, RZ, RZ ;  /* 0x000000ff09087210 */ /* 0x040fe20007ffe1ff */
[----:B------:R-:W-:-:S04]  /*0df0*/  VIADD R22, R9, 0x1 ;  /* 0x0000000109167836 */ /* 0x000fc80000000000 */
[----:B------:R-:W-:-:S05]  /*0e00*/  IMAD R16, R16, R8, -R7 ;  /* 0x0000000810107224 */ /* 0x000fca00078e0a07 */
[----:B------:R-:W-:-:S13]  /*0e10*/  ISETP.GT.AND P0, PT, R16, RZ, PT ;  /* 0x000000ff1000720c */ /* 0x000fda0003f04270 */
[----:B------:R-:W-:-:S07]  /*0e20*/  @!P0 IADD3 R22, R9, RZ, RZ ;  /* 0x000000ff09168210 */ /* 0x000fce0007ffe0ff */
.L_x_1019:
[----:B------:R-:W-:Y:S05]  /*0e30*/  BSYNC B0 ;  /* 0x0000000000007941 */ /* 0x000fea0003800000 */
.L_x_1018:
        /* <DEDUP_REMOVED lines=14> */
[----:B------:R-:W0:Y:S02]  /*0f20*/  I2F.RP R18, R16 ;  /* 0x0000001000127306 */ /* 0x000e240000209400 */
[----:B------:R-:W-:-:S06]  /*0f30*/  IABS R23, R19 ;  /* 0x0000001300177213 */ /* 0x000fcc0000000000 */
[----:B0-----:R-:W0:Y:S02]  /*0f40*/  MUFU.RCP R18, R18 ;  /* 0x0000001200127308 */ /* 0x001e240000001000 */
[----:B0-----:R-:W-:-:S06]  /*0f50*/  IADD3 R20, R18, 0xffffffe, RZ ;  /* 0x0ffffffe12147810 */ /* 0x001fcc0007ffe0ff */
        /* <DEDUP_REMOVED lines=18> */
[----:B------:R-:W-:Y:S01]  /*1080*/  IADD3 R9, -R8, RZ, RZ ;  /* 0x000000ff08097210 */ /* 0x000fe20007ffe1ff */
[----:B------:R-:W-:-:S04]  /*1090*/  IMAD.IADD R8, R12, 0x1, -R8 ;  /* 0x000000010c087824 */ /* 0x000fc800078e0a08 */
[----:B------:R-:W-:Y:S01]  /*10a0*/  IMAD R14, R14, R9, R19 ;  /* 0x000000090e0e7224 */ /* 0x000fe200078e0213 */
[----:B------:R-:W-:-:S04]  /*10b0*/  IADD3 R23, R8, -0x1, RZ ;  /* 0xffffffff08177810 */ /* 0x000fc80007ffe0ff */
[----:B------:R-:W-:-:S13]  /*10c0*/  ISETP.GT.AND P1, PT, R14, RZ, PT ;  /* 0x000000ff0e00720c */ /* 0x000fda0003f24270 */
[----:B------:R-:W-:-:S07]  /*10d0*/  @!P1 IMAD.MOV R23, RZ, RZ, R8 ;  /* 0x000000ffff179224 */ /* 0x000fce00078e0208 */
.L_x_1021:
[----:B------:R-:W-:Y:S05]  /*10e0*/  BSYNC B0 ;  /* 0x0000000000007941 */ /* 0x000fea0003800000 */
.L_x_1020:
[----:B------:R-:W-:Y:S01]  /*10f0*/  @!P0 IADD3 R17, R17, -R10, RZ ;  /* 0x8000000a11118210 */ /* 0x000fe20007ffe0ff */
[----:B------:R-:W-:Y:S01]  /*1100*/  @!P0 VIADD R15, R15, 0x1 ;  /* 0x000000010f0f8836 */ /* 0x000fe20000000000 */
[----:B------:R-:W-:Y:S01]  /*1110*/  LOP3.LUT R8, R13, R24, RZ, 0x3c, !PT ;  /* 0x000000180d087212 */ /* 0x000fe200078e3cff */
[----:B------:R-:W-:Y:S01]  /*1120*/  ULDC.U8 UR4, c[0x0][0x298] ;  /* 0x0000a60000047ab9 */ /* 0x000fe20000000000 */
[----:B------:R-:W-:Y:S01]  /*1130*/  ISETP.GE.U32.AND P3, PT, R17, R10, PT ;  /* 0x0000000a1100720c */ /* 0x000fe20003f66070 */
[----:B------:R-:W-:Y:S01]  /*1140*/  UPRMT UR4, UR4, 0x8880, URZ ;  /* 0x0000888004047896 */ /* 0x000fe2000800003f */
[----:B------:R-:W-:Y:S01]  /*1150*/  ISETP.GE.AND P2, PT, R8, RZ, PT ;  /* 0x000000ff0800720c */ /* 0x000fe20003f46270 */
[----:B------:R-:W0:Y:S01]  /*1160*/  LDC R17, c[0x0][0x2a4] ;  /* 0x0000a900ff117b82 */ /* 0x000e220000000800 */
[----:B------:R-:W-:Y:S02]  /*1170*/  ISETP.NE.AND P0, PT, R24, RZ, PT ;  /* 0x000000ff1800720c */ /* 0x000fe40003f05270 */
[----:B------:R-:W-:-:S02]  /*1180*/  CS2R R20, SRZ ;  /* 0x0000000000147805 */ /* 0x000fc4000001ff00 */
[----:B------:R-:W-:-:S05]  /*1190*/  ISETP.NE.AND P1, PT, RZ, UR4, PT ;  /* 0x00000004ff007c0c */ /* 0x000fca000bf25270 */
[----:B------:R-:W-:-:S05]  /*11a0*/  @P3 IADD3 R15, R15, 0x1, RZ ;  /* 0x000000010f0f3810 */ /* 0x000fca0007ffe0ff */
[----:B------:R-:W-:Y:S01]  /*11b0*/  @!P2 IMAD.MOV R15, RZ, RZ, -R15 ;  /* 0x000000ffff0fa224 */ /* 0x000fe200078e0a0f */
[----:B------:R-:W-:Y:S02]  /*11c0*/  @!P0 LOP3.LUT R15, RZ, R24, RZ, 0x33, !PT ;  /* 0x00000018ff0f8212 */ /* 0x000fe400078e33ff */
[----:B------:R-:W1:Y:S02]  /*11d0*/  @P1 LDC.64 R8, c[0x0][0x288] ;  /* 0x0000a200ff081b82 */ /* 0x000e640000000a00 */
[----:B------:R-:W-:-:S05]  /*11e0*/  IADD3 R10, -R15, RZ, RZ ;  /* 0x000000ff0f0a7210 */ /* 0x000fca0007ffe1ff */
[----:B------:R-:W-:Y:S01]  /*11f0*/  IMAD R24, R24, R10, R13 ;  /* 0x0000000a18187224 */ /* 0x000fe200078e020d */
[----:B0-----:R-:W-:-:S04]  /*1200*/  IABS R10, R17 ;  /* 0x00000011000a7213 */ /* 0x001fc80000000000 */
[----:B------:R-:W0:Y:S01]  /*1210*/  I2F.RP R14, R10 ;  /* 0x0000000a000e7306 */ /* 0x000e220000209400 */
[----:B------:R-:W-:Y:S02]  /*1220*/  IMAD.MOV.U32 R12, RZ, RZ, RZ ;  /* 0x000000ffff0c7224 */ /* 0x000fe400078e00ff */
[----:B-1----:R-:W-:-:S05]  /*1230*/  @P1 IMAD.WIDE R8, R24, 0x8, R8 ;  /* 0x0000000818081825 */ /* 0x002fca00078e0208 */
[----:B0-----:R-:W0:Y:S01]  /*1240*/  MUFU.RCP R14, R14 ;  /* 0x0000000e000e7308 */ /* 0x001e220000001000 */
[----:B------:R1:W5:Y:S01]  /*1250*/  @P1 LDG.E.64 R20, desc[UR6][R8.64] ;  /* 0x0000000608141981 */ /* 0x000362000c1e1b00 */
[----:B------:R-:W-:Y:S01]  /*1260*/  BSSY B1, `(.L_x_1022) ;  /* 0x00000f5000017945 */ /* 0x000fe20003800000 */
[----:B-1----:R-:W-:Y:S01]  /*1270*/  IABS R9, R24 ;  /* 0x0000001800097213 */ /* 0x002fe20000000000 */
[----:B0-----:R-:W-:-:S06]  /*1280*/  VIADD R13, R14, 0xffffffe ;  /* 0x0ffffffe0e0d7836 */ /* 0x001fcc0000000000 */
        /* <DEDUP_REMOVED lines=14> */
[----:B------:R-:W-:Y:S01]  /*1370*/  @P0 VIADD R8, R8, 0x1 ;  /* 0x0000000108080836 */ /* 0x000fe20000000000 */
[----:B------:R-:W-:-:S05]  /*1380*/  ISETP.GE.AND P0, PT, R5, R6, PT ;  /* 0x000000060500720c */ /* 0x000fca0003f06270 */
[----:B------:R-:W-:Y:S02]  /*1390*/  @!P2 IADD3 R8, -R8, RZ, RZ ;  /* 0x000000ff0808a210 */ /* 0x000fe40007ffe1ff */
[----:B------:R-:W-:-:S05]  /*13a0*/  @!P1 LOP3.LUT R8, RZ, R17, RZ, 0x33, !PT ;  /* 0x00000011ff089212 */ /* 0x000fca00078e33ff */
[----:B------:R-:W-:Y:S01]  /*13b0*/  IMAD R8, R4, R15, R8 ;  /* 0x0000000f04087224 */ /* 0x000fe200078e0208 */
[----:B------:R-:W-:Y:S06]  /*13c0*/  @P0 BRA `(.L_x_1023) ;  /* 0x0000000c00780947 */ /* 0x000fec0003800000 */
[----:B------:R-:W-:-:S07]  /*13d0*/  IMAD R28, R8, R28, R11 ;  /* 0x0000001c081c7224 */ /* 0x000fce00078e020b */
.L_x_1033:
[----:B------:R-:W-:Y:S01]  /*13e0*/  ISETP.GT.AND P0, PT, R23, R22, PT ;  /* 0x000000161700720c */ /* 0x000fe20003f04270 */
[----:B------:R-:W-:-:S12]  /*13f0*/  BSSY B0, `(.L_x_1024) ;  /* 0x00000d8000007945 */ /* 0x000fd80003800000 */
[----:B------:R-:W-:Y:S05]  /*1400*/  @!P0 BRA `(.L_x_1025) ;  /* 0x0000000c00588947 */ /* 0x000fea0003800000 */
[--C-:B------:R-:W-:Y:S01]  /*1410*/  IMAD.IADD R16, R23, 0x1, -R22.reuse ;  /* 0x0000000117107824 */ /* 0x100fe200078e0a16 */
[----:B------:R-:W-:Y:S01]  /*1420*/  LOP3.LUT R8, RZ, R22, RZ, 0x33, !PT ;  /* 0x00000016ff087212 */ /* 0x000fe200078e33ff */
[----:B------:R-:W-:Y:S01]  /*1430*/  ULDC UR4, c[0x0][0x2d4] ;  /* 0x0000b50000047ab9 */ /* 0x000fe20000000800 */
[----:B------:R-:W-:Y:S01]  /*1440*/  BSSY B2, `(.L_x_1026) ;  /* 0x0000025000027945 */ /* 0x000fe20003800000 */
[----:B------:R-:W-:Y:S01]  /*1450*/  IMAD.MOV.U32 R26, RZ, RZ, R22 ;  /* 0x000000ffff1a7224 */ /* 0x000fe200078e0016 */
[----:B------:R-:W-:Y:S02]  /*1460*/  LOP3.LUT P0, R16, R16, 0x3, RZ, 0xc0, !PT ;  /* 0x0000000310107812 */ /* 0x000fe4000780c0ff */
        /* <DEDUP_REMOVED lines=14> */
[----:B------:R-:W3:Y:S01]  /*1550*/  LDG.E.64 R14, desc[UR6][R14.64] ;  /* 0x000000060e0e7981 */ /* 0x000ee2000c1e1b00 */
[----:B--2---:R-:W-:-:S05]  /*1560*/  IMAD.WIDE R8, R13, 0x8, R8 ;  /* 0x000000080d087825 */ /* 0x004fca00078e0208 */
[----:B------:R-:W3:Y:S01]  /*1570*/  LDG.E.64 R12, desc[UR6][R8.64] ;  /* 0x00000006080c7981 */ /* 0x000ee2000c1e1b00 */
[----:B------:R-:W-:Y:S02]  /*1580*/  ISETP.NE.AND P0, PT, R16, 0x1, PT ;  /* 0x000000011000780c */ /* 0x000fe40003f05270 */
[----:B------:R-:W-:Y:S01]  /*1590*/  IADD3 R26, R22, 0x1, RZ ;  /* 0x00000001161a7810 */ /* 0x000fe20007ffe0ff */
[----:B---3-5:R-:W-:-:S10]  /*15a0*/  DFMA R20, R14, R12, R20 ;  /* 0x0000000c0e14722b */ /* 0x028fd40000000014 */
[----:B------:R-:W-:Y:S05]  /*15b0*/  @!P0 BRA `(.L_x_1027) ;  /* 0x0000000000348947 */ /* 0x000fea0003800000 */
[----:B------:R-:W-:Y:S01]  /*15c0*/  ISETP.NE.AND P0, PT, R16, 0x2, PT ;  /* 0x000000021000780c */ /* 0x000fe20003f05270 */
[----:B------:R-:W-:Y:S01]  /*15d0*/  IMAD.IADD R17, R17, 0x1, R18 ;  /* 0x0000000111117824 */ /* 0x000fe200078e0212 */
[----:B------:R-:W2:Y:S03]  /*15e0*/  LDG.E.64 R12, desc[UR6][R8.64+0x8] ;  /* 0x00000806080c7981 */ /* 0x000ea6000c1e1b00 */
[----:B------:R-:W-:-:S06]  /*15f0*/  IMAD.WIDE R14, R17, 0x8, R10 ;  /* 0x00000008110e7825 */ /* 0x000fcc00078e020a */
[----:B------:R-:W2:Y:S02]  /*1600*/  LDG.E.64 R14, desc[UR6][R14.64] ;  /* 0x000000060e0e7981 */ /* 0x000ea4000c1e1b00 */
[----:B------:R-:W-:-:S05]  /*1610*/  @P0 IADD3 R17, R17, R18, RZ ;  /* 0x0000001211110210 */ /* 0x000fca0007ffe0ff */
[----:B------:R-:W-:Y:S02]  /*1620*/  @P0 IMAD.WIDE R16, R17, 0x8, R10 ;  /* 0x0000000811100825 */ /* 0x000fe400078e020a */
[----:B------:R-:W3:Y:S04]  /*1630*/  @P0 LDG.E.64 R10, desc[UR6][R8.64+0x10] ;  /* 0x00001006080a0981 */ /* 0x000ee8000c1e1b00 */
[----:B------:R-:W3:Y:S01]  /*1640*/  @P0 LDG.E.64 R16, desc[UR6][R16.64] ;  /* 0x0000000610100981 */ /* 0x000ee2000c1e1b00 */
[C---:B------:R-:W-:Y:S01]  /*1650*/  VIADD R26, R22.reuse, 0x2 ;  /* 0x00000002161a7836 */ /* 0x040fe20000000000 */
[----:B------:R-:W-:Y:S01]  /*1660*/  @P0 IADD3 R26, R22, 0x3, RZ ;  /* 0x00000003161a0810 */ /* 0x000fe20007ffe0ff */
[----:B--2---:R-:W-:-:S08]  /*1670*/  DFMA R20, R14, R12, R20 ;  /* 0x0000000c0e14722b */ /* 0x004fd00000000014 */
[----:B---3--:R-:W-:-:S11]  /*1680*/  @P0 DFMA R20, R16, R10, R20 ;  /* 0x0000000a1014022b */ /* 0x008fd60000000014 */
.L_x_1027:
[----:B------:R-:W-:Y:S05]  /*1690*/  BSYNC B2 ;  /* 0x0000000000027941 */ /* 0x000fea0003800000 */
.L_x_1026:
        /* <DEDUP_REMOVED lines=8> */
[----:B------:R-:W-:-:S13]  /*1720*/  PLOP3.LUT P0, PT, PT, PT, PT, 0x8, 0x0 ;  /* 0x000000000000781c */ /* 0x000fda0003f0e170 */
.L_x_1030:
[----:B------:R-:W0:Y:S01]  /*1730*/  LDC R29, c[0x0][0x2d0] ;  /* 0x0000b400ff1d7b82 */ /* 0x000e220000000800 */
[----:B------:R-:W-:Y:S02]  /*1740*/  ULDC UR4, c[0x0][0x2b8] ;  /* 0x0000ae0000047ab9 */ /* 0x000fe40000000800 */
[----:B------:R-:W-:-:S05]  /*1750*/  IMAD R11, R25, UR4, R26 ;  /* 0x00000004190b7c24 */ /* 0x000fca000f8e021a */
[----:B------:R-:W1:Y:S08]  /*1760*/  LDC.64 R18, c[0x0][0x260] ;  /* 0x00009800ff127b82 */ /* 0x000e700000000a00 */
[----:B------:R-:W2:Y:S01]  /*1770*/  LDC.64 R8, c[0x0][0x210] ;  /* 0x00008400ff087b82 */ /* 0x000ea20000000a00 */
[----:B0-----:R-:W-:Y:S02]  /*1780*/  IMAD R13, R26, R29, R27 ;  /* 0x0000001d1a0d7224 */ /* 0x001fe400078e021b */
[----:B-1----:R-:W-:-:S05]  /*1790*/  IMAD.WIDE R10, R11, 0x8, R18 ;  /* 0x000000080b0a7825 */ /* 0x002fca00078e0212 */
[----:B------:R-:W3:Y:S01]  /*17a0*/  LDG.E.64 R16, desc[UR6][R10.64] ;  /* 0x000000060a107981 */ /* 0x000ee2000c1e1b00 */
[----:B--2---:R-:W-:-:S05]  /*17b0*/  IMAD.WIDE R12, R13, 0x8, R8 ;  /* 0x000000080d0c7825 */ /* 0x004fca00078e0208 */
[----:B------:R0:W3:Y:S02]  /*17c0*/  LDG.E.64 R14, desc[UR6][R12.64] ;  /* 0x000000060c0e7981 */ /* 0x0000e4000c1e1b00 */
[C---:B0-----:R-:W-:Y:S01]  /*17d0*/  IMAD.WIDE R12, R29.reuse, 0x8, R12 ;  /* 0x000000081d0c7825 */ /* 0x041fe200078e020c */
[----:B---3-5:R-:W-:Y:S01]  /*17e0*/  DFMA R16, R14, R16, R20 ;  /* 0x000000100e10722b */ /* 0x028fe20000000014 */
[----:B------:R-:W2:Y:S04]  /*17f0*/  LDG.E.64 R20, desc[UR6][R10.64+0x8] ;  /* 0x000008060a147981 */ /* 0x000ea8000c1e1b00 */
[----:B------:R-:W2:Y:S03]  /*1800*/  LDG.E.64 R14, desc[UR6][R12.64] ;  /* 0x000000060c0e7981 */ /* 0x000ea6000c1e1b00 */
[----:B--2---:R-:W-:Y:S01]  /*1810*/  DFMA R20, R14, R20, R16 ;  /* 0x000000140e14722b */ /* 0x004fe20000000010 */
[----:B------:R-:W-:-:S02]  /*1820*/  IMAD.WIDE R16, R29, 0x8, R12 ;  /* 0x000000081d107825 */ /* 0x000fc400078e020c */
[----:B------:R-:W2:Y:S04]  /*1830*/  LDG.E.64 R12, desc[UR6][R10.64+0x10] ;  /* 0x000010060a0c7981 */ /* 0x000ea8000c1e1b00 */
[----:B------:R-:W2:Y:S02]  /*1840*/  LDG.E.64 R14, desc[UR6][R16.64] ;  /* 0x00000006100e7981 */ /* 0x000ea4000c1e1b00 */
[----:B--2---:R-:W-:Y:S01]  /*1850*/  DFMA R14, R14, R12, R20 ;  /* 0x0000000c0e0e722b */ /* 0x004fe20000000014 */
[----:B------:R-:W-:Y:S02]  /*1860*/  IMAD.WIDE R20, R29, 0x8, R16 ;  /* 0x000000081d147825 */ /* 0x000fe400078e0210 */
[----:B------:R-:W2:Y:S04]  /*1870*/  LDG.E.64 R16, desc[UR6][R10.64+0x18] ;  /* 0x000018060a107981 */ /* 0x000ea8000c1e1b00 */
[----:B------:R-:W2:Y:S01]  /*1880*/  LDG.E.64 R20, desc[UR6][R20.64] ;  /* 0x0000000614147981 */ /* 0x000ea2000c1e1b00 */
[----:B------:R-:W-:-:S05]  /*1890*/  IADD3 R12, R26, 0x4, RZ ;  /* 0x000000041a0c7810 */ /* 0x000fca0007ffe0ff */
[----:B------:R-:W-:Y:S01]  /*18a0*/  IMAD R13, R25, UR4, R12 ;  /* 0x00000004190d7c24 */ /* 0x000fe2000f8e020c */
[----:B--2---:R-:W-:Y:S01]  /*18b0*/  DFMA R16, R20, R16, R14 ;  /* 0x000000101410722b */ /* 0x004fe2000000000e */
[----:B------:R-:W-:Y:S02]  /*18c0*/  IMAD R15, R12, R29, R27 ;  /* 0x0000001d0c0f7224 */ /* 0x000fe400078e021b */
[----:B------:R-:W-:-:S04]  /*18d0*/  IMAD.WIDE R20, R13, 0x8, R18 ;  /* 0x000000080d147825 */ /* 0x000fc800078e0212 */
[----:B------:R-:W-:Y:S01]  /*18e0*/  IMAD.WIDE R14, R15, 0x8, R8 ;  /* 0x000000080f0e7825 */ /* 0x000fe200078e0208 */
[----:B------:R-:W2:Y:S04]  /*18f0*/  LDG.E.64 R12, desc[UR6][R20.64] ;  /* 0x00000006140c7981 */ /* 0x000ea8000c1e1b00 */
[----:B------:R0:W2:Y:S02]  /*1900*/  LDG.E.64 R10, desc[UR6][R14.64] ;  /* 0x000000060e0a7981 */ /* 0x0000a4000c1e1b00 */
[C---:B0-----:R-:W-:Y:S01]  /*1910*/  IMAD.WIDE R14, R29.reuse, 0x8, R14 ;  /* 0x000000081d0e7825 */ /* 0x041fe200078e020e */
[----:B--2---:R-:W-:Y:S01]  /*1920*/  DFMA R12, R10, R12, R16 ;  /* 0x0000000c0a0c722b */ /* 0x004fe20000000010 */
[----:B------:R-:W2:Y:S04]  /*1930*/  LDG.E.64 R16, desc[UR6][R20.64+0x8] ;  /* 0x0000080614107981 */ /* 0x000ea8000c1e1b00 */
[----:B------:R0:W2:Y:S02]  /*1940*/  LDG.E.64 R10, desc[UR6][R14.64] ;  /* 0x000000060e0a7981 */ /* 0x0000a4000c1e1b00 */
[C---:B0-----:R-:W-:Y:S01]  /*1950*/  IMAD.WIDE R14, R29.reuse, 0x8, R14 ;  /* 0x000000081d0e7825 */ /* 0x041fe200078e020e */
[----:B--2---:R-:W-:Y:S01]  /*1960*/  DFMA R16, R10, R16, R12 ;  /* 0x000000100a10722b */ /* 0x004fe2000000000c */
[----:B------:R-:W2:Y:S04]  /*1970*/  LDG.E.64 R10, desc[UR6][R20.64+0x10] ;  /* 0x00001006140a7981 */ /* 0x000ea8000c1e1b00 */
[----:B------:R-:W2:Y:S03]  /*1980*/  LDG.E.64 R12, desc[UR6][R14.64] ;  /* 0x000000060e0c7981 */ /* 0x000ea6000c1e1b00 */
[----:B--2---:R-:W-:Y:S01]  /*1990*/  DFMA R16, R12, R10, R16 ;  /* 0x0000000a0c10722b */ /* 0x004fe20000000010 */
[----:B------:R-:W-:Y:S01]  /*19a0*/  IMAD.WIDE R10, R29, 0x8, R14 ;  /* 0x000000081d0a7825 */ /* 0x000fe200078e020e */
[----:B------:R-:W2:Y:S05]  /*19b0*/  LDG.E.64 R12, desc[UR6][R20.64+0x18] ;  /* 0x00001806140c7981 */ /* 0x000eaa000c1e1b00 */
[----:B------:R-:W2:Y:S01]  /*19c0*/  LDG.E.64 R10, desc[UR6][R10.64] ;  /* 0x000000060a0a7981 */ /* 0x000ea2000c1e1b00 */
[----:B------:R-:W-:Y:S01]  /*19d0*/  VIADD R14, R26, 0x8 ;  /* 0x000000081a0e7836 */ /* 0x000fe20000000000 */
[----:B--2---:R-:W-:-:S03]  /*19e0*/  DFMA R16, R10, R12, R16 ;  /* 0x0000000c0a10722b */ /* 0x004fc60000000010 */
[----:B------:R-:W-:Y:S02]  /*19f0*/  IMAD R12, R25, UR4, R14 ;  /* 0x00000004190c7c24 */ /* 0x000fe4000f8e020e */
[----:B------:R-:W-:Y:S02]  /*1a00*/  IMAD R13, R14, R29, R27 ;  /* 0x0000001d0e0d7224 */ /* 0x000fe400078e021b */
[----:B------:R-:W-:-:S04]  /*1a10*/  IMAD.WIDE R20, R12, 0x8, R18 ;  /* 0x000000080c147825 */ /* 0x000fc800078e0212 */
[----:B------:R-:W-:Y:S02]  /*1a20*/  IMAD.WIDE R14, R13, 0x8, R8 ;  /* 0x000000080d0e7825 */ /* 0x000fe400078e0208 */
        /* <DEDUP_REMOVED lines=14> */
[----:B------:R-:W-:Y:S01]  /*1b10*/  IADD3 R14, R26, 0xc, RZ ;  /* 0x0000000c1a0e7810 */ /* 0x000fe20007ffe0ff */
[----:B--2---:R-:W-:-:S04]  /*1b20*/  DFMA R20, R16, R12, R10 ;  /* 0x0000000c1014722b */ /* 0x004fc8000000000a */
[----:B------:R-:W-:Y:S02]  /*1b30*/  IMAD R11, R25, UR4, R14 ;  /* 0x00000004190b7c24 */ /* 0x000fe4000f8e020e */
[----:B------:R-:W-:Y:S02]  /*1b40*/  IMAD R13, R14, R29, R27 ;  /* 0x0000001d0e0d7224 */ /* 0x000fe400078e021b */
[----:B------:R-:W-:-:S04]  /*1b50*/  IMAD.WIDE R18, R11, 0x8, R18 ;  /* 0x000000080b127825 */ /* 0x000fc800078e0212 */
[----:B------:R-:W-:Y:S01]  /*1b60*/  IMAD.WIDE R12, R13, 0x8, R8 ;  /* 0x000000080d0c7825 */ /* 0x000fe200078e0208 */
[----:B------:R-:W2:Y:S04]  /*1b70*/  LDG.E.64 R14, desc[UR6][R18.64] ;  /* 0x00000006120e7981 */ /* 0x000ea8000c1e1b00 */
[----:B------:R0:W2:Y:S04]  /*1b80*/  LDG.E.64 R16, desc[UR6][R12.64] ;  /* 0x000000060c107981 */ /* 0x0000a8000c1e1b00 */
[----:B------:R-:W3:Y:S01]  /*1b90*/  LDG.E.64 R8, desc[UR6][R18.64+0x8] ;  /* 0x0000080612087981 */ /* 0x000ee2000c1e1b00 */
[----:B0-----:R-:W-:-:S05]  /*1ba0*/  IMAD.WIDE R12, R29, 0x8, R12 ;  /* 0x000000081d0c7825 */ /* 0x001fca00078e020c */
[----:B------:R-:W3:Y:S01]  /*1bb0*/  LDG.E.64 R10, desc[UR6][R12.64] ;  /* 0x000000060c0a7981 */ /* 0x000ee2000c1e1b00 */
[----:B--2---:R-:W-:Y:S01]  /*1bc0*/  DFMA R14, R16, R14, R20 ;  /* 0x0000000e100e722b */ /* 0x004fe20000000014 */
[C---:B------:R-:W-:Y:S02]  /*1bd0*/  IMAD.WIDE R16, R29.reuse, 0x8, R12 ;  /* 0x000000081d107825 */ /* 0x040fe400078e020c */
[----:B------:R-:W2:Y:S05]  /*1be0*/  LDG.E.64 R20, desc[UR6][R18.64+0x18] ;  /* 0x0000180612147981 */ /* 0x000eaa000c1e1b00 */
[----:B---3--:R-:W-:Y:S01]  /*1bf0*/  DFMA R14, R10, R8, R14 ;  /* 0x000000080a0e722b */ /* 0x008fe2000000000e */
[----:B------:R-:W3:Y:S04]  /*1c00*/  LDG.E.64 R8, desc[UR6][R18.64+0x10] ;  /* 0x0000100612087981 */ /* 0x000ee8000c1e1b00 */
[----:B------:R0:W3:Y:S02]  /*1c10*/  LDG.E.64 R10, desc[UR6][R16.64] ;  /* 0x00000006100a7981 */ /* 0x0000e4000c1e1b00 */
[----:B0-----:R-:W-:-:S06]  /*1c20*/  IMAD.WIDE R16, R29, 0x8, R16 ;  /* 0x000000081d107825 */ /* 0x001fcc00078e0210 */
[----:B------:R-:W2:Y:S01]  /*1c30*/  LDG.E.64 R16, desc[UR6][R16.64] ;  /* 0x0000000610107981 */ /* 0x000ea2000c1e1b00 */
[----:B------:R-:W-:Y:S01]  /*1c40*/  IADD3 R26, R26, 0x10, RZ ;  /* 0x000000101a1a7810 */ /* 0x000fe20007ffe0ff */
[----:B---3--:R-:W-:Y:S01]  /*1c50*/  DFMA R8, R10, R8, R14 ;  /* 0x000000080a08722b */ /* 0x008fe2000000000e */
[----:B------:R-:W-:-:S05]  /*1c60*/  VIADD R11, R23, 0xfffffff4 ;  /* 0xfffffff4170b7836 */ /* 0x000fca0000000000 */
[----:B------:R-:W-:Y:S02]  /*1c70*/  ISETP.GE.AND P1, PT, R26, R11, PT ;  /* 0x0000000b1a00720c */ /* 0x000fe40003f26270 */
[----:B--2---:R-:W-:-:S11]  /*1c80*/  DFMA R20, R16, R20, R8 ;  /* 0x000000141014722b */ /* 0x004fd60000000008 */
[----:B------:R-:W-:Y:S05]  /*1c90*/  @!P1 BRA `(.L_x_1030) ;  /* 0xfffffff800a49947 */ /* 0x000fea000383ffff */
.L_x_1029:
[----:B------:R-:W-:Y:S05]  /*1ca0*/  BSYNC B2 ;  /* 0x0000000000027941 */ /* 0x000fea0003800000 */
.L_x_1028:
        /* <DEDUP_REMOVED lines=10> */
[----:B-1----:R-:W-:-:S06]  /*1d50*/  IMAD.WIDE R14, R19, 0x8, R10 ;  /* 0x00000008130e7825 */ /* 0x002fcc00078e020a */
[----:B------:R-:W3:Y:S01]  /*1d60*/  LDG.E.64 R14, desc[UR6][R14.64] ;  /* 0x000000060e0e7981 */ /* 0x000ee2000c1e1b00 */
[----:B--2---:R-:W-:-:S05]  /*1d70*/  IMAD.WIDE R16, R17, 0x8, R12 ;  /* 0x0000000811107825 */ /* 0x004fca00078e020c */
[----:B------:R0:W3:Y:S01]  /*1d80*/  LDG.E.64 R8, desc[UR6][R16.64] ;  /* 0x0000000610087981 */ /* 0x0000e2000c1e1b00 */
[----:B------:R-:W-:-:S04]  /*1d90*/  IMAD.WIDE R18, R19, 0x8, R10 ;  /* 0x0000000813127825 */ /* 0x000fc800078e020a */
[C---:B0-----:R-:W-:Y:S01]  /*1da0*/  IMAD.WIDE R16, R29.reuse, 0x8, R16 ;  /* 0x000000081d107825 */ /* 0x041fe200078e0210 */
[----:B---3-5:R-:W-:Y:S01]  /*1db0*/  DFMA R14, R8, R14, R20 ;  /* 0x0000000e080e722b */ /* 0x028fe20000000014 */
        /* <DEDUP_REMOVED lines=17> */
[----:B------:R-:W3:Y:S04]  /*1ed0*/  LDG.E.64 R12, desc[UR6][R10.64] ;  /* 0x000000060a0c7981 */ /* 0x000ee8000c1e1b00 */
[----:B------:R-:W3:Y:S01]  /*1ee0*/  LDG.E.64 R14, desc[UR6][R20.64] ;  /* 0x00000006140e7981 */ /* 0x000ee2000c1e1b00 */
[----:B------:R-:W-:-:S05]  /*1ef0*/  IMAD.WIDE R16, R29, 0x8, R20 ;  /* 0x000000081d107825 */ /* 0x000fca00078e0214 */
[----:B------:R-:W2:Y:S01]  /*1f00*/  LDG.E.64 R20, desc[UR6][R16.64] ;  /* 0x0000000610147981 */ /* 0x000ea2000c1e1b00 */
[----:B---3--:R-:W-:Y:S01]  /*1f10*/  DFMA R8, R14, R12, R8 ;  /* 0x0000000c0e08722b */ /* 0x008fe20000000008 */
[----:B------:R-:W-:-:S05]  /*1f20*/  IMAD.WIDE R12, R29, 0x8, R16 ;  /* 0x000000081d0c7825 */ /* 0x000fca00078e0210 */
[----:B------:R0:W3:Y:S02]  /*1f30*/  LDG.E.64 R14, desc[UR6][R12.64] ;  /* 0x000000060c0e7981 */ /* 0x0000e4000c1e1b00 */
[----:B--2---:R-:W-:Y:S02]  /*1f40*/  DFMA R18, R20, R18, R8 ;  /* 0x000000121412722b */ /* 0x004fe40000000008 */
[----:B------:R-:W3:Y:S04]  /*1f50*/  LDG.E.64 R8, desc[UR6][R10.64+0x10] ;  /* 0x000010060a087981 */ /* 0x000ee8000c1e1b00 */
[----:B------:R-:W2:Y:S01]  /*1f60*/  LDG.E.64 R20, desc[UR6][R10.64+0x18] ;  /* 0x000018060a147981 */ /* 0x000ea2000c1e1b00 */
[----:B0-----:R-:W-:-:S06]  /*1f70*/  IMAD.WIDE R12, R29, 0x8, R12 ;  /* 0x000000081d0c7825 */ /* 0x001fcc00078e020c */
[----:B------:R-:W2:Y:S01]  /*1f80*/  LDG.E.64 R12, desc[UR6][R12.64] ;  /* 0x000000060c0c7981 */ /* 0x000ea2000c1e1b00 */
[----:B------:R-:W-:Y:S01]  /*1f90*/  PLOP3.LUT P0, PT, PT, PT, PT, 0x8, 0x0 ;  /* 0x000000000000781c */ /* 0x000fe20003f0e170 */
[----:B------:R-:W-:Y:S01]  /*1fa0*/  VIADD R26, R26, 0x8 ;  /* 0x000000081a1a7836 */ /* 0x000fe20000000000 */
[----:B---3--:R-:W-:-:S08]  /*1fb0*/  DFMA R8, R14, R8, R18 ;  /* 0x000000080e08722b */ /* 0x008fd00000000012 */
[----:B--2---:R-:W-:-:S11]  /*1fc0*/  DFMA R20, R12, R20, R8 ;  /* 0x000000140c14722b */ /* 0x004fd60000000008 */
.L_x_1032:
[----:B------:R-:W-:Y:S05]  /*1fd0*/  BSYNC B2 ;  /* 0x0000000000027941 */ /* 0x000fea0003800000 */
.L_x_1031:
[----:B------:R-:W-:-:S13]  /*1fe0*/  ISETP.LT.OR P0, PT, R26, R23, P0 ;  /* 0x000000171a00720c */ /* 0x000fda0000701670 */
        /* <DEDUP_REMOVED lines=9> */
[----:B--2---:R-:W-:-:S03]  /*2080*/  IMAD.WIDE R12, R13, 0x8, R8 ;  /* 0x000000080d0c7825 */ /* 0x004fc600078e0208 */
[----:B------:R-:W2:Y:S04]  /*2090*/  LDG.E.64 R26, desc[UR6][R18.64+0x18] ;  /* 0x00001806121a7981 */ /* 0x000ea8000c1e1b00 */
[----:B------:R-:W3:Y:S01]  /*20a0*/  LDG.E.64 R16, desc[UR6][R12.64] ;  /* 0x000000060c107981 */ /* 0x000ee2000c1e1b00 */
[----:B------:R-:W-:-:S04]  /*20b0*/  IMAD.WIDE R10, R29, 0x8, R12 ;  /* 0x000000081d0a7825 */ /* 0x000fc800078e020c */
[C---:B------:R-:W-:Y:S01]  /*20c0*/  IMAD.WIDE R8, R29.reuse, 0x8, R10 ;  /* 0x000000081d087825 */ /* 0x040fe200078e020a */
[----:B------:R-:W4:Y:S04]  /*20d0*/  LDG.E.64 R12, desc[UR6][R10.64] ;  /* 0x000000060a0c7981 */ /* 0x000f28000c1e1b00 */
[----:B------:R-:W4:Y:S01]  /*20e0*/  LDG.E.64 R10, desc[UR6][R18.64+0x8] ;  /* 0x00000806120a7981 */ /* 0x000f22000c1e1b00 */
[----:B---3-5:R-:W-:Y:S01]  /*20f0*/  DFMA R14, R16, R14, R20 ;  /* 0x0000000e100e722b */ /* 0x028fe20000000014 */
[----:B------:R-:W-:Y:S02]  /*2100*/  IMAD.WIDE R16, R29, 0x8, R8 ;  /* 0x000000081d107825 */ /* 0x000fe400078e0208 */
[----:B------:R-:W3:Y:S04]  /*2110*/  LDG.E.64 R20, desc[UR6][R18.64+0x10] ;  /* 0x0000100612147981 */ /* 0x000ee8000c1e1b00 */
[----:B------:R-:W3:Y:S04]  /*2120*/  LDG.E.64 R8, desc[UR6][R8.64] ;  /* 0x0000000608087981 */ /* 0x000ee8000c1e1b00 */
[----:B------:R-:W2:Y:S01]  /*2130*/  LDG.E.64 R16, desc[UR6][R16.64] ;  /* 0x0000000610107981 */ /* 0x000ea2000c1e1b00 */
[----:B----4-:R-:W-:-:S08]  /*2140*/  DFMA R12, R12, R10, R14 ;  /* 0x0000000a0c0c722b */ /* 0x010fd0000000000e */
[----:B---3--:R-:W-:-:S08]  /*2150*/  DFMA R20, R8, R20, R12 ;  /* 0x000000140814722b */ /* 0x008fd0000000000c */
[----:B--2---:R-:W-:-:S11]  /*2160*/  DFMA R20, R16, R26, R20 ;  /* 0x0000001a1014722b */ /* 0x004fd60000000014 */
.L_x_1025:
[----:B------:R-:W-:Y:S05]  /*2170*/  BSYNC B0 ;  /* 0x0000000000007941 */ /* 0x000fea0003800000 */
.L_x_1024:
[----:B------:R-:W-:-:S04]  /*2180*/  IADD3 R5, R5, 0x1, RZ ;  /* 0x0000000105057810 */ /* 0x000fc80007ffe0ff */
[----:B------:R-:W-:-:S13]  /*2190*/  ISETP.GE.AND P0, PT, R5, R6, PT ;  /* 0x000000060500720c */ /* 0x000fda0003f06270 */
[----:B------:R-:W-:Y:S05]  /*21a0*/  @!P0 BRA `(.L_x_1033) ;  /* 0xfffffff0008c8947 */ /* 0x000fea000383ffff */
.L_x_1023:
[----:B------:R-:W-:Y:S05]  /*21b0*/  BSYNC B1 ;  /* 0x0000000000017941 */ /* 0x000fea0003800000 */
.L_x_1022:
        /* <DEDUP_REMOVED lines=10> */
[----:B-----5:R0:W-:Y:S04]  /*2260*/  STG.E.64 desc[UR6][R6.64], R20 ;  /* 0x0000001406007986 */ /* 0x0201e8000c101b06 */
[----:B------:R-:W-:Y:S01]  /*2270*/  IMAD.X R3, RZ, RZ, R3, P0 ;  /* 0x000000ffff037224 */ /* 0x000fe200000e0603 */
[----:B------:R-:W-:-:S04]  /*2280*/  ISETP.GE.U32.AND P0, PT, R2, UR5, PT ;  /* 0x0000000502007c0c */ /* 0x000fc8000bf06070 */
[----:B------:R-:W-:-:S13]  /*2290*/  ISETP.GE.AND.EX P0, PT, R3, UR4, PT, P0 ;  /* 0x0000000403007c0c */ /* 0x000fda000bf06300 */
[----:B0-----:R-:W-:Y:S05]  /*22a0*/  @!P0 BRA `(.L_x_1034) ;  /* 0xffffffdc00f48947 */ /* 0x001fea000383ffff */
[----:B------:R-:W-:Y:S05]  /*22b0*/  EXIT ;  /* 0x000000000000794d */ /* 0x000fea0003800000 */
.L_x_1013:
        /* <DEDUP_REMOVED lines=14> */
[----:B-1----:R-:W-:Y:S02]  /*23a0*/  IMAD.MOV.U32 R8, RZ, RZ, RZ ;  /* 0x000000ffff087224 */ /* 0x002fe400078e00ff */
[----:B---3--:R-:W-:-:S04]  /*23b0*/  IMAD.MOV R6, RZ, RZ, -R9 ;  /* 0x000000ffff067224 */ /* 0x008fc800078e0a09 */
        /* <DEDUP_REMOVED lines=11> */
[----:B------:R-:W1:Y:S09]  /*2470*/  LDC R10, c[0x0][0x2a0] ;  /* 0x0000a800ff0a7b82 */ /* 0x000e720000000800 */
[----:B------:R-:W-:Y:S01]  /*2480*/  @!P1 IMAD.IADD R6, R6, 0x1, -R11 ;  /* 0x0000000106069824 */ /* 0x000fe200078e0a0b */
[----:B------:R5:W2:Y:S01]  /*2490*/  F2I.FTZ.U32.TRUNC.NTZ R9, R8 ;  /* 0x0000000800097305 */ /* 0x000aa2000021f000 */
[----:B------:R-:W-:Y:S01]  /*24a0*/  @!P1 VIADD R17, R17, 0x1 ;  /* 0x0000000111119836 */ /* 0x000fe20000000000 */
[----:B------:R-:W-:-:S02]  /*24b0*/  ISETP.NE.AND P1, PT, R7, RZ, PT ;  /* 0x000000ff0700720c */ /* 0x000fc40003f25270 */
[----:B------:R-:W-:Y:S02]  /*24c0*/  ISETP.GE.U32.AND P0, PT, R6, R11, PT ;  /* 0x0000000b0600720c */ /* 0x000fe40003f06070 */
[----:B------:R-:W-:Y:S01]  /*24d0*/  LOP3.LUT R6, R2, R7, RZ, 0x3c, !PT ;  /* 0x0000000702067212 */ /* 0x000fe200078e3cff */
[----:B-----5:R-:W-:-:S03]  /*24e0*/  IMAD.MOV.U32 R8, RZ, RZ, RZ ;  /* 0x000000ffff087224 */ /* 0x020fc600078e00ff */
[----:B------:R-:W-:Y:S01]  /*24f0*/  ISETP.GE.AND P2, PT, R6, RZ, PT ;  /* 0x000000ff0600720c */ /* 0x000fe20003f46270 */
[----:B--2---:R-:W-:-:S06]  /*2500*/  IMAD.MOV R6, RZ, RZ, -R9 ;  /* 0x000000ffff067224 */ /* 0x004fcc00078e0a09 */
[----:B------:R-:W-:Y:S01]  /*2510*/  @P0 IADD3 R17, R17, 0x1, RZ ;  /* 0x0000000111110810 */ /* 0x000fe20007ffe0ff */
[----:B------:R-:W-:Y:S01]  /*2520*/  IMAD R11, R6, R5, RZ ;  /* 0x00000005060b7224 */ /* 0x000fe200078e02ff */
[----:B-1----:R-:W-:-:S03]  /*2530*/  IABS R15, R10 ;  /* 0x0000000a000f7213 */ /* 0x002fc60000000000 */
[----:B------:R-:W-:Y:S01]  /*2540*/  IMAD.HI.U32 R11, R9, R11, R8 ;  /* 0x0000000b090b7227 */ /* 0x000fe200078e0008 */
[----:B------:R-:W-:Y:S02]  /*2550*/  @!P2 IADD3 R17, -R17, RZ, RZ ;  /* 0x000000ff1111a210 */ /* 0x000fe40007ffe1ff */
[----:B------:R-:W-:Y:S01]  /*2560*/  @!P1 LOP3.LUT R17, RZ, R7, RZ, 0x33, !PT ;  /* 0x00000007ff119212 */ /* 0x000fe200078e33ff */
[----:B------:R-:W1:Y:S03]  /*2570*/  I2F.RP R9, R15 ;  /* 0x0000000f00097306 */ /* 0x000e660000209400 */
[----:B------:R-:W-:-:S05]  /*2580*/  IABS R6, R17 ;  /* 0x0000001100067213 */ /* 0x000fca0000000000 */
[----:B------:R-:W-:Y:S02]  /*2590*/  IMAD.HI.U32 R25, R11, R6, RZ ;  /* 0x000000060b197227 */ /* 0x000fe400078e00ff */
[----:B------:R-:W2:Y:S03]  /*25a0*/  LDC R11, c[0x0][0x2cc] ;  /* 0x0000b300ff0b7b82 */ /* 0x000ea60000000800 */
        /* <DEDUP_REMOVED lines=10> */
[----:B------:R-:W-:Y:S02]  /*2650*/  ISETP.GE.AND P2, PT, R5, RZ, PT ;  /* 0x000000ff0500720c */ /* 0x000fe40003f46270 */
[----:B-1----:R-:W-:Y:S02]  /*2660*/  IADD3 R5, R9, 0xffffffe, RZ ;  /* 0x0ffffffe09057810 */ /* 0x002fe40007ffe0ff */
[----:B------:R-:W1:Y:S03]  /*2670*/  LDC R9, c[0x0][0x2d4] ;  /* 0x0000b500ff097b82 */ /* 0x000e660000000800 */
[----:B------:R-:W-:Y:S01]  /*2680*/  @P0 VIADD R25, R25, 0x1 ;  /* 0x0000000119190836 */ /* 0x000fe20000000000 */
[----:B------:R-:W0:Y:S05]  /*2690*/  F2I.FTZ.U32.TRUNC.NTZ R5, R5 ;  /* 0x0000000500057305 */ /* 0x000e2a000021f000 */
[----:B------:R-:W-:Y:S01]  /*26a0*/  @!P2 IMAD.MOV R25, RZ, RZ, -R25 ;  /* 0x000000ffff19a224 */ /* 0x000fe200078e0a19 */
[----:B------:R-:W-:-:S04]  /*26b0*/  @!P1 LOP3.LUT R25, RZ, R4, RZ, 0x33, !PT ;  /* 0x00000004ff199212 */ /* 0x000fc800078e33ff */
[----:B------:R-:W-:-:S05]  /*26c0*/  IADD3 R6, -R25, RZ, RZ ;  /* 0x000000ff19067210 */ /* 0x000fca0007ffe1ff */
[----:B------:R-:W-:Y:S01]  /*26d0*/  IMAD R6, R4, R6, R17 ;  /* 0x0000000604067224 */ /* 0x000fe200078e0211 */
[----:B-----5:R-:W-:Y:S01]  /*26e0*/  IADD3 R4, R8, -0x1, RZ ;  /* 0xffffffff08047810 */ /* 0x020fe20007ffe0ff */
[----:B0-----:R-:W-:Y:S02]  /*26f0*/  IMAD.MOV R18, RZ, RZ, -R5 ;  /* 0x000000ffff127224 */ /* 0x001fe400078e0a05 */
[----:B--2---:R-:W-:Y:S02]  /*2700*/  IMAD R11, R6, UR4, -R11 ;  /* 0x00000004060b7c24 */ /* 0x004fe4000f8e0a0b */
[----:B-1----:R-:W-:Y:S02]  /*2710*/  IMAD R6, R4, R9, -R14 ;  /* 0x0000000904067224 */ /* 0x002fe400078e0a0e */
[----:B------:R-:W-:Y:S01]  /*2720*/  IMAD R19, R18, R15, RZ ;  /* 0x0000000f12137224 */ /* 0x000fe200078e02ff */
[C---:B------:R-:W-:Y:S01]  /*2730*/  ISETP.GT.AND P1, PT, R11.reuse, -0x1, PT ;  /* 0xffffffff0b00780c */ /* 0x040fe20003f24270 */
[----:B------:R-:W-:Y:S01]  /*2740*/  IMAD.MOV.U32 R4, RZ, RZ, RZ ;  /* 0x000000ffff047224 */ /* 0x000fe200078e00ff */
[----:B------:R-:W-:Y:S01]  /*2750*/  IABS R18, R25 ;  /* 0x0000001900127213 */ /* 0x000fe20000000000 */
[----:B------:R-:W-:Y:S01]  /*2760*/  IMAD.MOV R17, RZ, RZ, -R17 ;  /* 0x000000ffff117224 */ /* 0x000fe200078e0a11 */
[----:B------:R-:W-:Y:S01]  /*2770*/  IADD3 R6, R11, R6, RZ ;  /* 0x000000060b067210 */ /* 0x000fe20007ffe0ff */
[----:B------:R-:W-:-:S03]  /*2780*/  IMAD.HI.U32 R19, R5, R19, R4 ;  /* 0x0000001305137227 */ /* 0x000fc600078e0004 */
[----:B------:R-:W-:Y:S01]  /*2790*/  ISETP.GE.AND P0, PT, R6, -0x1, PT ;  /* 0xffffffff0600780c */ /* 0x000fe20003f06270 */
[----:B------:R-:W-:Y:S02]  /*27a0*/  IMAD R17, R7, R17, R2 ;  /* 0x0000001107117224 */ /* 0x000fe400078e0202 */
[----:B------:R-:W-:Y:S02]  /*27b0*/  IMAD.HI.U32 R7, R19, R18, RZ ;  /* 0x0000001213077227 */ /* 0x000fe400078e00ff */
[----:B---34-:R-:W-:Y:S08]  /*27c0*/  @P1 BRA `(.L_x_1036) ;  /* 0x00000000007c1947 */ /* 0x018ff00003800000 */
[----:B------:R-:W0:Y:S01]  /*27d0*/  LDC R20, c[0x0][0x2d4] ;  /* 0x0000b500ff147b82 */ /* 0x000e220000000800 */
[----:B------:R-:W-:Y:S02]  /*27e0*/  IABS R22, R11 ;  /* 0x0000000b00167213 */ /* 0x000fe40000000000 */
[----:B0-----:R-:W-:-:S04]  /*27f0*/  IABS R19, R20 ;  /* 0x0000001400137213 */ /* 0x001fc80000000000 */
[----:B------:R-:W0:Y:S08]  /*2800*/  I2F.RP R21, R19 ;  /* 0x0000001300157306 */ /* 0x000e300000209400 */
        /* <DEDUP_REMOVED lines=18> */
[----:B------:R-:W-:-:S05]  /*2930*/  @P2 VIADD R4, R4, 0x1 ;  /* 0x0000000104042836 */ /* 0x000fca0000000000 */
[----:B------:R-:W-:-:S05]  /*2940*/  MOV R5, R4 ;  /* 0x0000000400057202 */ /* 0x000fca0000000f00 */
[----:B------:R-:W-:Y:S01]  /*2950*/  @!P1 IMAD.MOV R5, RZ, RZ, -R5 ;  /* 0x000000ffff059224 */ /* 0x000fe200078e0a05 */
[----:B------:R-:W-:-:S04]  /*2960*/  @!P3 LOP3.LUT R5, RZ, R20, RZ, 0x33, !PT ;  /* 0x00000014ff05b212 */ /* 0x000fc800078e33ff */
[----:B------:R-:W-:-:S05]  /*2970*/  IADD3 R4, -R5, RZ, RZ ;  /* 0x000000ff05047210 */ /* 0x000fca0007ffe1ff */
[----:B------:R-:W-:Y:S02]  /*2980*/  IMAD R20, R20, R4, -R11 ;  /* 0x0000000414147224 */ /* 0x000fe400078e0a0b */
[----:B------:R-:W-:-:S03]  /*2990*/  VIADD R4, R5, 0x1 ;  /* 0x0000000105047836 */ /* 0x000fc60000000000 */
[----:B------:R-:W-:-:S13]  /*29a0*/  ISETP.GT.AND P1, PT, R20, RZ, PT ;  /* 0x000000ff1400720c */ /* 0x000fda0003f24270 */
[----:B------:R-:W-:-:S07]  /*29b0*/  @!P1 IADD3 R4, R5, RZ, RZ ;  /* 0x000000ff05049210 */ /* 0x000fce0007ffe0ff */
.L_x_1036:
[----:B------:R-:W-:Y:S05]  /*29c0*/  BSYNC B0 ;  /* 0x0000000000007941 */ /* 0x000fea0003800000 */
.L_x_1035:
[----:B------:R-:W-:Y:S01]  /*29d0*/  ULDC UR4, c[0x0][0x2bc] ;  /* 0x0000af0000047ab9 */ /* 0x000fe20000000800 */
[----:B------:R-:W-:Y:S01]  /*29e0*/  BSSY B0, `(.L_x_1037) ;  /* 0x0000022000007945 */ /* 0x000fe20003800000 */
[----:B------:R-:W-:Y:S01]  /*29f0*/  MOV R5, UR4 ;  /* 0x0000000400057c02 */ /* 0x000fe20008000f00 */
[----:B------:R-:W-:Y:S02]  /*2a00*/  IMAD.MOV R19, RZ, RZ, -R7 ;  /* 0x000000ffff137224 */ /* 0x000fe400078e0a07 */
[----:B------:R-:W-:Y:S05]  /*2a10*/  @!P0 BRA `(.L_x_1038) ;  /* 0x0000000000788947 */ /* 0x000fea0003800000 */
[----:B------:R-:W-:Y:S01]  /*2a20*/  IABS R5, R9 ;  /* 0x0000000900057213 */ /* 0x000fe20000000000 */
[----:B------:R-:W-:Y:S01]  /*2a30*/  VIADD R20, R6, 0x1 ;  /* 0x0000000106147836 */ /* 0x000fe20000000000 */
[----:B------:R-:W-:Y:S02]  /*2a40*/  HFMA2.MMA R6, -RZ, RZ, 0, 0 ;  /* 0x00000000ff067435 */ /* 0x000fe400000001ff */
[----:B------:R-:W0:Y:S08]  /*2a50*/  I2F.RP R21, R5 ;  /* 0x0000000500157306 */ /* 0x000e300000209400 */
[----:B0-----:R-:W0:Y:S02]  /*2a60*/  MUFU.RCP R21, R21 ;  /* 0x0000001500157308 */ /* 0x001e240000001000 */
[----:B0-----:R-:W-:-:S06]  /*2a70*/  VIADD R23, R21, 0xffffffe ;  /* 0x0ffffffe15177836 */ /* 0x001fcc0000000000 */
[----:B------:R-:W0:Y:S02]  /*2a80*/  F2I.FTZ.U32.TRUNC.NTZ R7, R23 ;  /* 0x0000001700077305 */ /* 0x000e24000021f000 */
[----:B0-----:R-:W-:-:S05]  /*2a90*/  IADD3 R22, RZ, -R7, RZ ;  /* 0x80000007ff167210 */ /* 0x001fca0007ffe0ff */
[----:B------:R-:W-:Y:S01]  /*2aa0*/  IMAD R27, R22, R5, RZ ;  /* 0x00000005161b7224 */ /* 0x000fe200078e02ff */
[----:B------:R-:W-:-:S03]  /*2ab0*/  IABS R22, R20 ;  /* 0x0000001400167213 */ /* 0x000fc60000000000 */
[----:B------:R-:W-:-:S06]  /*2ac0*/  IMAD.HI.U32 R27, R7, R27, R6 ;  /* 0x0000001b071b7227 */ /* 0x000fcc00078e0006 */
        /* <DEDUP_REMOVED lines=19> */
.L_x_1038:
[----:B------:R-:W-:Y:S05]  /*2c00*/  BSYNC B0 ;  /* 0x0000000000007941 */ /* 0x000fea0003800000 */
.L_x_1037:
        /* <DEDUP_REMOVED lines=10> */
[----:B------:R-:W-:Y:S02]  /*2cb0*/  MOV R8, RZ ;  /* 0x000000ff00087202 */ /* 0x000fe40000000f00 */
[----:B------:R-:W-:Y:S02]  /*2cc0*/  IABS R22, R6 ;  /* 0x0000000600167213 */ /* 0x000fe40000000000 */
[----:B0-----:R-:W-:-:S04]  /*2cd0*/  IABS R16, R7 ;  /* 0x0000000700107213 */ /* 0x001fc80000000000 */
[----:B------:R-:W0:Y:S08]  /*2ce0*/  I2F.RP R19, R16 ;  /* 0x0000001000137306 */ /* 0x000e300000209400 */
[----:B0-----:R-:W0:Y:S02]  /*2cf0*/  MUFU.RCP R19, R19 ;  /* 0x0000001300137308 */ /* 0x001e240000001000 */
[----:B0-----:R-:W-:-:S06]  /*2d00*/  IADD3 R20, R19, 0xffffffe, RZ ;  /* 0x0ffffffe13147810 */ /* 0x001fcc0007ffe0ff */
[----:B------:R0:W1:Y:S02]  /*2d10*/  F2I.FTZ.U32.TRUNC.NTZ R9, R20 ;  /* 0x0000001400097305 */ /* 0x000064000021f000 */
[----:B0-----:R-:W-:Y:S01]  /*2d20*/  IADD3 R20, -R6, RZ, RZ ;  /* 0x000000ff06147210 */ /* 0x001fe20007ffe1ff */
        /* <DEDUP_REMOVED lines=18> */
[----:B------:R-:W-:-:S05]  /*2e50*/  IMAD R7, R7, R9, -R6 ;  /* 0x0000000907077224 */ /* 0x000fca00078e0a06 */
[----:B------:R-:W-:Y:S01]  /*2e60*/  ISETP.GT.AND P1, PT, R7, RZ, PT ;  /* 0x000000ff0700720c */ /* 0x000fe20003f24270 */
[----:B------:R-:W-:-:S12]  /*2e70*/  VIADD R7, R8, 0x1 ;  /* 0x0000000108077836 */ /* 0x000fd80000000000 */
[----:B------:R-:W-:-:S07]  /*2e80*/  @!P1 IADD3 R7, R8, RZ, RZ ;  /* 0x000000ff08079210 */ /* 0x000fce0007ffe0ff */
.L_x_1040:
[----:B------:R-:W-:Y:S05]  /*2e90*/  BSYNC B0 ;  /* 0x0000000000007941 */ /* 0x000fea0003800000 */
.L_x_1039:
[----:B------:R-:W-:Y:S01]  /*2ea0*/  ULDC UR4, c[0x0][0x2a8] ;  /* 0x0000aa0000047ab9 */ /* 0x000fe20000000800 */
[----:B------:R-:W-:Y:S01]  /*2eb0*/  @!P0 IADD3 R18, R18, -R15, RZ ;  /* 0x8000000f12128210 */ /* 0x000fe20007ffe0ff */
[----:B------:R-:W-:Y:S01]  /*2ec0*/  IMAD R17, R17, R12, -UR4 ;  /* 0x8000000411117e24 */ /* 0x000fe2000f8e020c */
[----:B------:R-:W-:Y:S01]  /*2ed0*/  ULDC UR4, c[0x0][0x2b8] ;  /* 0x0000ae0000047ab9 */ /* 0x000fe20000000800 */
[----:B------:R-:W-:Y:S01]  /*2ee0*/  BSSY B0, `(.L_x_1041) ;  /* 0x0000025000007945 */ /* 0x000fe20003800000 */
[----:B------:R-:W-:Y:S01]  /*2ef0*/  IMAD.U32 R8, RZ, RZ, UR4 ;  /* 0x00000004ff087e24 */ /* 0x000fe2000f8e00ff */
[----:B------:R-:W-:Y:S01]  /*2f00*/  ISETP.GT.U32.AND P0, PT, R15, R18, PT ;  /* 0x000000120f00720c */ /* 0x000fe20003f04070 */
[----:B------:R-:W-:-:S05]  /*2f10*/  IMAD.IADD R17, R6, 0x1, R17 ;  /* 0x0000000106117824 */ /* 0x000fca00078e0211 */
[----:B------:R-:W-:-:S13]  /*2f20*/  ISETP.GE.AND P1, PT, R17, -0x1, PT ;  /* 0xffffffff1100780c */ /* 0x000fda0003f26270 */
[----:B------:R-:W-:Y:S05]  /*2f30*/  @!P1 BRA `(.L_x_1042) ;  /* 0x00000000007c9947 */ /* 0x000fea0003800000 */
[----:B------:R-:W-:Y:S01]  /*2f40*/  IABS R16, R12 ;  /* 0x0000000c00107213 */ /* 0x000fe20000000000 */
[----:B------:R-:W-:Y:S01]  /*2f50*/  IMAD.MOV.U32 R8, RZ, RZ, RZ ;  /* 0x000000ffff087224 */ /* 0x000fe200078e00ff */
[----:B------:R-:W-:Y:S02]  /*2f60*/  IADD3 R17, R17, 0x1, RZ ;  /* 0x0000000111117810 */ /* 0x000fe40007ffe0ff */
        /* <DEDUP_REMOVED lines=28> */
.L_x_1042:
[----:B------:R-:W-:Y:S05]  /*3130*/  BSYNC B0 ;  /* 0x0000000000007941 */ /* 0x000fea0003800000 */
.L_x_1041:
[----:B------:R-:W-:Y:S01]  /*3140*/  ULDC.U8 UR4, c[0x0][0x298] ;  /* 0x0000a60000047ab9 */ /* 0x000fe20000000000 */
[----:B------:R-:W-:Y:S01]  /*3150*/  ISETP.GE.AND P1, PT, R25, RZ, PT ;  /* 0x000000ff1900720c */ /* 0x000fe20003f26270 */
[----:B------:R-:W-:Y:S01]  /*3160*/  UPRMT UR4, UR4, 0x8880, URZ ;  /* 0x0000888004047896 */ /* 0x000fe2000800003f */
[----:B------:R-:W-:Y:S02]  /*3170*/  @!P0 IADD3 R18, R18, -R15, RZ ;  /* 0x8000000f12128210 */ /* 0x000fe40007ffe0ff */
[----:B------:R-:W-:Y:S02]  /*3180*/  CS2R R12, SRZ ;  /* 0x00000000000c7805 */ /* 0x000fe4000001ff00 */
[----:B------:R-:W-:Y:S02]  /*3190*/  ISETP.NE.AND P0, PT, R10, RZ, PT ;  /* 0x000000ff0a00720c */ /* 0x000fe40003f05270 */
[----:B------:R-:W-:Y:S01]  /*31a0*/  ISETP.NE.AND P2, PT, RZ, UR4, PT ;  /* 0x00000004ff007c0c */ /* 0x000fe2000bf45270 */
[----:B------:R-:W-:-:S05]  /*31b0*/  IMAD.MOV.U32 R9, RZ, RZ, R18 ;  /* 0x000000ffff097224 */ /* 0x000fca00078e0012 */
[----:B------:R-:W-:-:S05]  /*31c0*/  @!P1 IADD3 R9, -R9, RZ, RZ ;  /* 0x000000ff09099210 */ /* 0x000fca0007ffe1ff */
[----:B------:R-:W-:Y:S02]  /*31d0*/  @!P0 LOP3.LUT R9, RZ, R10, RZ, 0x33, !PT ;  /* 0x0000000aff098212 */ /* 0x000fe400078e33ff */
[----:B------:R-:W-:Y:S05]  /*31e0*/  @!P2 BRA `(.L_x_1043) ;  /* 0x00000000000ca947 */ /* 0x000fea0003800000 */
[----:B------:R-:W0:Y:S02]  /*31f0*/  LDC.64 R12, c[0x0][0x288] ;  /* 0x0000a200ff0c7b82 */ /* 0x000e240000000a00 */
[----:B0-----:R-:W-:-:S06]  /*3200*/  IMAD.WIDE R12, R9, 0x8, R12 ;  /* 0x00000008090c7825 */ /* 0x001fcc00078e020c */
[----:B------:R-:W5:Y:S02]  /*3210*/  LDG.E.64 R12, desc[UR6][R12.64] ;  /* 0x000000060c0c7981 */ /* 0x000f64000c1e1b00 */
.L_x_1043:
[----:B------:R-:W-:Y:S01]  /*3220*/  ISETP.GE.AND P0, PT, R4, R5, PT ;  /* 0x000000050400720c */ /* 0x000fe20003f06270 */
[----:B------:R-:W-:-:S12]  /*3230*/  BSSY B1, `(.L_x_1044) ;  /* 0x00000d1000017945 */ /* 0x000fd80003800000 */
[----:B------:R-:W-:Y:S05]  /*3240*/  @P0 BRA `(.L_x_1045) ;  /* 0x0000000c003c0947 */ /* 0x000fea0003800000 */
[----:B------:R-:W-:Y:S02]  /*3250*/  IMAD R25, R25, R14, R11 ;  /* 0x0000000e19197224 */ /* 0x000fe400078e020b */
[----:B------:R-:W-:-:S07]  /*3260*/  VIADD R22, R7, 0x3 ;  /* 0x0000000307167836 */ /* 0x000fce0000000000 */
.L_x_1055:
        /* <DEDUP_REMOVED lines=23> */
[----:B------:R-:W3:Y:S01]  /*33e0*/  LDG.E.64 R18, desc[UR6][R18.64] ;  /* 0x0000000612127981 */ /* 0x000ee2000c1e1b00 */
[----:B--2---:R-:W-:-:S05]  /*33f0*/  IMAD.WIDE R14, R17, 0x8, R14 ;  /* 0x00000008110e7825 */ /* 0x004fca00078e020e */
[----:B------:R-:W3:Y:S01]  /*3400*/  LDG.E.64 R16, desc[UR6][R14.64] ;  /* 0x000000060e107981 */ /* 0x000ee2000c1e1b00 */
[----:B------:R-:W-:Y:S01]  /*3410*/  ISETP.NE.AND P0, PT, R20, 0x1, PT ;  /* 0x000000011400780c */ /* 0x000fe20003f05270 */
[----:B------:R-:W-:Y:S01]  /*3420*/  VIADD R29, R7, 0x1 ;  /* 0x00000001071d7836 */ /* 0x000fe20000000000 */
[----:B---3-5:R-:W-:-:S11]  /*3430*/  DFMA R12, R18, R16, R12 ;  /* 0x00000010120c722b */ /* 0x028fd6000000000c */
[----:B------:R-:W-:Y:S05]  /*3440*/  @!P0 BRA `(.L_x_1049) ;  /* 0x0000000000348947 */ /* 0x000fea0003800000 */
[----:B------:R-:W-:Y:S01]  /*3450*/  ISETP.NE.AND P0, PT, R20, 0x2, PT ;  /* 0x000000021400780c */ /* 0x000fe20003f05270 */
[----:B------:R-:W2:Y:S01]  /*3460*/  LDG.E.64 R16, desc[UR6][R14.64+0x8] ;  /* 0x000008060e107981 */ /* 0x000ea2000c1e1b00 */
[----:B------:R-:W-:-:S05]  /*3470*/  IADD3 R23, R23, R24, RZ ;  /* 0x0000001817177210 */ /* 0x000fca0007ffe0ff */
[----:B------:R-:W-:-:S06]  /*3480*/  IMAD.WIDE R18, R23, 0x8, R10 ;  /* 0x0000000817127825 */ /* 0x000fcc00078e020a */
[----:B------:R-:W-:Y:S01]  /*3490*/  @P0 IMAD.IADD R27, R23, 0x1, R24 ;  /* 0x00000001171b0824 */ /* 0x000fe200078e0218 */
[----:B------:R-:W2:Y:S03]  /*34a0*/  LDG.E.64 R18, desc[UR6][R18.64] ;  /* 0x0000000612127981 */ /* 0x000ea6000c1e1b00 */
[----:B------:R-:W-:Y:S02]  /*34b0*/  @P0 IMAD.WIDE R26, R27, 0x8, R10 ;  /* 0x000000081b1a0825 */ /* 0x000fe400078e020a */
[----:B------:R-:W3:Y:S04]  /*34c0*/  @P0 LDG.E.64 R10, desc[UR6][R14.64+0x10] ;  /* 0x000010060e0a0981 */ /* 0x000ee8000c1e1b00 */
[----:B------:R-:W3:Y:S01]  /*34d0*/  @P0 LDG.E.64 R26, desc[UR6][R26.64] ;  /* 0x000000061a1a0981 */ /* 0x000ee2000c1e1b00 */
[----:B------:R-:W-:Y:S01]  /*34e0*/  IADD3 R29, R7, 0x2, RZ ;  /* 0x00000002071d7810 */ /* 0x000fe20007ffe0ff */
[----:B------:R-:W-:Y:S01]  /*34f0*/  @P0 IMAD.MOV.U32 R29, RZ, RZ, R22 ;  /* 0x000000ffff1d0224 */ /* 0x000fe200078e0016 */
[----:B--2---:R-:W-:-:S08]  /*3500*/  DFMA R12, R18, R16, R12 ;  /* 0x00000010120c722b */ /* 0x004fd0000000000c */
[----:B---3--:R-:W-:-:S11]  /*3510*/  @P0 DFMA R12, R26, R10, R12 ;  /* 0x0000000a1a0c022b */ /* 0x008fd6000000000c */
.L_x_1049:
[----:B------:R-:W-:Y:S05]  /*3520*/  BSYNC B2 ;  /* 0x0000000000027941 */ /* 0x000fea0003800000 */
.L_x_1048:
        /* <DEDUP_REMOVED lines=12> */
[----:B------:R-:W-:Y:S01]  /*35f0*/  IMAD R21, R21, UR4, R14 ;  /* 0x0000000415157c24 */ /* 0x000fe2000f8e020e */
[----:B------:R-:W-:Y:S02]  /*3600*/  ULDC.64 UR4, c[0x0][0x260] ;  /* 0x0000980000047ab9 */ /* 0x000fe40000000a00 */
[----:B------:R-:W-:Y:S01]  /*3610*/  IMAD.U32 R24, RZ, RZ, UR4 ;  /* 0x00000004ff187e24 */ /* 0x000fe2000f8e00ff */
[----:B------:R-:W-:Y:S01]  /*3620*/  MOV R23, UR5 ;  /* 0x0000000500177c02 */ /* 0x000fe20008000f00 */
[----:B-1----:R-:W-:Y:S01]  /*3630*/  IMAD.WIDE R20, R21, 0x8, R10 ;  /* 0x0000000815147825 */ /* 0x002fe200078e020a */
[----:B------:R-:W-:Y:S06]  /*3640*/  @!P1 BRA `(.L_x_1051) ;  /* 0x0000000400289947 */ /* 0x000fec0003800000 */
[----:B------:R-:W-:Y:S01]  /*3650*/  PLOP3.LUT P0, PT, PT, PT, PT, 0x8, 0x0 ;  /* 0x000000000000781c */ /* 0x000fe20003f0e170 */
[----:B------:R-:W-:-:S12]  /*3660*/  VIADD R28, R8, 0xfffffff4 ;  /* 0xfffffff4081c7836 */ /* 0x000fd80000000000 */
.L_x_1052:
[----:B------:R-:W-:Y:S01]  /*3670*/  MOV R10, R24 ;  /* 0x00000018000a7202 */ /* 0x000fe20000000f00 */
[----:B------:R-:W-:Y:S01]  /*3680*/  IMAD.MOV.U32 R11, RZ, RZ, R23 ;  /* 0x000000ffff0b7224 */ /* 0x000fe200078e0017 */
[----:B------:R-:W2:Y:S03]  /*3690*/  LDG.E.64 R14, desc[UR6][R20.64] ;  /* 0x00000006140e7981 */ /* 0x000ea6000c1e1b00 */
[----:B------:R-:W-:-:S05]  /*36a0*/  IMAD.WIDE R18, R26, 0x8, R10 ;  /* 0x000000081a127825 */ /* 0x000fca00078e020a */
[----:B------:R-:W2:Y:S01]  /*36b0*/  LDG.E.64 R10, desc[UR6][R18.64] ;  /* 0x00000006120a7981 */ /* 0x000ea2000c1e1b00 */
[----:B------:R-:W-:Y:S01]  /*36c0*/  IMAD.WIDE R16, R27, 0x8, R20 ;  /* 0x000000081b107825 */ /* 0x000fe200078e0214 */
[----:B--2--5:R-:W-:-:S04]  /*36d0*/  DFMA R12, R14, R10, R12 ;  /* 0x0000000a0e0c722b */ /* 0x024fc8000000000c */
[----:B------:R0:W2:Y:S04]  /*36e0*/  LDG.E.64 R10, desc[UR6][R16.64] ;  /* 0x00000006100a7981 */ /* 0x0000a8000c1e1b00 */
[----:B------:R-:W2:Y:S01]  /*36f0*/  LDG.E.64 R14, desc[UR6][R18.64+0x8] ;  /* 0x00000806120e7981 */ /* 0x000ea2000c1e1b00 */
[----:B0-----:R-:W-:Y:S01]  /*3700*/  IMAD.WIDE R16, R27, 0x8, R16 ;  /* 0x000000081b107825 */ /* 0x001fe200078e0210 */
[----:B--2---:R-:W-:-:S04]  /*3710*/  DFMA R14, R10, R14, R12 ;  /* 0x0000000e0a0e722b */ /* 0x004fc8000000000c */
[----:B------:R-:W2:Y:S04]  /*3720*/  LDG.E.64 R10, desc[UR6][R16.64] ;  /* 0x00000006100a7981 */ /* 0x000ea8000c1e1b00 */
[----:B------:R-:W2:Y:S01]  /*3730*/  LDG.E.64 R12, desc[UR6][R18.64+0x10] ;  /* 0x00001006120c7981 */ /* 0x000ea2000c1e1b00 */
[C---:B------:R-:W-:Y:S01]  /*3740*/  IMAD.WIDE R20, R27.reuse, 0x8, R16 ;  /* 0x000000081b147825 */ /* 0x040fe200078e0210 */
[----:B--2---:R-:W-:Y:S02]  /*3750*/  DFMA R12, R10, R12, R14 ;  /* 0x0000000c0a0c722b */ /* 0x004fe4000000000e */
[----:B------:R-:W2:Y:S04]  /*3760*/  LDG.E.64 R14, desc[UR6][R18.64+0x18] ;  /* 0x00001806120e7981 */ /* 0x000ea8000c1e1b00 */
[----:B------:R0:W2:Y:S02]  /*3770*/  LDG.E.64 R10, desc[UR6][R20.64] ;  /* 0x00000006140a7981 */ /* 0x0000a4000c1e1b00 */
[C---:B0-----:R-:W-:Y:S01]  /*3780*/  IMAD.WIDE R20, R27.reuse, 0x8, R20 ;  /* 0x000000081b147825 */ /* 0x041fe200078e0214 */
[----:B--2---:R-:W-:Y:S01]  /*3790*/  DFMA R14, R10, R14, R12 ;  /* 0x0000000e0a0e722b */ /* 0x004fe2000000000c */
[----:B------:R-:W2:Y:S04]  /*37a0*/  LDG.E.64 R12, desc[UR6][R18.64+0x20] ;  /* 0x00002006120c7981 */ /* 0x000ea8000c1e1b00 */
[----:B------:R-:W2:Y:S01]  /*37b0*/  LDG.E.64 R10, desc[UR6][R20.64] ;  /* 0x00000006140a7981 */ /* 0x000ea2000c1e1b00 */
[----:B------:R-:W-:-:S02]  /*37c0*/  IMAD.WIDE R16, R27, 0x8, R20 ;  /* 0x000000081b107825 */ /* 0x000fc400078e0214 */
        /* <DEDUP_REMOVED lines=23> */
[----:B------:R-:W-:-:S03]  /*3940*/  IMAD.WIDE R20, R27, 0x8, R16 ;  /* 0x000000081b147825 */ /* 0x000fc600078e0210 */
[----:B------:R-:W3:Y:S01]  /*3950*/  LDG.E.64 R16, desc[UR6][R18.64+0x68] ;  /* 0x0000680612107981 */ /* 0x000ee2000c1e1b00 */
[----:B--2---:R-:W-:-:S03]  /*3960*/  DFMA R12, R10, R12, R14 ;  /* 0x0000000c0a0c722b */ /* 0x004fc6000000000e */
[----:B------:R-:W2:Y:S04]  /*3970*/  LDG.E.64 R14, desc[UR6][R18.64+0x58] ;  /* 0x00005806120e7981 */ /* 0x000ea8000c1e1b00 */
[----:B------:R0:W2:Y:S02]  /*3980*/  LDG.E.64 R10, desc[UR6][R20.64] ;  /* 0x00000006140a7981 */ /* 0x0000a4000c1e1b00 */
[C---:B0-----:R-:W-:Y:S01]  /*3990*/  IMAD.WIDE R20, R27.reuse, 0x8, R20 ;  /* 0x000000081b147825 */ /* 0x041fe200078e0214 */
[----:B--2---:R-:W-:Y:S01]  /*39a0*/  DFMA R14, R10, R14, R12 ;  /* 0x0000000e0a0e722b */ /* 0x004fe2000000000c */
[----:B------:R-:W2:Y:S04]  /*39b0*/  LDG.E.64 R12, desc[UR6][R18.64+0x60] ;  /* 0x00006006120c7981 */ /* 0x000ea8000c1e1b00 */
[----:B------:R0:W2:Y:S02]  /*39c0*/  LDG.E.64 R10, desc[UR6][R20.64] ;  /* 0x00000006140a7981 */ /* 0x0000a4000c1e1b00 */
[----:B0-----:R-:W-:Y:S01]  /*39d0*/  IMAD.WIDE R20, R27, 0x8, R20 ;  /* 0x000000081b147825 */ /* 0x001fe200078e0214 */
[----:B--2---:R-:W-:-:S04]  /*39e0*/  DFMA R12, R10, R12, R14 ;  /* 0x0000000c0a0c722b */ /* 0x004fc8000000000e */
[----:B------:R-:W3:Y:S01]  /*39f0*/  LDG.E.64 R10, desc[UR6][R20.64] ;  /* 0x00000006140a7981 */ /* 0x000ee2000c1e1b00 */
[----:B------:R-:W-:-:S03]  /*3a00*/  IMAD.WIDE R14, R27, 0x8, R20 ;  /* 0x000000081b0e7825 */ /* 0x000fc600078e0214 */
[----:B---3--:R-:W-:Y:S01]  /*3a10*/  DFMA R16, R10, R16, R12 ;  /* 0x000000100a10722b */ /* 0x008fe2000000000c */
[----:B------:R-:W2:Y:S04]  /*3a20*/  LDG.E.64 R10, desc[UR6][R18.64+0x70] ;  /* 0x00007006120a7981 */ /* 0x000ea8000c1e1b00 */
[----:B------:R-:W2:Y:S01]  /*3a30*/  LDG.E.64 R12, desc[UR6][R14.64] ;  /* 0x000000060e0c7981 */ /* 0x000ea2000c1e1b00 */
[----:B------:R-:W-:-:S04]  /*3a40*/  IADD3 R29, R29, 0x10, RZ ;  /* 0x000000101d1d7810 */ /* 0x000fc80007ffe0ff */
[----:B------:R-:W-:Y:S01]  /*3a50*/  ISETP.GE.AND P1, PT, R29, R28, PT ;  /* 0x0000001c1d00720c */ /* 0x000fe20003f26270 */
[----:B--2---:R-:W-:Y:S01]  /*3a60*/  DFMA R12, R12, R10, R16 ;  /* 0x0000000a0c0c722b */ /* 0x004fe20000000010 */
[C---:B------:R-:W-:Y:S01]  /*3a70*/  IMAD.WIDE R10, R27.reuse, 0x8, R14 ;  /* 0x000000081b0a7825 */ /* 0x040fe200078e020e */
[----:B------:R-:W2:Y:S04]  /*3a80*/  LDG.E.64 R16, desc[UR6][R18.64+0x78] ;  /* 0x0000780612107981 */ /* 0x000ea8000c1e1b00 */
[----:B------:R-:W2:Y:S01]  /*3a90*/  LDG.E.64 R14, desc[UR6][R10.64] ;  /* 0x000000060a0e7981 */ /* 0x000ea2000c1e1b00 */
[----:B------:R-:W-:Y:S01]  /*3aa0*/  IADD3 R24, P2, R24, 0x80, RZ ;  /* 0x0000008018187810 */ /* 0x000fe20007f5e0ff */
[----:B------:R-:W-:-:S04]  /*3ab0*/  IMAD.WIDE R20, R27, 0x8, R10 ;  /* 0x000000081b147825 */ /* 0x000fc800078e020a */
[----:B------:R-:W-:Y:S01]  /*3ac0*/  IMAD.X R23, RZ, RZ, R23, P2 ;  /* 0x000000ffff177224 */ /* 0x000fe200010e0617 */
[----:B--2---:R-:W-:Y:S01]  /*3ad0*/  DFMA R12, R14, R16, R12 ;  /* 0x000000100e0c722b */ /* 0x004fe2000000000c */
[----:B------:R-:W-:Y:S10]  /*3ae0*/  @!P1 BRA `(.L_x_1052) ;  /* 0xfffffff800e09947 */ /* 0x000ff4000383ffff */
.L_x_1051:
[----:B------:R-:W-:Y:S05]  /*3af0*/  BSYNC B2 ;  /* 0x0000000000027941 */ /* 0x000fea0003800000 */
.L_x_1050:
[----:B------:R-:W-:Y:S01]  /*3b00*/  IADD3 R10, -R29, R8, RZ ;  /* 0x000000081d0a7210 */ /* 0x000fe20007ffe1ff */
[----:B------:R-:W-:Y:S03]  /*3b10*/  BSSY B2, `(.L_x_1053) ;  /* 0x000002a000027945 */ /* 0x000fe60003800000 */
[----:B------:R-:W-:-:S13]  /*3b20*/  ISETP.GT.AND P1, PT, R10, 0x4, PT ;  /* 0x000000040a00780c */ /* 0x000fda0003f24270 */
[----:B------:R-:W-:Y:S05]  /*3b30*/  @!P1 BRA `(.L_x_1054) ;  /* 0x00000000009c9947 */ /* 0x000fea0003800000 */
[----:B------:R-:W-:Y:S01]  /*3b40*/  MOV R11, R23 ;  /* 0x00000017000b7202 */ /* 0x000fe20000000f00 */
[----:B------:R-:W-:Y:S01]  /*3b50*/  IMAD.MOV.U32 R10, RZ, RZ, R24 ;  /* 0x000000ffff0a7224 */ /* 0x000fe200078e0018 */
[----:B------:R-:W2:Y:S03]  /*3b60*/  LDG.E.64 R14, desc[UR6][R20.64] ;  /* 0x00000006140e7981 */ /* 0x000ea6000c1e1b00 */
[----:B------:R-:W-:-:S05]  /*3b70*/  IMAD.WIDE R18, R26, 0x8, R10 ;  /* 0x000000081a127825 */ /* 0x000fca00078e020a */
[----:B------:R-:W2:Y:S01]  /*3b80*/  LDG.E.64 R10, desc[UR6][R18.64] ;  /* 0x00000006120a7981 */ /* 0x000ea2000c1e1b00 */
[----:B------:R-:W-:Y:S01]  /*3b90*/  IMAD.WIDE R16, R27, 0x8, R20 ;  /* 0x000000081b107825 */ /* 0x000fe200078e0214 */
[----:B--2--5:R-:W-:-:S04]  /*3ba0*/  DFMA R14, R14, R10, R12 ;  /* 0x0000000a0e0e722b */ /* 0x024fc8000000000c */
[----:B------:R-:W2:Y:S04]  /*3bb0*/  LDG.E.64 R12, desc[UR6][R16.64] ;  /* 0x00000006100c7981 */ /* 0x000ea8000c1e1b00 */
[----:B------:R-:W2:Y:S01]  /*3bc0*/  LDG.E.64 R10, desc[UR6][R18.64+0x8] ;  /* 0x00000806120a7981 */ /* 0x000ea2000c1e1b00 */
[----:B------:R-:W-:Y:S01]  /*3bd0*/  IMAD.WIDE R20, R27, 0x8, R16 ;  /* 0x000000081b147825 */ /* 0x000fe200078e0210 */
[----:B--2---:R-:W-:-:S04]  /*3be0*/  DFMA R14, R12, R10, R14 ;  /* 0x0000000a0c0e722b */ /* 0x004fc8000000000e */
[----:B------:R-:W2:Y:S04]  /*3bf0*/  LDG.E.64 R10, desc[UR6][R20.64] ;  /* 0x00000006140a7981 */ /* 0x000ea8000c1e1b00 */
[----:B------:R-:W2:Y:S02]  /*3c00*/  LDG.E.64 R12, desc[UR6][R18.64+0x10] ;  /* 0x00001006120c7981 */ /* 0x000ea4000c1e1b00 */
[----:B--2---:R-:W-:Y:S01]  /*3c10*/  DFMA R12, R10, R12, R14 ;  /* 0x0000000c0a0c722b */ /* 0x004fe2000000000e */
[C---:B------:R-:W-:Y:S01]  /*3c20*/  IMAD.WIDE R14, R27.reuse, 0x8, R20 ;  /* 0x000000081b0e7825 */ /* 0x040fe200078e0214 */
[----:B------:R-:W2:Y:S04]  /*3c30*/  LDG.E.64 R10, desc[UR6][R18.64+0x18] ;  /* 0x00001806120a7981 */ /* 0x000ea8000c1e1b00 */
[----:B------:R-:W2:Y:S01]  /*3c40*/  LDG.E.64 R16, desc[UR6][R14.64] ;  /* 0x000000060e107981 */ /* 0x000ea2000c1e1b00 */
[----:B------:R-:W-:Y:S01]  /*3c50*/  IMAD.WIDE R20, R27, 0x8, R14 ;  /* 0x000000081b147825 */ /* 0x000fe200078e020e */
[----:B--2---:R-:W-:-:S02]  /*3c60*/  DFMA R12, R16, R10, R12 ;  /* 0x0000000a100c722b */ /* 0x004fc4000000000c */
[----:B------:R-:W2:Y:S04]  /*3c70*/  LDG.E.64 R16, desc[UR6][R18.64+0x20] ;  /* 0x0000200612107981 */ /* 0x000ea8000c1e1b00 */
[----:B------:R-:W2:Y:S02]  /*3c80*/  LDG.E.64 R10, desc[UR6][R20.64] ;  /* 0x00000006140a7981 */ /* 0x000ea4000c1e1b00 */
[----:B--2---:R-:W-:Y:S01]  /*3c90*/  DFMA R16, R10, R16, R12 ;  /* 0x000000100a10722b */ /* 0x004fe2000000000c */
[C---:B------:R-:W-:Y:S01]  /*3ca0*/  IMAD.WIDE R12, R27.reuse, 0x8, R20 ;  /* 0x000000081b0c7825 */ /* 0x040fe200078e0214 */
[----:B------:R-:W2:Y:S04]  /*3cb0*/  LDG.E.64 R10, desc[UR6][R18.64+0x28] ;  /* 0x00002806120a7981 */ /* 0x000ea8000c1e1b00 */
[----:B------:R-:W2:Y:S02]  /*3cc0*/  LDG.E.64 R14, desc[UR6][R12.64] ;  /* 0x000000060c0e7981 */ /* 0x000ea4000c1e1b00 */
[----:B--2---:R-:W-:Y:S01]  /*3cd0*/  DFMA R10, R14, R10, R16 ;  /* 0x0000000a0e0a722b */ /* 0x004fe20000000010 */
[----:B------:R-:W-:-:S02]  /*3ce0*/  IMAD.WIDE R16, R27, 0x8, R12 ;  /* 0x000000081b107825 */ /* 0x000fc400078e020c */
[----:B------:R-:W2:Y:S04]  /*3cf0*/  LDG.E.64 R12, desc[UR6][R18.64+0x30] ;  /* 0x00003006120c7981 */ /* 0x000ea8000c1e1b00 */
[----:B------:R0:W2:Y:S04]  /*3d00*/  LDG.E.64 R14, desc[UR6][R16.64] ;  /* 0x00000006100e7981 */ /* 0x0000a8000c1e1b00 */
[----:B------:R-:W3:Y:S01]  /*3d10*/  LDG.E.64 R18, desc[UR6][R18.64+0x38] ;  /* 0x0000380612127981 */ /* 0x000ee2000c1e1b00 */
[----:B0-----:R-:W-:-:S05]  /*3d20*/  IMAD.WIDE R16, R27, 0x8, R16 ;  /* 0x000000081b107825 */ /* 0x001fca00078e0210 */
[----:B------:R-:W3:Y:S01]  /*3d30*/  LDG.E.64 R20, desc[UR6][R16.64] ;  /* 0x0000000610147981 */ /* 0x000ee2000c1e1b00 */
[----:B------:R-:W-:Y:S01]  /*3d40*/  IADD3 R24, P1, R24, 0x40, RZ ;  /* 0x0000004018187810 */ /* 0x000fe20007f3e0ff */
[----:B------:R-:W-:Y:S01]  /*3d50*/  VIADD R29, R29, 0x8 ;  /* 0x000000081d1d7836 */ /* 0x000fe20000000000 */
[----:B------:R-:W-:Y:S02]  /*3d60*/  PLOP3.LUT P0, PT, PT, PT, PT, 0x8, 0x0 ;  /* 0x000000000000781c */ /* 0x000fe40003f0e170 */
[----:B------:R-:W-:Y:S01]  /*3d70*/  IADD3.X R23, RZ, R23, RZ, P1, !PT ;  /* 0x00000017ff177210 */ /* 0x000fe20000ffe4ff */
[----:B--2---:R-:W-:-:S08]  /*3d80*/  DFMA R10, R14, R12, R10 ;  /* 0x0000000c0e0a722b */ /* 0x004fd0000000000a */
[----:B---3--:R-:W-:Y:S01]  /*3d90*/  DFMA R12, R20, R18, R10 ;  /* 0x00000012140c722b */ /* 0x008fe2000000000a */
[----:B------:R-:W-:-:S10]  /*3da0*/  IMAD.WIDE R20, R27, 0x8, R16 ;  /* 0x000000081b147825 */ /* 0x000fd400078e0210 */
.L_x_1054:
[----:B------:R-:W-:Y:S05]  /*3db0*/  BSYNC B2 ;  /* 0x0000000000027941 */ /* 0x000fea0003800000 */
.L_x_1053:
[----:B------:R-:W-:Y:S01]  /*3dc0*/  ISETP.LT.OR P0, PT, R29, R8, P0 ;  /* 0x000000081d00720c */ /* 0x000fe20000701670 */
[----:B------:R-:W-:Y:S01]  /*3dd0*/  IMAD.MOV.U32 R17, RZ, RZ, R23 ;  /* 0x000000ffff117224 */ /* 0x000fe200078e0017 */
[----:B------:R-:W-:-:S11]  /*3de0*/  MOV R16, R24 ;  /* 0x0000001800107202 */ /* 0x000fd60000000f00 */
[----:B------:R-:W-:Y:S05]  /*3df0*/  @!P0 BRA `(.L_x_1047) ;  /* 0x0000000000408947 */ /* 0x000fea0003800000 */
[----:B------:R-:W-:Y:S01]  /*3e00*/  IMAD.WIDE R16, R26, 0x8, R16 ;  /* 0x000000081a107825 */ /* 0x000fe200078e0210 */
[----:B------:R-:W2:Y:S04]  /*3e10*/  LDG.E.64 R14, desc[UR6][R20.64] ;  /* 0x00000006140e7981 */ /* 0x000ea8000c1e1b00 */
[----:B------:R-:W2:Y:S01]  /*3e20*/  LDG.E.64 R10, desc[UR6][R16.64] ;  /* 0x00000006100a7981 */ /* 0x000ea2000c1e1b00 */
[----:B------:R-:W-:-:S05]  /*3e30*/  IMAD.WIDE R28, R27, 0x8, R20 ;  /* 0x000000081b1c7825 */ /* 0x000fca00078e0214 */
[----:B------:R-:W3:Y:S01]  /*3e40*/  LDG.E.64 R20, desc[UR6][R28.64] ;  /* 0x000000061c147981 */ /* 0x000ee2000c1e1b00 */
[----:B------:R-:W-:-:S03]  /*3e50*/  IMAD.WIDE R18, R27, 0x8, R28 ;  /* 0x000000081b127825 */ /* 0x000fc600078e021c */
[----:B------:R-:W3:Y:S01]  /*3e60*/  LDG.E.64 R28, desc[UR6][R16.64+0x8] ;  /* 0x00000806101c7981 */ /* 0x000ee2000c1e1b00 */
[----:B--2--5:R-:W-:Y:S01]  /*3e70*/  DFMA R10, R14, R10, R12 ;  /* 0x0000000a0e0a722b */ /* 0x024fe2000000000c */
[----:B------:R-:W-:Y:S02]  /*3e80*/  IMAD.WIDE R14, R27, 0x8, R18 ;  /* 0x000000081b0e7825 */ /* 0x000fe400078e0212 */
[----:B------:R-:W2:Y:S04]  /*3e90*/  LDG.E.64 R12, desc[UR6][R16.64+0x10] ;  /* 0x00001006100c7981 */ /* 0x000ea8000c1e1b00 */
[----:B------:R-:W2:Y:S04]  /*3ea0*/  LDG.E.64 R18, desc[UR6][R18.64] ;  /* 0x0000000612127981 */ /* 0x000ea8000c1e1b00 */
[----:B------:R-:W4:Y:S04]  /*3eb0*/  LDG.E.64 R26, desc[UR6][R16.64+0x18] ;  /* 0x00001806101a7981 */ /* 0x000f28000c1e1b00 */
[----:B------:R-:W4:Y:S01]  /*3ec0*/  LDG.E.64 R14, desc[UR6][R14.64] ;  /* 0x000000060e0e7981 */ /* 0x000f22000c1e1b00 */
[----:B---3--:R-:W-:-:S08]  /*3ed0*/  DFMA R10, R20, R28, R10 ;  /* 0x0000001c140a722b */ /* 0x008fd0000000000a */
[----:B--2---:R-:W-:-:S08]  /*3ee0*/  DFMA R12, R18, R12, R10 ;  /* 0x0000000c120c722b */ /* 0x004fd0000000000a */
[----:B----4-:R-:W-:-:S11]  /*3ef0*/  DFMA R12, R14, R26, R12 ;  /* 0x0000001a0e0c722b */ /* 0x010fd6000000000c */
.L_x_1047:
[----:B------:R-:W-:Y:S05]  /*3f00*/  BSYNC B0 ;  /* 0x0000000000007941 */ /* 0x000fea0003800000 */
.L_x_1046:
[----:B------:R-:W-:-:S04]  /*3f10*/  IADD3 R4, R4, 0x1, RZ ;  /* 0x0000000104047810 */ /* 0x000fc80007ffe0ff */
[----:B------:R-:W-:-:S13]  /*3f20*/  ISETP.GE.AND P0, PT, R4, R5, PT ;  /* 0x000000050400720c */ /* 0x000fda0003f06270 */
[----:B------:R-:W-:Y:S05]  /*3f30*/  @!P0 BRA `(.L_x_1055) ;  /* 0xfffffff000cc8947 */ /* 0x000fea000383ffff */
.L_x_1045:
[----:B------:R-:W-:Y:S05]  /*3f40*/  BSYNC B1 ;  /* 0x0000000000017941 */ /* 0x000fea0003800000 */
.L_x_1044:
        /* <DEDUP_REMOVED lines=10> */
[----:B-----5:R0:W-:Y:S03]  /*3ff0*/  STG.E.64 desc[UR6][R4.64], R12 ;  /* 0x0000000c04007986 */ /* 0x0201e6000c101b06 */
[----:B------:R-:W-:-:S02]  /*4000*/  IADD3.X R3, RZ, R3, RZ, P0, !PT ;  /* 0x00000003ff037210 */ /* 0x000fc400007fe4ff */
[----:B------:R-:W-:-:S04]  /*4010*/  ISETP.GE.U32.AND P0, PT, R2, UR5, PT ;  /* 0x0000000502007c0c */ /* 0x000fc8000bf06070 */
[----:B------:R-:W-:-:S13]  /*4020*/  ISETP.GE.AND.EX P0, PT, R3, UR4, PT, P0 ;  /* 0x0000000403007c0c */ /* 0x000fda000bf06300 */
[----:B0-----:R-:W-:Y:S05]  /*4030*/  @!P0 BRA `(.L_x_1013) ;  /* 0xffffffe000a08947 */ /* 0x001fea000383ffff */
[----:B------:R-:W-:Y:S05]  /*4040*/  EXIT ;  /* 0x000000000000794d */ /* 0x000fea0003800000 */
.L_x_1056:
        /* <DEDUP_REMOVED lines=11> */
.L_x_1170:


//--------------------- .text._ZN2at6native51_GLOBAL__N__2c613397_18_DepthwiseConv2d_cu_9959487031conv_depthwise2d_forward_kernelILi1EdiEEvNS_27GenericPackedTensorAccessorIKT0_Lm4ENS_16DefaultPtrTraitsEiEENS3_IS4_Lm4ES6_iEES7_NS3_IS5_Lm1ES6_iEEbT1_iiiiiiiiiiiiii --------------------------
	.section	.text._ZN2at6native51_GLOBAL__N__2c613397_18_DepthwiseConv2d_cu_9959487031conv_depthwise2d_forward_kernelILi1EdiEEvNS_27GenericPackedTensorAccessorIKT0_Lm4ENS_16DefaultPtrTraitsEiEENS3_IS4_Lm4ES6_iEES7_NS3_IS5_Lm1ES6_iEEbT1_iiiiiiiiiiiiii,"ax",@progbits
	.align	128
.text._ZN2at6native51_GLOBAL__N__2c613397_18_DepthwiseConv2d_cu_9959487031conv_depthwise2d_forward_kernelILi1EdiEEvNS_27GenericPackedTensorAccessorIKT0_Lm4ENS_16DefaultPtrTraitsEiEENS3_IS4_Lm4ES6_iEES7_NS3_IS5_Lm1ES6_iEEbT1_iiiiiiiiiiiiii:
        .type           _ZN2at6native51_GLOBAL__N__2c613397_18_DepthwiseConv2d_cu_9959487031conv_depthwise2d_forward_kernelILi1EdiEEvNS_27GenericPackedTensorAccessorIKT0_Lm4ENS_16DefaultPtrTraitsEiEENS3_IS4_Lm4ES6_iEES7_NS3_IS5_Lm1ES6_iEEbT1_iiiiiiiiiiiiii,@function
        .size           _ZN2at6native51_GLOBAL__N__2c613397_18_DepthwiseConv2d_cu_9959487031conv_depthwise2d_forward_kernelILi1EdiEEvNS_27GenericPackedTensorAccessorIKT0_Lm4ENS_16DefaultPtrTraitsEiEENS3_IS4_Lm4ES6_iEES7_NS3_IS5_Lm1ES6_iEEbT1_iiiiiiiiiiiiii,(.L_x_1171 - _ZN2at6native51_GLOBAL__N__2c613397_18_DepthwiseConv2d_cu_9959487031conv_depthwise2d_forward_kernelILi1EdiEEvNS_27GenericPackedTensorAccessorIKT0_Lm4ENS_16DefaultPtrTraitsEiEENS3_IS4_Lm4ES6_iEES7_NS3_IS5_Lm1ES6_iEEbT1_iiiiiiiiiiiiii)
        .other          _ZN2at6native51_GLOBAL__N__2c613397_18_DepthwiseConv2d_cu_9959487031conv_depthwise2d_forward_kernelILi1EdiEEvNS_27GenericPackedTensorAccessorIKT0_Lm4ENS_16DefaultPtrTraitsEiEENS3_IS4_Lm4ES6_iEES7_NS3_IS5_Lm1ES6_iEEbT1_iiiiiiiiiiiiii,@"STO_CUDA_ENTRY STV_DEFAULT"
_ZN2at6native51_GLOBAL__N__2c613397_18_DepthwiseConv2d_cu_9959487031conv_depthwise2d_forward_kernelILi1EdiEEvNS_27GenericPackedTensorAccessorIKT0_Lm4ENS_16DefaultPtrTraitsEiEENS3_IS4_Lm4ES6_iEES7_NS3_IS5_Lm1ES6_iEEbT1_iiiiiiiiiiiiii:
[----:B------:R-:W0:Y:S01]  /*0000*/  LDC R1, c[0x0][0x28] ;  /* 0x00000a00ff017b82 */ /* 0x000e220000000800 */
[----:B------:R-:W1:Y:S07]  /*0010*/  S2R R7, SR_TID.X ;  /* 0x0000000000077919 */ /* 0x000e6e0000002100 */
[----:B------:R-:W2:Y:S01]  /*0020*/  S2UR UR8, SR_CTAID.X ;  /* 0x00000000000879c3 */ /* 0x000ea20000002500 */
[----:B------:R-:W-:Y:S01]  /*0030*/  ULDC UR5, c[0x0][0x29c] ;  /* 0x0000a70000057ab9 */ /* 0x000fe20000000800 */
[----:B0-----:R-:W-:Y:S01]  /*0040*/  VIADD R1, R1, 0xfffffff0 ;  /* 0xfffffff001017836 */ /* 0x001fe20000000000 */
[----:B------:R-:W-:-:S05]  /*0050*/  USHF.R.S32.HI UR9, URZ, 0x1f, UR5 ;  /* 0x0000001f3f097899 */ /* 0x000fca0008011405 */
[----:B------:R-:W2:Y:S02]  /*0060*/  LDC R24, c[0x0][RZ] ;  /* 0x00000000ff187b82 */ /* 0x000ea40000000800 */
[----:B--2---:R-:W-:-:S03]  /*0070*/  IMAD.WIDE.U32 R2, R24, UR8, RZ ;  /* 0x0000000818027c25 */ /* 0x004fc6000f8e00ff */
[----:B-1----:R-:W-:-:S04]  /*0080*/  IADD3 R5, P1, R2, R7, RZ ;  /* 0x0000000702057210 */ /* 0x002fc80007f3e0ff */
        /* <DEDUP_REMOVED lines=18> */
[----:B------:R-:W-:Y:S05]  /*01b0*/  CALL.REL.NOINC `($__internal_19_$__cuda_sm20_div_u64) ;  /* 0x0000003400007944 */ /* 0x000fea0003c00000 */
[----:B------:R-:W-:Y:S01]  /*01c0*/  IMAD.MOV.U32 R0, RZ, RZ, R6 ;  /* 0x000000ffff007224 */ /* 0x000fe200078e0006 */
[----:B------:R-:W-:Y:S06]  /*01d0*/  BRA `(.L_x_1059) ;  /* 0x0000000000607947 */ /* 0x000fec0003800000 */
.L_x_1058:
[----:B------:R-:W-:Y:S01]  /*01e0*/  ULDC UR4, c[0x0][0xc] ;  /* 0x0000030000047ab9 */ /* 0x000fe20000000800 */
[C---:B------:R-:W-:Y:S02]  /*01f0*/  IMAD R13, R24.reuse, UR8, R7 ;  /* 0x00000008180d7c24 */ /* 0x040fe4000f8e0207 */
[----:B------:R-:W-:-:S03]  /*0200*/  IMAD R0, R24, UR4, RZ ;  /* 0x0000000418007c24 */ /* 0x000fc6000f8e02ff */
[----:B------:R-:W-:Y:S01]  /*0210*/  LOP3.LUT R13, RZ, R13, RZ, 0x33, !PT ;  /* 0x0000000dff0d7212 */ /* 0x000fe200078e33ff */
[----:B------:R-:W0:Y:S01]  /*0220*/  I2F.U32.RP R6, R0 ;  /* 0x0000000000067306 */ /* 0x000e220000209000 */
[----:B------:R-:W-:Y:S01]  /*0230*/  IMAD.MOV R15, RZ, RZ, -R0 ;  /* 0x000000ffff0f7224 */ /* 0x000fe200078e0a00 */
[----:B------:R-:W-:Y:S02]  /*0240*/  ISETP.NE.U32.AND P2, PT, R0, RZ, PT ;  /* 0x000000ff0000720c */ /* 0x000fe40003f45070 */
[----:B------:R-:W-:-:S04]  /*0250*/  VIADD R13, R13, UR5 ;  /* 0x000000050d0d7c36 */ /* 0x000fc80008000000 */
[----:B0-----:R-:W0:Y:S02]  /*0260*/  MUFU.RCP R6, R6 ;  /* 0x0000000600067308 */ /* 0x001e240000001000 */
[----:B0-----:R-:W-:-:S06]  /*0270*/  IADD3 R10, R6, 0xffffffe, RZ ;  /* 0x0ffffffe060a7810 */ /* 0x001fcc0007ffe0ff */
[----:B------:R0:W1:Y:S02]  /*0280*/  F2I.FTZ.U32.TRUNC.NTZ R11, R10 ;  /* 0x0000000a000b7305 */ /* 0x000064000021f000 */
[----:B0-----:R-:W-:Y:S02]  /*0290*/  IMAD.MOV.U32 R10, RZ, RZ, RZ ;  /* 0x000000ffff0a7224 */ /* 0x001fe400078e00ff */
[----:B-1----:R-:W-:-:S04]  /*02a0*/  IMAD R15, R15, R11, RZ ;  /* 0x0000000b0f0f7224 */ /* 0x002fc800078e02ff */
[----:B------:R-:W-:-:S06]  /*02b0*/  IMAD.HI.U32 R11, R11, R15, R10 ;  /* 0x0000000f0b0b7227 */ /* 0x000fcc00078e000a */
[----:B------:R-:W-:-:S05]  /*02c0*/  IMAD.HI.U32 R11, R11, R13, RZ ;  /* 0x0000000d0b0b7227 */ /* 0x000fca00078e00ff */
[----:B------:R-:W-:-:S05]  /*02d0*/  IADD3 R6, -R11, RZ, RZ ;  /* 0x000000ff0b067210 */ /* 0x000fca0007ffe1ff */
[----:B------:R-:W-:-:S05]  /*02e0*/  IMAD R13, R0, R6, R13 ;  /* 0x00000006000d7224 */ /* 0x000fca00078e020d */
[----:B------:R-:W-:-:S13]  /*02f0*/  ISETP.GE.U32.AND P0, PT, R13, R0, PT ;  /* 0x000000000d00720c */ /* 0x000fda0003f06070 */
[----:B------:R-:W-:Y:S02]  /*0300*/  @P0 IMAD.IADD R13, R13, 0x1, -R0 ;  /* 0x000000010d0d0824 */ /* 0x000fe400078e0a00 */
[----:B------:R-:W-:-:S03]  /*0310*/  @P0 VIADD R11, R11, 0x1 ;  /* 0x000000010b0b0836 */ /* 0x000fc60000000000 */
[----:B------:R-:W-:-:S13]  /*0320*/  ISETP.GE.U32.AND P1, PT, R13, R0, PT ;  /* 0x000000000d00720c */ /* 0x000fda0003f26070 */
[----:B------:R-:W-:Y:S01]  /*0330*/  @P1 VIADD R11, R11, 0x1 ;  /* 0x000000010b0b1836 */ /* 0x000fe20000000000 */
[----:B------:R-:W-:-:S04]  /*0340*/  @!P2 LOP3.LUT R11, RZ, R0, RZ, 0x33, !PT ;  /* 0x00000000ff0ba212 */ /* 0x000fc800078e33ff */
[----:B------:R-:W-:-:S07]  /*0350*/  MOV R0, R11 ;  /* 0x0000000b00007202 */ /* 0x000fce0000000f00 */
.L_x_1059:
[----:B------:R-:W-:Y:S05]  /*0360*/  BSYNC B0 ;  /* 0x0000000000007941 */ /* 0x000fea0003800000 */
.L_x_1057:
        /* <DEDUP_REMOVED lines=8> */
[----:B------:R-:W-:-:S03]  /*03f0*/  ISETP.NE.AND.EX P0, PT, RZ, RZ, PT, P0 ;  /* 0x000000ffff00720c */ /* 0x000fc60003f05300 */
[----:B------:R-:W-:Y:S02]  /*0400*/  IMAD.X R9, RZ, RZ, R3, P1 ;  /* 0x000000ffff097224 */ /* 0x000fe400008e0603 */
[----:B------:R-:W-:Y:S02]  /*0410*/  IMAD.MOV.U32 R12, RZ, RZ, R8 ;  /* 0x000000ffff0c7224 */ /* 0x000fe400078e0008 */
        /* <DEDUP_REMOVED lines=15> */
[----:B0-----:R-:W-:Y:S02]  /*0510*/  IADD3 R2, R0, 0xffffffe, RZ ;  /* 0x0ffffffe00027810 */ /* 0x001fe40007ffe0ff */
[----:B-1----:R-:W-:-:S04]  /*0520*/  IABS R0, R17 ;  /* 0x0000001100007213 */ /* 0x002fc80000000000 */
        /* <DEDUP_REMOVED lines=9> */
[C---:B------:R-:W-:Y:S02]  /*05c0*/  IMAD R2, R5.reuse, R2, R10 ;  /* 0x0000000205027224 */ /* 0x040fe400078e020a */
[----:B------:R-:W1:Y:S03]  /*05d0*/  LDC.64 R10, c[0x0][0x2c8] ;  /* 0x0000b200ff0a7b82 */ /* 0x000e660000000a00 */
[----:B------:R-:W-:Y:S01]  /*05e0*/  ISETP.GT.U32.AND P1, PT, R5, R2, PT ;  /* 0x000000020500720c */ /* 0x000fe20003f24070 */
[----:B0-----:R-:W-:-:S12]  /*05f0*/  VIADD R3, R4, 0xffffffe ;  /* 0x0ffffffe04037836 */ /* 0x001fd80000000000 */
[-C--:B------:R-:W-:Y:S01]  /*0600*/  @!P1 IADD3 R2, R2, -R5.reuse, RZ ;  /* 0x8000000502029210 */ /* 0x080fe20007ffe0ff */
[----:B------:R-:W-:Y:S01]  /*0610*/  @!P1 VIADD R18, R18, 0x1 ;  /* 0x0000000112129836 */ /* 0x000fe20000000000 */
[----:B------:R-:W-:Y:S02]  /*0620*/  ISETP.NE.AND P1, PT, R16, RZ, PT ;  /* 0x000000ff1000720c */ /* 0x000fe40003f25270 */
[----:B------:R-:W-:Y:S01]  /*0630*/  ISETP.GE.U32.AND P0, PT, R2, R5, PT ;  /* 0x000000050200720c */ /* 0x000fe20003f06070 */
[----:B------:R-:W0:Y:S01]  /*0640*/  F2I.FTZ.U32.TRUNC.NTZ R3, R3 ;  /* 0x0000000300037305 */ /* 0x000e22000021f000 */
[----:B------:R-:W-:-:S04]  /*0650*/  LOP3.LUT R2, R19, R16, RZ, 0x3c, !PT ;  /* 0x0000001013027212 */ /* 0x000fc800078e3cff */
[----:B------:R-:W-:Y:S01]  /*0660*/  ISETP.GE.AND P2, PT, R2, RZ, PT ;  /* 0x000000ff0200720c */ /* 0x000fe20003f46270 */
[----:B------:R-:W-:-:S06]  /*0670*/  IMAD.MOV.U32 R2, RZ, RZ, RZ ;  /* 0x000000ffff027224 */ /* 0x000fcc00078e00ff */
[----:B------:R-:W-:Y:S01]  /*0680*/  @P0 VIADD R18, R18, 0x1 ;  /* 0x0000000112120836 */ /* 0x000fe20000000000 */
[----:B0-----:R-:W-:-:S05]  /*0690*/  IADD3 R5, RZ, -R3, RZ ;  /* 0x80000003ff057210 */ /* 0x001fca0007ffe0ff */
        /* <DEDUP_REMOVED lines=17> */
[----:B------:R0:W2:Y:S01]  /*07b0*/  F2I.FTZ.U32.TRUNC.NTZ R3, R2 ;  /* 0x0000000200037305 */ /* 0x0000a2000021f000 */
[----:B------:R-:W-:Y:S02]  /*07c0*/  ISETP.NE.AND P1, PT, R17, RZ, PT ;  /* 0x000000ff1100720c */ /* 0x000fe40003f25270 */
[----:B------:R-:W-:Y:S01]  /*07d0*/  ISETP.GE.AND P2, PT, R0, RZ, PT ;  /* 0x000000ff0000720c */ /* 0x000fe20003f46270 */
[----:B0-----:R-:W-:-:S06]  /*07e0*/  IMAD.MOV.U32 R2, RZ, RZ, RZ ;  /* 0x000000ffff027224 */ /* 0x001fcc00078e00ff */
[----:B------:R-:W-:Y:S01]  /*07f0*/  @P0 IADD3 R20, R20, 0x1, RZ ;  /* 0x0000000114140810 */ /* 0x000fe20007ffe0ff */
[----:B--2---:R-:W-:-:S05]  /*0800*/  IMAD.MOV R5, RZ, RZ, -R3 ;  /* 0x000000ffff057224 */ /* 0x004fca00078e0a03 */
[----:B------:R-:W-:Y:S01]  /*0810*/  @!P2 IMAD.MOV R20, RZ, RZ, -R20 ;  /* 0x000000ffff14a224 */ /* 0x000fe200078e0a14 */
[----:B------:R-:W-:Y:S01]  /*0820*/  @!P1 LOP3.LUT R20, RZ, R17, RZ, 0x33, !PT ;  /* 0x00000011ff149212 */ /* 0x000fe200078e33ff */
[----:B------:R-:W-:-:S03]  /*0830*/  IMAD R5, R5, R12, RZ ;  /* 0x0000000c05057224 */ /* 0x000fc600078e02ff */
[----:B------:R-:W-:Y:S01]  /*0840*/  IABS R0, R20 ;  /* 0x0000001400007213 */ /* 0x000fe20000000000 */
[----:B------:R-:W-:Y:S02]  /*0850*/  IMAD.HI.U32 R2, R3, R5, R2 ;  /* 0x0000000503027227 */ /* 0x000fe400078e0002 */
[----:B------:R-:W0:Y:S01]  /*0860*/  @P3 LDC.64 R4, c[0x0][0x288] ;  /* 0x0000a200ff043b82 */ /* 0x000e220000000a00 */
[----:B------:R-:W-:-:S05]  /*0870*/  MOV R3, R0 ;  /* 0x0000000000037202 */ /* 0x000fca0000000f00 */
        /* <DEDUP_REMOVED lines=9> */
[----:B------:R-:W-:Y:S01]  /*0910*/  ISETP.GE.U32.AND P0, PT, R3, R12, PT ;  /* 0x0000000c0300720c */ /* 0x000fe20003f06070 */
[----:B------:R-:W-:Y:S01]  /*0920*/  IMAD.MOV R21, RZ, RZ, -R18 ;  /* 0x000000ffff157224 */ /* 0x000fe200078e0a12 */
[----:B------:R-:W-:-:S11]  /*0930*/  CS2R R2, SRZ ;  /* 0x0000000000027805 */ /* 0x000fd6000001ff00 */
[----:B------:R-:W-:-:S05]  /*0940*/  @P0 IADD3 R0, R0, 0x1, RZ ;  /* 0x0000000100000810 */ /* 0x000fca0007ffe0ff */
[----:B------:R-:W-:Y:S01]  /*0950*/  @!P2 IMAD.MOV R0, RZ, RZ, -R0 ;  /* 0x000000ffff00a224 */ /* 0x000fe200078e0a00 */
[----:B------:R-:W-:-:S05]  /*0960*/  @!P1 LOP3.LUT R0, RZ, R13, RZ, 0x33, !PT ;  /* 0x0000000dff009212 */ /* 0x000fca00078e33ff */
[----:B------:R-:W-:-:S04]  /*0970*/  IMAD.MOV R7, RZ, RZ, -R0 ;  /* 0x000000ffff077224 */ /* 0x000fc800078e0a00 */
[----:B------:R-:W-:Y:S01]  /*0980*/  IMAD R7, R13, R7, R20 ;  /* 0x000000070d077224 */ /* 0x000fe200078e0214 */
[----:B------:R-:W-:-:S03]  /*0990*/  IADD3 R20, -R20, RZ, RZ ;  /* 0x000000ff14147210 */ /* 0x000fc60007ffe1ff */
[----:B0-----:R-:W-:Y:S02]  /*09a0*/  @P3 IMAD.WIDE R14, R7, 0x8, R4 ;  /* 0x00000008070e3825 */ /* 0x001fe400078e0204 */
[----:B------:R-:W0:Y:S02]  /*09b0*/  LDC.64 R4, c[0x0][0x2a8] ;  /* 0x0000aa00ff047b82 */ /* 0x000e240000000a00 */
[----:B------:R-:W-:Y:S01]  /*09c0*/  IMAD R21, R16, R21, R19 ;  /* 0x0000001510157224 */ /* 0x000fe200078e0213 */
[----:B------:R-:W-:Y:S01]  /*09d0*/  BSSY B1, `(.L_x_1063) ;  /* 0x000003d000017945 */ /* 0x000fe20003800000 */
[----:B------:R-:W-:Y:S01]  /*09e0*/  IMAD R16, R17, R20, R18 ;  /* 0x0000001411107224 */ /* 0x000fe200078e0212 */
[----:B------:R2:W5:Y:S01]  /*09f0*/  @P3 LDG.E.64 R2, desc[UR6][R14.64] ;  /* 0x000000060e023981 */ /* 0x000562000c1e1b00 */
[----:B-1----:R-:W-:Y:S02]  /*0a00*/  IMAD R17, R21, UR4, -R10 ;  /* 0x0000000415117c24 */ /* 0x002fe4000f8e0a0a */
[----:B------:R-:W-:-:S05]  /*0a10*/  IMAD R16, R16, UR5, -R11 ;  /* 0x0000000510107c24 */ /* 0x000fca000f8e0a0b */
[----:B------:R-:W-:Y:S02]  /*0a20*/  LOP3.LUT R10, R16, R17, RZ, 0xfc, !PT ;  /* 0x00000011100a7212 */ /* 0x000fe400078efcff */
[----:B--2---:R-:W-:Y:S02]  /*0a30*/  SHF.R.S64 R14, RZ, 0x1d, R8 ;  /* 0x0000001dff0e7819 */ /* 0x004fe40000001008 */
[----:B------:R-:W-:-:S04]  /*0a40*/  ISETP.GE.AND P0, PT, R10, RZ, PT ;  /* 0x000000ff0a00720c */ /* 0x000fc80003f06270 */
[----:B0-----:R-:W-:-:S04]  /*0a50*/  ISETP.GE.OR P0, PT, R16, R5, !P0 ;  /* 0x000000051000720c */ /* 0x001fc80004706670 */
        /* <DEDUP_REMOVED lines=9> */
[----:B0-----:R-:W-:-:S06]  /*0af0*/  VIADD R10, R18, 0xffffffe ;  /* 0x0ffffffe120a7836 */ /* 0x001fcc0000000000 */
[----:B------:R0:W1:Y:S02]  /*0b00*/  F2I.FTZ.U32.TRUNC.NTZ R11, R10 ;  /* 0x0000000a000b7305 */ /* 0x000064000021f000 */
[----:B0-----:R-:W-:Y:S02]  /*0b10*/  IMAD.MOV.U32 R10, RZ, RZ, RZ ;  /* 0x000000ffff0a7224 */ /* 0x001fe400078e00ff */
[----:B-1----:R-:W-:-:S04]  /*0b20*/  IMAD.MOV R20, RZ, RZ, -R11 ;  /* 0x000000ffff147224 */ /* 0x002fc800078e0a0b */
[----:B------:R-:W-:Y:S01]  /*0b30*/  IMAD R19, R20, R15, RZ ;  /* 0x0000000f14137224 */ /* 0x000fe200078e02ff */
[----:B------:R-:W-:-:S03]  /*0b40*/  IABS R20, R7 ;  /* 0x0000000700147213 */ /* 0x000fc60000000000 */
[----:B------:R-:W-:-:S06]  /*0b50*/  IMAD.HI.U32 R11, R11, R19, R10 ;  /* 0x000000130b0b7227 */ /* 0x000fcc00078e000a */
[----:B------:R-:W-:-:S04]  /*0b60*/  IMAD.HI.U32 R18, R11, R12, RZ ;  /* 0x0000000c0b127227 */ /* 0x000fc800078e00ff */
[----:B------:R-:W-:-:S04]  /*0b70*/  IMAD.HI.U32 R19, R11, R20, RZ ;  /* 0x000000140b137227 */ /* 0x000fc800078e00ff */
[----:B------:R-:W-:Y:S01]  /*0b80*/  IMAD.MOV R21, RZ, RZ, -R18 ;  /* 0x000000ffff157224 */ /* 0x000fe200078e0a12 */
[----:B------:R-:W-:-:S03]  /*0b90*/  IADD3 R11, -R19, RZ, RZ ;  /* 0x000000ff130b7210 */ /* 0x000fc60007ffe1ff */
[C---:B------:R-:W-:Y:S02]  /*0ba0*/  IMAD R12, R15.reuse, R21, R12 ;  /* 0x000000150f0c7224 */ /* 0x040fe400078e020c */
[----:B------:R-:W-:-:S03]  /*0bb0*/  IMAD R10, R15, R11, R20 ;  /* 0x0000000b0f0a7224 */ /* 0x000fc600078e0214 */
[C---:B------:R-:W-:Y:S02]  /*0bc0*/  ISETP.GT.U32.AND P4, PT, R15.reuse, R12, PT ;  /* 0x0000000c0f00720c */ /* 0x040fe40003f84070 */
[----:B------:R-:W-:-:S11]  /*0bd0*/  ISETP.GT.U32.AND P2, PT, R15, R10, PT ;  /* 0x0000000a0f00720c */ /* 0x000fd60003f44070 */
[--C-:B------:R-:W-:Y:S02]  /*0be0*/  @!P4 IMAD.IADD R12, R12, 0x1, -R15.reuse ;  /* 0x000000010c0cc824 */ /* 0x100fe400078e0a0f */
[----:B------:R-:W-:Y:S01]  /*0bf0*/  @!P2 IMAD.IADD R10, R10, 0x1, -R15 ;  /* 0x000000010a0aa824 */ /* 0x000fe200078e0a0f */
[----:B------:R-:W-:Y:S01]  /*0c00*/  @!P2 IADD3 R19, R19, 0x1, RZ ;  /* 0x000000011313a810 */ /* 0x000fe20007ffe0ff */
        /* <DEDUP_REMOVED lines=10> */
[----:B------:R-:W-:Y:S02]  /*0cb0*/  ISETP.NE.AND P0, PT, R6, RZ, PT ;  /* 0x000000ff0600720c */ /* 0x000fe40003f05270 */
[----:B------:R-:W-:Y:S02]  /*0cc0*/  MOV R15, R18 ;  /* 0x00000012000f7202 */ /* 0x000fe40000000f00 */
[----:B------:R-:W-:Y:S01]  /*0cd0*/  LOP3.LUT R18, RZ, R6, RZ, 0x33, !PT ;  /* 0x00000006ff127212 */ /* 0x000fe200078e33ff */
[----:B------:R-:W-:-:S02]  /*0ce0*/  @!P3 IMAD.MOV R19, RZ, RZ, -R19 ;  /* 0x000000ffff13b224 */ /* 0x000fc400078e0a13 */
[----:B------:R-:W-:-:S03]  /*0cf0*/  @!P5 IMAD.MOV R15, RZ, RZ, -R15 ;  /* 0x000000ffff0fd224 */ /* 0x000fc600078e0a0f */
[C---:B------:R-:W-:Y:S02]  /*0d00*/  SEL R19, R18.reuse, R19, !P0 ;  /* 0x0000001312137207 */ /* 0x040fe40004000000 */
[----:B------:R-:W-:-:S05]  /*0d10*/  SEL R15, R18, R15, !P0 ;  /* 0x0000000f120f7207 */ /* 0x000fca0004000000 */
[----:B------:R-:W-:Y:S02]  /*0d20*/  IMAD R15, R0, R15, R19 ;  /* 0x0000000f000f7224 */ /* 0x000fe400078e0213 */
[----:B-1----:R-:W-:-:S04]  /*0d30*/  IMAD.WIDE R10, R7, 0x8, R10 ;  /* 0x00000008070a7825 */ /* 0x002fc800078e020a */
[----:B------:R-:W-:Y:S02]  /*0d40*/  IMAD R15, R15, R5, R16 ;  /* 0x000000050f0f7224 */ /* 0x000fe400078e0210 */
[----:B------:R-:W2:Y:S02]  /*0d50*/  LDG.E.64 R10, desc[UR6][R10.64] ;  /* 0x000000060a0a7981 */ /* 0x000ea4000c1e1b00 */
[----:B------:R-:W-:-:S04]  /*0d60*/  IMAD R15, R15, R4, R17 ;  /* 0x000000040f0f7224 */ /* 0x000fc800078e0211 */
[----:B0-----:R-:W-:-:S06]  /*0d70*/  IMAD.WIDE R12, R15, 0x8, R12 ;  /* 0x000000080f0c7825 */ /* 0x001fcc00078e020c */
[----:B------:R-:W2:Y:S02]  /*0d80*/  LDG.E.64 R12, desc[UR6][R12.64] ;  /* 0x000000060c0c7981 */ /* 0x000ea4000c1e1b00 */
[----:B--2--5:R-:W-:-:S11]  /*0d90*/  DFMA R2, R12, R10, R2 ;  /* 0x0000000a0c02722b */ /* 0x024fd60000000002 */
.L_x_1064:
[----:B------:R-:W-:Y:S05]  /*0da0*/  BSYNC B1 ;  /* 0x0000000000017941 */ /* 0x000fea0003800000 */
.L_x_1063:
[----:B------:R-:W-:Y:S02]  /*0db0*/  ULDC.64 UR4, c[0x0][0x238] ;  /* 0x00008e0000047ab9 */ /* 0x000fe40000000a00 */
[----:B------:R-:W-:Y:S01]  /*0dc0*/  IADD3 R14, P0, R14, UR4, RZ ;  /* 0x000000040e0e7c10 */ /* 0x000fe2000ff1e0ff */
[----:B------:R-:W-:Y:S02]  /*0dd0*/  ULDC UR4, c[0x0][0xc] ;  /* 0x0000030000047ab9 */ /* 0x000fe40000000800 */
[----:B------:R-:W-:Y:S01]  /*0de0*/  IMAD R5, R24, UR4, RZ ;  /* 0x0000000418057c24 */ /* 0x000fe2000f8e02ff */
[----:B------:R-:W-:-:S04]  /*0df0*/  LEA.HI.X.SX32 R15, R8, UR5, 0x3, P0 ;  /* 0x00000005080f7c11 */ /* 0x000fc800080f1eff */
[----:B------:R-:W-:Y:S01]  /*0e00*/  IADD3 R12, P0, R5, R8, RZ ;  /* 0x00000008050c7210 */ /* 0x000fe20007f1e0ff */
[----:B-----5:R0:W-:Y:S04]  /*0e10*/  STG.E.64 desc[UR6][R14.64], R2 ;  /* 0x000000020e007986 */ /* 0x0201e8000c101b06 */
[----:B------:R-:W-:-:S08]  /*0e20*/  IMAD.X R0, RZ, RZ, R9, P0 ;  /* 0x000000ffff007224 */ /* 0x000fd000000e0609 */
.L_x_1062:
[----:B------:R-:W-:Y:S05]  /*0e30*/  BSYNC B0 ;  /* 0x0000000000007941 */ /* 0x000fea0003800000 */
.L_x_1061:
[----:B0-----:R-:W-:Y:S01]  /*0e40*/  LOP3.LUT R2, RZ, R8, RZ, 0x33, !PT ;  /* 0x00000008ff027212 */ /* 0x001fe200078e33ff */
        /* <DEDUP_REMOVED lines=10> */
[----:B------:R-:W0:Y:S01]  /*0ef0*/  LDC R2, c[0x0][0x2b0] ;  /* 0x0000ac00ff027b82 */ /* 0x000e220000000800 */
[----:B------:R-:W-:Y:S01]  /*0f00*/  ULDC.U8 UR5, c[0x0][0x298] ;  /* 0x0000a60000057ab9 */ /* 0x000fe20000000000 */
[----:B------:R-:W-:Y:S01]  /*0f10*/  ULDC UR8, c[0x0][0x29c] ;  /* 0x0000a70000087ab9 */ /* 0x000fe20000000800 */
[----:B------:R-:W1:Y:S01]  /*0f20*/  I2F.RP R7, R3 ;  /* 0x0000000300077306 */ /* 0x000e620000209400 */
[----:B------:R-:W-:-:S04]  /*0f30*/  ULDC.64 UR10, c[0x0][0x2b8] ;  /* 0x0000ae00000a7ab9 */ /* 0x000fc80000000a00 */
[----:B------:R-:W2:Y:S03]  /*0f40*/  LDC R11, c[0x0][0x2a0] ;  /* 0x0000a800ff0b7b82 */ /* 0x000ea60000000800 */
[----:B-1----:R-:W1:Y:S01]  /*0f50*/  MUFU.RCP R7, R7 ;  /* 0x0000000700077308 */ /* 0x002e620000001000 */
[----:B0-----:R-:W-:Y:S02]  /*0f60*/  IABS R2, R2 ;  /* 0x0000000200027213 */ /* 0x001fe40000000000 */
[----:B--2---:R-:W-:Y:S02]  /*0f70*/  IABS R10, R11 ;  /* 0x0000000b000a7213 */ /* 0x004fe40000000000 */
[----:B------:R-:W-:Y:S02]  /*0f80*/  LOP3.LUT R11, R11, R6, RZ, 0x3c, !PT ;  /* 0x000000060b0b7212 */ /* 0x000fe400078e3cff */
[----:B-1----:R-:W-:-:S02]  /*0f90*/  IADD3 R4, R7, 0xffffffe, RZ ;  /* 0x0ffffffe07047810 */ /* 0x002fc40007ffe0ff */
[----:B------:R-:W0:Y:S01]  /*0fa0*/  I2F.RP R7, R2 ;  /* 0x0000000200077306 */ /* 0x000e220000209400 */
[----:B------:R-:W-:-:S07]  /*0fb0*/  ISETP.GE.AND P2, PT, R11, RZ, PT ;  /* 0x000000ff0b00720c */ /* 0x000fce0003f46270 */
[----:B------:R1:W2:Y:S08]  /*0fc0*/  F2I.FTZ.U32.TRUNC.NTZ R5, R4 ;  /* 0x0000000400057305 */ /* 0x0002b0000021f000 */
[----:B0-----:R-:W0:Y:S01]  /*0fd0*/  MUFU.RCP R7, R7 ;  /* 0x0000000700077308 */ /* 0x001e220000001000 */
[----:B-1----:R-:W-:Y:S02]  /*0fe0*/  IMAD.MOV.U32 R4, RZ, RZ, RZ ;  /* 0x000000ffff047224 */ /* 0x002fe400078e00ff */
[----:B--2---:R-:W-:-:S04]  /*0ff0*/  IMAD.MOV R8, RZ, RZ, -R5 ;  /* 0x000000ffff087224 */ /* 0x004fc800078e0a05 */
[----:B------:R-:W-:Y:S02]  /*1000*/  IMAD R9, R8, R3, RZ ;  /* 0x0000000308097224 */ /* 0x000fe400078e02ff */
[----:B------:R-:W-:Y:S02]  /*1010*/  IMAD.MOV.U32 R8, RZ, RZ, R10 ;  /* 0x000000ffff087224 */ /* 0x000fe400078e000a */
[----:B------:R-:W-:-:S04]  /*1020*/  IMAD.HI.U32 R9, R5, R9, R4 ;  /* 0x0000000905097227 */ /* 0x000fc800078e0004 */
[----:B0-----:R-:W-:Y:S02]  /*1030*/  VIADD R5, R7, 0xffffffe ;  /* 0x0ffffffe07057836 */ /* 0x001fe40000000000 */
[----:B------:R-:W-:-:S04]  /*1040*/  IMAD.HI.U32 R9, R9, R8, RZ ;  /* 0x0000000809097227 */ /* 0x000fc800078e00ff */
[----:B------:R-:W0:Y:S01]  /*1050*/  F2I.FTZ.U32.TRUNC.NTZ R5, R5 ;  /* 0x0000000500057305 */ /* 0x000e22000021f000 */
[----:B------:R-:W-:-:S05]  /*1060*/  IADD3 R4, -R9, RZ, RZ ;  /* 0x000000ff09047210 */ /* 0x000fca0007ffe1ff */
[----:B------:R-:W-:-:S05]  /*1070*/  IMAD R4, R3, R4, R8 ;  /* 0x0000000403047224 */ /* 0x000fca00078e0208 */
[----:B------:R-:W-:Y:S02]  /*1080*/  ISETP.GT.U32.AND P0, PT, R3, R4, PT ;  /* 0x000000040300720c */ /* 0x000fe40003f04070 */
[----:B0-----:R-:W-:-:S05]  /*1090*/  IADD3 R7, RZ, -R5, RZ ;  /* 0x80000005ff077210 */ /* 0x001fca0007ffe0ff */
[----:B------:R-:W-:-:S06]  /*10a0*/  IMAD R7, R7, R2, RZ ;  /* 0x0000000207077224 */ /* 0x000fcc00078e02ff */
[----:B------:R-:W-:Y:S02]  /*10b0*/  @!P0 IMAD.IADD R4, R4, 0x1, -R3 ;  /* 0x0000000104048824 */ /* 0x000fe400078e0a03 */
[----:B------:R-:W-:Y:S01]  /*10c0*/  @!P0 VIADD R9, R9, 0x1 ;  /* 0x0000000109098836 */ /* 0x000fe20000000000 */
[----:B------:R-:W-:Y:S02]  /*10d0*/  ISETP.NE.AND P0, PT, R6, RZ, PT ;  /* 0x000000ff0600720c */ /* 0x000fe40003f05270 */
[----:B------:R-:W-:Y:S02]  /*10e0*/  ISETP.GE.U32.AND P1, PT, R4, R3, PT ;  /* 0x000000030400720c */ /* 0x000fe40003f26070 */
[----:B------:R-:W-:-:S05]  /*10f0*/  MOV R4, RZ ;  /* 0x000000ff00047202 */ /* 0x000fca0000000f00 */
[----:B------:R-:W-:-:S06]  /*1100*/  IMAD.HI.U32 R4, R5, R7, R4 ;  /* 0x0000000705047227 */ /* 0x000fcc00078e0004 */
[----:B------:R-:W-:-:S04]  /*1110*/  @P1 VIADD R9, R9, 0x1 ;  /* 0x0000000109091836 */ /* 0x000fc80000000000 */
[----:B------:R-:W-:-:S04]  /*1120*/  IMAD.MOV.U32 R3, RZ, RZ, R9 ;  /* 0x000000ffff037224 */ /* 0x000fc800078e0009 */
[----:B------:R-:W-:Y:S01]  /*1130*/  @!P2 IMAD.MOV R3, RZ, RZ, -R3 ;  /* 0x000000ffff03a224 */ /* 0x000fe200078e0a03 */
[----:B------:R-:W-:-:S07]  /*1140*/  @!P0 LOP3.LUT R3, RZ, R6, RZ, 0x33, !PT ;  /* 0x00000006ff038212 */ /* 0x000fce00078e33ff */
.L_x_1069:
[----:B------:R-:W0:Y:S01]  /*1150*/  LDC R28, c[0x0][0x2b4] ;  /* 0x0000ad00ff1c7b82 */ /* 0x000e220000000800 */
[----:B------:R-:W-:Y:S01]  /*1160*/  IABS R7, R12 ;  /* 0x0000000c00077213 */ /* 0x000fe20000000000 */
[----:B------:R-:W-:-:S04]  /*1170*/  UPRMT UR4, UR5, 0x8880, URZ ;  /* 0x0000888005047896 */ /* 0x000fc8000800003f */
[----:B------:R-:W-:Y:S02]  /*1180*/  IMAD.HI.U32 R4, R4, R7, RZ ;  /* 0x0000000704047227 */ /* 0x000fe400078e00ff */
[----:B------:R-:W1:Y:S02]  /*1190*/  LDC R20, c[0x0][0x2b0] ;  /* 0x0000ac00ff147b82 */ /* 0x000e640000000800 */
[----:B------:R-:W-:-:S06]  /*11a0*/  IMAD.MOV R5, RZ, RZ, -R4 ;  /* 0x000000ffff057224 */ /* 0x000fcc00078e0a04 */
[----:B------:R-:W2:Y:S01]  /*11b0*/  LDC R26, c[0x0][0x2a0] ;  /* 0x0000a800ff1a7b82 */ /* 0x000ea20000000800 */
[----:B0-----:R-:W-:-:S07]  /*11c0*/  IABS R10, R28 ;  /* 0x0000001c000a7213 */ /* 0x001fce0000000000 */
[----:B------:R-:W0:Y:S01]  /*11d0*/  LDC.64 R16, c[0x0][0x2c0] ;  /* 0x0000b000ff107b82 */ /* 0x000e220000000a00 */
[----:B------:R-:W3:Y:S01]  /*11e0*/  I2F.RP R6, R10 ;  /* 0x0000000a00067306 */ /* 0x000ee20000209400 */
[-C--:B-1----:R-:W-:Y:S02]  /*11f0*/  IABS R8, R20.reuse ;  /* 0x0000001400087213 */ /* 0x082fe40000000000 */
[----:B------:R-:W-:-:S05]  /*1200*/  LOP3.LUT R11, RZ, R20, RZ, 0x33, !PT ;  /* 0x00000014ff0b7212 */ /* 0x000fca00078e33ff */
[----:B------:R-:W1:Y:S01]  /*1210*/  I2F.RP R9, R8 ;  /* 0x0000000800097306 */ /* 0x000e620000209400 */
[----:B------:R-:W-:Y:S01]  /*1220*/  IMAD R7, R8, R5, R7 ;  /* 0x0000000508077224 */ /* 0x000fe200078e0207 */
[----:B--2---:R-:W-:-:S04]  /*1230*/  IABS R22, R26 ;  /* 0x0000001a00167213 */ /* 0x004fc80000000000 */
[----:B------:R-:W-:Y:S02]  /*1240*/  ISETP.GT.U32.AND P1, PT, R2, R7, PT ;  /* 0x000000070200720c */ /* 0x000fe40003f24070 */
[----:B---3--:R-:W2:Y:S01]  /*1250*/  MUFU.RCP R6, R6 ;  /* 0x0000000600067308 */ /* 0x008ea20000001000 */
[----:B------:R-:W-:-:S07]  /*1260*/  LOP3.LUT R29, RZ, R26, RZ, 0x33, !PT ;  /* 0x0000001aff1d7212 */ /* 0x000fce00078e33ff */
[----:B-1----:R-:W1:Y:S03]  /*1270*/  MUFU.RCP R9, R9 ;  /* 0x0000000900097308 */ /* 0x002e660000001000 */
[----:B------:R-:W-:Y:S02]  /*1280*/  @!P1 IMAD.IADD R7, R7, 0x1, -R8 ;  /* 0x0000000107079824 */ /* 0x000fe400078e0a08 */
[----:B------:R-:W-:-:S03]  /*1290*/  @!P1 VIADD R4, R4, 0x1 ;  /* 0x0000000104049836 */ /* 0x000fc60000000000 */
[----:B------:R-:W-:Y:S01]  /*12a0*/  ISETP.GE.U32.AND P0, PT, R7, R2, PT ;  /* 0x000000020700720c */ /* 0x000fe20003f06070 */
[----:B--2---:R-:W-:Y:S01]  /*12b0*/  VIADD R5, R6, 0xffffffe ;  /* 0x0ffffffe06057836 */ /* 0x004fe20000000000 */
[----:B------:R-:W-:Y:S01]  /*12c0*/  LOP3.LUT R2, R12, R20, RZ, 0x3c, !PT ;  /* 0x000000140c027212 */ /* 0x000fe200078e3cff */
[----:B------:R-:W-:Y:S01]  /*12d0*/  HFMA2.MMA R6, -RZ, RZ, 0, 0 ;  /* 0x00000000ff067435 */ /* 0x000fe200000001ff */
[----:B------:R-:W-:Y:S02]  /*12e0*/  I2F.RP R14, R22 ;  /* 0x00000016000e7306 */ /* 0x000fe40000209400 */
[----:B------:R-:W-:Y:S02]  /*12f0*/  ISETP.GE.AND P2, PT, R2, RZ, PT ;  /* 0x000000ff0200720c */ /* 0x000fe40003f46270 */
[----:B-1----:R-:W-:-:S04]  /*1300*/  IADD3 R7, R9, 0xffffffe, RZ ;  /* 0x0ffffffe09077810 */ /* 0x002fc80007ffe0ff */
[----:B------:R-:W1:Y:S01]  /*1310*/  F2I.FTZ.U32.TRUNC.NTZ R5, R5 ;  /* 0x0000000500057305 */ /* 0x000e62000021f000 */
[----:B------:R-:W-:Y:S01]  /*1320*/  @P0 VIADD R4, R4, 0x1 ;  /* 0x0000000104040836 */ /* 0x000fe20000000000 */
[----:B------:R-:W-:-:S04]  /*1330*/  ISETP.NE.AND P0, PT, R20, RZ, PT ;  /* 0x000000ff1400720c */ /* 0x000fc80003f05270 */
[----:B------:R-:W-:Y:S01]  /*1340*/  MOV R2, R4 ;  /* 0x0000000400027202 */ /* 0x000fe20000000f00 */
[----:B------:R-:W-:Y:S01]  /*1350*/  IMAD.MOV.U32 R4, RZ, RZ, RZ ;  /* 0x000000ffff047224 */ /* 0x000fe200078e00ff */
[----:B------:R-:W2:Y:S03]  /*1360*/  F2I.FTZ.U32.TRUNC.NTZ R7, R7 ;  /* 0x0000000700077305 */ /* 0x000ea6000021f000 */
[----:B------:R-:W-:Y:S02]  /*1370*/  @!P2 IMAD.MOV R2, RZ, RZ, -R2 ;  /* 0x000000ffff02a224 */ /* 0x000fe400078e0a02 */
[----:B-1----:R-:W-:-:S03]  /*1380*/  IMAD.MOV R27, RZ, RZ, -R5 ;  /* 0x000000ffff1b7224 */ /* 0x002fc600078e0a05 */
[----:B------:R-:W-:Y:S01]  /*1390*/  SEL R21, R11, R2, !P0 ;  /* 0x000000020b157207 */ /* 0x000fe20004000000 */
[----:B------:R-:W1:Y:S01]  /*13a0*/  MUFU.RCP R14, R14 ;  /* 0x0000000e000e7308 */ /* 0x000e620000001000 */
[----:B------:R-:W-:Y:S02]  /*13b0*/  IMAD R27, R27, R10, RZ ;  /* 0x0000000a1b1b7224 */ /* 0x000fe400078e02ff */
[----:B------:R-:W-:Y:S02]  /*13c0*/  IABS R2, R21 ;  /* 0x0000001500027213 */ /* 0x000fe40000000000 */
[----:B------:R-:W-:Y:S01]  /*13d0*/  IADD3 R19, -R21, RZ, RZ ;  /* 0x000000ff15137210 */ /* 0x000fe20007ffe1ff */
[----:B------:R-:W-:Y:S01]  /*13e0*/  IMAD.HI.U32 R27, R5, R27, R4 ;  /* 0x0000001b051b7227 */ /* 0x000fe200078e0004 */
[----:B------:R-:W-:-:S03]  /*13f0*/  IADD3 R5, P1, R24, R12, RZ ;  /* 0x0000000c18057210 */ /* 0x000fc60007f3e0ff */
[----:B--2---:R-:W-:Y:S01]  /*1400*/  IMAD.MOV R9, RZ, RZ, -R7 ;  /* 0x000000ffff097224 */ /* 0x004fe200078e0a07 */
[----:B------:R-:W-:Y:S01]  /*1410*/  IABS R15, R5 ;  /* 0x00000005000f7213 */ /* 0x000fe20000000000 */
[----:B------:R-:W-:-:S04]  /*1420*/  IMAD.HI.U32 R13, R27, R2, RZ ;  /* 0x000000021b0d7227 */ /* 0x000fc800078e00ff */
[----:B------:R-:W-:Y:S02]  /*1430*/  IMAD R9, R9, R8, RZ ;  /* 0x0000000809097224 */ /* 0x000fe400078e02ff */
[----:B------:R-:W-:Y:S02]  /*1440*/  IMAD R19, R20, R19, R12 ;  /* 0x0000001314137224 */ /* 0x000fe400078e020c */
[----:B------:R-:W-:-:S04]  /*1450*/  IMAD.HI.U32 R4, R7, R9, R6 ;  /* 0x0000000907047227 */ /* 0x000fc800078e0006 */
[----:B------:R-:W-:Y:S02]  /*1460*/  IMAD.MOV R7, RZ, RZ, -R13 ;  /* 0x000000ffff077224 */ /* 0x000fe400078e0a0d */
[----:B------:R-:W-:-:S04]  /*1470*/  IMAD.HI.U32 R6, R4, R15, RZ ;  /* 0x0000000f04067227 */ /* 0x000fc800078e00ff */
[----:B------:R-:W-:Y:S02]  /*1480*/  IMAD R7, R10, R7, R2 ;  /* 0x000000070a077224 */ /* 0x000fe400078e0202 */
[----:B------:R-:W-:Y:S02]  /*1490*/  IMAD.MOV R2, RZ, RZ, -R6 ;  /* 0x000000ffff027224 */ /* 0x000fe400078e0a06 */
[----:B-1----:R-:W-:Y:S01]  /*14a0*/  VIADD R9, R14, 0xffffffe ;  /* 0x0ffffffe0e097836 */ /* 0x002fe20000000000 */
[----:B------:R-:W-:Y:S01]  /*14b0*/  ISETP.GT.U32.AND P4, PT, R10, R7, PT ;  /* 0x000000070a00720c */ /* 0x000fe20003f84070 */
[----:B------:R-:W-:Y:S02]  /*14c0*/  IMAD R15, R8, R2, R15 ;  /* 0x00000002080f7224 */ /* 0x000fe400078e020f */
[----:B------:R-:W-:Y:S02]  /*14d0*/  IMAD.MOV.U32 R2, RZ, RZ, R8 ;  /* 0x000000ffff027224 */ /* 0x000fe400078e0008 */
[----:B------:R-:W1:Y:S03]  /*14e0*/  F2I.FTZ.U32.TRUNC.NTZ R9, R9 ;  /* 0x0000000900097305 */ /* 0x000e66000021f000 */
[----:B------:R-:W-:-:S05]  /*14f0*/  ISETP.GT.U32.AND P2, PT, R2, R15, PT ;  /* 0x0000000f0200720c */ /* 0x000fca0003f44070 */
[----:B------:R-:W-:Y:S01]  /*1500*/  @!P4 IADD3 R7, R7, -R10, RZ ;  /* 0x8000000a0707c210 */ /* 0x000fe20007ffe0ff */
[----:B------:R-:W-:-:S03]  /*1510*/  @!P4 VIADD R13, R13, 0x1 ;  /* 0x000000010d0dc836 */ /* 0x000fc60000000000 */
[----:B------:R-:W-:Y:S02]  /*1520*/  ISETP.GE.U32.AND P5, PT, R7, R10, PT ;  /* 0x0000000a0700720c */ /* 0x000fe40003fa6070 */
[----:B------:R-:W-:Y:S02]  /*1530*/  LOP3.LUT R7, R21, R28, RZ, 0x3c, !PT ;  /* 0x0000001c15077212 */ /* 0x000fe400078e3cff */
[----:B------:R-:W-:Y:S02]  /*1540*/  @!P2 IMAD.IADD R15, R15, 0x1, -R8 ;  /* 0x000000010f0fa824 */ /* 0x000fe400078e0a08 */
[----:B------:R-:W-:Y:S01]  /*1550*/  ISETP.GE.AND P3, PT, R7, RZ, PT ;  /* 0x000000ff0700720c */ /* 0x000fe20003f66270 */
[----:B------:R-:W-:Y:S01]  /*1560*/  @!P2 VIADD R6, R6, 0x1 ;  /* 0x000000010606a836 */ /* 0x000fe20000000000 */
[----:B------:R-:W-:Y:S01]  /*1570*/  LOP3.LUT R7, R5, R20, RZ, 0x3c, !PT ;  /* 0x0000001405077212 */ /* 0x000fe200078e3cff */
[----:B------:R-:W-:Y:S01]  /*1580*/  IMAD.MOV.U32 R8, RZ, RZ, RZ ;  /* 0x000000ffff087224 */ /* 0x000fe200078e00ff */
[----:B------:R-:W-:Y:S01]  /*1590*/  ISETP.GE.U32.AND P4, PT, R15, R2, PT ;  /* 0x000000020f00720c */ /* 0x000fe20003f86070 */
[----:B-1----:R-:W-:Y:S01]  /*15a0*/  IMAD.MOV R15, RZ, RZ, -R9 ;  /* 0x000000ffff0f7224 */ /* 0x002fe200078e0a09 */
[----:B------:R-:W-:-:S02]  /*15b0*/  ISETP.GE.AND P6, PT, R7, RZ, PT ;  /* 0x000000ff0700720c */ /* 0x000fc40003fc6270 */
[----:B------:R-:W-:Y:S02]  /*15c0*/  @P5 IADD3 R13, R13, 0x1, RZ ;  /* 0x000000010d0d5810 */ /* 0x000fe40007ffe0ff */
[----:B------:R-:W-:Y:S02]  /*15d0*/  ISETP.NE.AND P5, PT, R28, RZ, PT ;  /* 0x000000ff1c00720c */ /* 0x000fe40003fa5270 */
[----:B------:R-:W-:Y:S01]  /*15e0*/  LOP3.LUT R7, RZ, R28, RZ, 0x33, !PT ;  /* 0x0000001cff077212 */ /* 0x000fe200078e33ff */
[----:B------:R-:W-:Y:S01]  /*15f0*/  @!P3 IMAD.MOV R13, RZ, RZ, -R13 ;  /* 0x000000ffff0db224 */ /* 0x000fe200078e0a0d */
[----:B------:R-:W-:-:S03]  /*1600*/  ISETP.NE.AND P2, PT, RZ, UR4, PT ;  /* 0x00000004ff007c0c */ /* 0x000fc6000bf45270 */
[----:B------:R-:W-:Y:S02]  /*1610*/  @P4 IADD3 R6, R6, 0x1, RZ ;  /* 0x0000000106064810 */ /* 0x000fe40007ffe0ff */
[----:B------:R-:W-:Y:S01]  /*1620*/  SEL R25, R7, R13, !P5 ;  /* 0x0000000d07197207 */ /* 0x000fe20006800000 */
[----:B------:R-:W-:Y:S02]  /*1630*/  IMAD R13, R15, R22, RZ ;  /* 0x000000160f0d7224 */ /* 0x000fe400078e02ff */
[----:B------:R-:W-:Y:S01]  /*1640*/  @!P6 IMAD.MOV R6, RZ, RZ, -R6 ;  /* 0x000000ffff06e224 */ /* 0x000fe200078e0a06 */
[----:B------:R-:W-:Y:S01]  /*1650*/  IABS R14, R25 ;  /* 0x00000019000e7213 */ /* 0x000fe20000000000 */
[----:B------:R-:W-:-:S03]  /*1660*/  IMAD.HI.U32 R13, R9, R13, R8 ;  /* 0x0000000d090d7227 */ /* 0x000fc600078e0008 */
[----:B------:R-:W-:Y:S01]  /*1670*/  SEL R6, R11, R6, !P0 ;  /* 0x000000060b067207 */ /* 0x000fe20004000000 */
[----:B------:R-:W-:Y:S02]  /*1680*/  IMAD.MOV.U32 R9, RZ, RZ, R14 ;  /* 0x000000ffff097224 */ /* 0x000fe400078e000e */
[----:B------:R-:W0:Y:S01]  /*1690*/  LDC.64 R14, c[0x0][0x2c8] ;  /* 0x0000b200ff0e7b82 */ /* 0x000e220000000a00 */
[----:B------:R-:W-:Y:S01]  /*16a0*/  IABS R11, R6 ;  /* 0x00000006000b7213 */ /* 0x000fe20000000000 */
[----:B------:R-:W-:-:S04]  /*16b0*/  IMAD.HI.U32 R23, R13, R9, RZ ;  /* 0x000000090d177227 */ /* 0x000fc800078e00ff */
[----:B------:R-:W-:Y:S01]  /*16c0*/  IMAD.HI.U32 R27, R27, R11, RZ ;  /* 0x0000000b1b1b7227 */ /* 0x000fe200078e00ff */
[----:B------:R-:W-:-:S03]  /*16d0*/  IADD3 R8, -R23, RZ, RZ ;  /* 0x000000ff17087210 */ /* 0x000fc60007ffe1ff */
[----:B------:R-:W-:Y:S02]  /*16e0*/  IMAD.MOV R18, RZ, RZ, -R25 ;  /* 0x000000ffff127224 */ /* 0x000fe400078e0a19 */
[----:B------:R-:W-:Y:S02]  /*16f0*/  IMAD R9, R22, R8, R9 ;  /* 0x0000000816097224 */ /* 0x000fe400078e0209 */
[----:B------:R-:W-:Y:S02]  /*1700*/  IMAD.MOV R8, RZ, RZ, -R27 ;  /* 0x000000ffff087224 */ /* 0x000fe400078e0a1b */
[----:B------:R-:W-:Y:S01]  /*1710*/  IMAD R21, R28, R18, R21 ;  /* 0x000000121c157224 */ /* 0x000fe200078e0215 */
[----:B------:R-:W-:Y:S01]  /*1720*/  ISETP.GT.U32.AND P6, PT, R22, R9, PT ;  /* 0x000000091600720c */ /* 0x000fe20003fc4070 */
[----:B------:R-:W-:Y:S01]  /*1730*/  IMAD R11, R10, R8, R11 ;  /* 0x000000080a0b7224 */ /* 0x000fe200078e020b */
[----:B------:R-:W-:Y:S02]  /*1740*/  LOP3.LUT R8, R25, R26, RZ, 0x3c, !PT ;  /* 0x0000001a19087212 */ /* 0x000fe400078e3cff */
[----:B------:R-:W-:-:S02]  /*1750*/  LOP3.LUT R18, R6, R28, RZ, 0x3c, !PT ;  /* 0x0000001c06127212 */ /* 0x000fc400078e3cff */
[----:B------:R-:W-:Y:S01]  /*1760*/  ISETP.GT.U32.AND P0, PT, R10, R11, PT ;  /* 0x0000000b0a00720c */ /* 0x000fe20003f04070 */
[----:B0-----:R-:W-:Y:S01]  /*1770*/  IMAD R20, R19, R16, -R14 ;  /* 0x0000001013147224 */ /* 0x001fe200078e0a0e */
[----:B------:R-:W-:Y:S01]  /*1780*/  ISETP.GE.AND P4, PT, R8, RZ, PT ;  /* 0x000000ff0800720c */ /* 0x000fe20003f86270 */
[----:B------:R-:W-:-:S04]  /*1790*/  IMAD R21, R21, R17, -R15 ;  /* 0x0000001115157224 */ /* 0x000fc800078e0a0f */
[----:B------:R-:W-:Y:S02]  /*17a0*/  @!P6 IMAD.IADD R9, R9, 0x1, -R22 ;  /* 0x000000010909e824 */ /* 0x000fe400078e0a16 */
[----:B------:R-:W-:-:S03]  /*17b0*/  @!P6 VIADD R23, R23, 0x1 ;  /* 0x000000011717e836 */ /* 0x000fc60000000000 */
[----:B------:R-:W-:Y:S01]  /*17c0*/  ISETP.GE.U32.AND P3, PT, R9, R22, PT ;  /* 0x000000160900720c */ /* 0x000fe20003f66070 */
[----:B------:R-:W-:Y:S01]  /*17d0*/  @!P0 IMAD.IADD R11, R11, 0x1, -R10 ;  /* 0x000000010b0b8824 */ /* 0x000fe200078e0a0a */
[----:B------:R-:W0:Y:S01]  /*17e0*/  LDC.64 R8, c[0x0][0x2a8] ;  /* 0x0000aa00ff087b82 */ /* 0x000e220000000a00 */
[----:B------:R-:W-:-:S03]  /*17f0*/  @!P0 VIADD R27, R27, 0x1 ;  /* 0x000000011b1b8836 */ /* 0x000fc60000000000 */
[----:B------:R-:W-:-:S04]  /*1800*/  ISETP.GE.U32.AND P6, PT, R11, R10, PT ;  /* 0x0000000a0b00720c */ /* 0x000fc80003fc6070 */
[----:B------:R-:W1:Y:S03]  /*1810*/  @P2 LDC.64 R10, c[0x0][0x288] ;  /* 0x0000a200ff0a2b82 */ /* 0x000e660000000a00 */
[----:B------:R-:W-:Y:S01]  /*1820*/  @P3 VIADD R23, R23, 0x1 ;  /* 0x0000000117173836 */ /* 0x000fe20000000000 */
[----:B------:R-:W-:-:S04]  /*1830*/  ISETP.NE.AND P3, PT, R26, RZ, PT ;  /* 0x000000ff1a00720c */ /* 0x000fc80003f65270 */
[----:B------:R-:W-:Y:S01]  /*1840*/  @!P4 IADD3 R23, -R23, RZ, RZ ;  /* 0x000000ff1717c210 */ /* 0x000fe20007ffe1ff */
[----:B------:R-:W-:Y:S01]  /*1850*/  @P6 VIADD R27, R27, 0x1 ;  /* 0x000000011b1b6836 */ /* 0x000fe20000000000 */
[----:B------:R-:W-:Y:S02]  /*1860*/  ISETP.GE.AND P4, PT, R18, RZ, PT ;  /* 0x000000ff1200720c */ /* 0x000fe40003f86270 */
[----:B------:R-:W-:Y:S02]  /*1870*/  LOP3.LUT R18, R21, R20, RZ, 0xfc, !PT ;  /* 0x0000001415127212 */ /* 0x000fe400078efcff */
[----:B------:R-:W-:Y:S02]  /*1880*/  SEL R23, R29, R23, !P3 ;  /* 0x000000171d177207 */ /* 0x000fe40005800000 */
[----:B------:R-:W-:-:S03]  /*1890*/  ISETP.GE.AND P0, PT, R18, RZ, PT ;  /* 0x000000ff1200720c */ /* 0x000fc60003f06270 */
[----:B------:R-:W-:Y:S01]  /*18a0*/  IMAD.MOV R18, RZ, RZ, -R23 ;  /* 0x000000ffff127224 */ /* 0x000fe200078e0a17 */
[----:B0-----:R-:W-:-:S03]  /*18b0*/  ISETP.GE.OR P0, PT, R21, R9, !P0 ;  /* 0x000000091500720c */ /* 0x001fc60004706670 */
[----:B------:R-:W-:Y:S01]  /*18c0*/  IMAD R25, R26, R18, R25 ;  /* 0x000000121a197224 */ /* 0x000fe200078e0219 */
[----:B------:R-:W-:Y:S02]  /*18d0*/  CS2R R18, SRZ ;  /* 0x0000000000127805 */ /* 0x000fe4000001ff00 */
[----:B------:R-:W-:Y:S01]  /*18e0*/  ISETP.GE.OR P0, PT, R20, R8, P0 ;  /* 0x000000081400720c */ /* 0x000fe20000706670 */
[----:B-1----:R-:W-:Y:S01]  /*18f0*/  @P2 IMAD.WIDE R10, R25, 0x8, R10 ;  /* 0x00000008190a2825 */ /* 0x002fe200078e020a */
[----:B------:R-:W-:-:S04]  /*1900*/  @!P4 IADD3 R27, -R27, RZ, RZ ;  /* 0x000000ff1b1bc210 */ /* 0x000fc80007ffe1ff */
[----:B------:R0:W5:Y:S01]  /*1910*/  @P2 LDG.E.64 R18, desc[UR6][R10.64] ;  /* 0x000000060a122981 */ /* 0x000162000c1e1b00 */
[----:B------:R-:W-:Y:S01]  /*1920*/  BSSY B0, `(.L_x_1065) ;  /* 0x000002c000007945 */ /* 0x000fe20003800000 */
[----:B------:R-:W-:-:S05]  /*1930*/  SEL R7, R7, R27, !P5 ;  /* 0x0000001b07077207 */ /* 0x000fca0006800000 */
[----:B------:R-:W-:Y:S05]  /*1940*/  @P0 BRA `(.L_x_1066) ;  /* 0x0000000000a40947 */ /* 0x000fea0003800000 */
[----:B0-----:R-:W0:Y:S01]  /*1950*/  LDC R10, c[0x0][0x2a4] ;  /* 0x0000a900ff0a7b82 */ /* 0x001e220000000800 */
[----:B------:R1:W-:Y:S01]  /*1960*/  STL.64 [R1+0x8], R6 ;  /* 0x0000080601007387 */ /* 0x0003e20000100a00 */
[----:B------:R-:W-:-:S03]  /*1970*/  UIMAD UR4, UR11, UR10, URZ ;  /* 0x0000000a0b0472a4 */ /* 0x000fc6000f8e023f */
[----:B------:R2:W-:Y:S03]  /*1980*/  STL.64 [R1], R4 ;  /* 0x0000000401007387 */ /* 0x0005e60000100a00 */
[----:B-1----:R-:W1:Y:S08]  /*1990*/  LDC.64 R6, c[0x0][0x260] ;  /* 0x00009800ff067b82 */ /* 0x002e700000000a00 */
[----:B--2---:R-:W2:Y:S01]  /*19a0*/  LDC.64 R4, c[0x0][0x210] ;  /* 0x00008400ff047b82 */ /* 0x004ea20000000a00 */
        /* <DEDUP_REMOVED lines=12> */
[C---:B------:R-:W-:Y:S02]  /*1a70*/  IMAD R11, R27.reuse, R29, R11 ;  /* 0x0000001d1b0b7224 */ /* 0x040fe400078e020b */
[----:B------:R-:W0:Y:S03]  /*1a80*/  LDC R29, c[0x0][0x2a4] ;  /* 0x0000a900ff1d7b82 */ /* 0x000e260000000800 */
[----:B------:R-:W-:-:S13]  /*1a90*/  ISETP.GT.U32.AND P4, PT, R27, R11, PT ;  /* 0x0000000b1b00720c */ /* 0x000fda0003f84070 */
[----:B------:R-:W-:Y:S02]  /*1aa0*/  @!P4 IMAD.IADD R11, R11, 0x1, -R27 ;  /* 0x000000010b0bc824 */ /* 0x000fe400078e0a1b */
[----:B------:R-:W-:-:S03]  /*1ab0*/  @!P4 VIADD R10, R10, 0x1 ;  /* 0x000000010a0ac836 */ /* 0x000fc60000000000 */
[----:B------:R-:W-:Y:S02]  /*1ac0*/  ISETP.GE.U32.AND P0, PT, R11, R27, PT ;  /* 0x0000001b0b00720c */ /* 0x000fe40003f06070 */
[----:B0-----:R-:W-:Y:S02]  /*1ad0*/  LOP3.LUT R11, R25, R29, RZ, 0x3c, !PT ;  /* 0x0000001d190b7212 */ /* 0x001fe400078e3cff */
[----:B------:R-:W-:Y:S02]  /*1ae0*/  ISETP.NE.AND P4, PT, R29, RZ, PT ;  /* 0x000000ff1d00720c */ /* 0x000fe40003f85270 */
[----:B------:R-:W-:-:S07]  /*1af0*/  ISETP.GE.AND P5, PT, R11, RZ, PT ;  /* 0x000000ff0b00720c */ /* 0x000fce0003fa6270 */
[----:B------:R-:W-:-:S06]  /*1b00*/  @P0 VIADD R10, R10, 0x1 ;  /* 0x000000010a0a0836 */ /* 0x000fcc0000000000 */
[----:B------:R-:W-:Y:S02]  /*1b10*/  @!P5 IADD3 R10, -R10, RZ, RZ ;  /* 0x000000ff0a0ad210 */ /* 0x000fe40007ffe1ff */
[----:B------:R-:W-:-:S05]  /*1b20*/  @!P4 LOP3.LUT R10, RZ, R29, RZ, 0x33, !PT ;  /* 0x0000001dff0ac212 */ /* 0x000fca00078e33ff */
[----:B------:R-:W-:-:S04]  /*1b30*/  IMAD R10, R3, R23, R10 ;  /* 0x00000017030a7224 */ /* 0x000fc800078e020a */
[----:B------:R-:W-:Y:S02]  /*1b40*/  IMAD R10, R10, R9, R21 ;  /* 0x000000090a0a7224 */ /* 0x000fe400078e0215 */
[----:B------:R-:W-:Y:S02]  /*1b50*/  IMAD R21, R25, UR4, RZ ;  /* 0x0000000419157c24 */ /* 0x000fe4000f8e02ff */
[----:B------:R-:W-:Y:S02]  /*1b60*/  IMAD R10, R10, R8, R20 ;  /* 0x000000080a0a7224 */ /* 0x000fe400078e0214 */
[----:B-1----:R-:W-:Y:S02]  /*1b70*/  IMAD.WIDE R20, R21, 0x8, R6 ;  /* 0x0000000815147825 */ /* 0x002fe400078e0206 */
[----:B------:R1:W5:Y:S02]  /*1b80*/  LDL.LU.64 R6, [R1+0x8] ;  /* 0x0000080001067983 */ /* 0x0003640000300a00 */
[----:B--2---:R-:W-:-:S02]  /*1b90*/  IMAD.WIDE R10, R10, 0x8, R4 ;  /* 0x000000080a0a7825 */ /* 0x004fc400078e0204 */
[----:B------:R-:W2:Y:S04]  /*1ba0*/  LDG.E.64 R20, desc[UR6][R20.64] ;  /* 0x0000000614147981 */ /* 0x000ea8000c1e1b00 */
[----:B------:R-:W2:Y:S04]  /*1bb0*/  LDG.E.64 R10, desc[UR6][R10.64] ;  /* 0x000000060a0a7981 */ /* 0x000ea8000c1e1b00 */
[----:B------:R1:W5:Y:S02]  /*1bc0*/  LDL.LU.64 R4, [R1] ;  /* 0x0000000001047983 */ /* 0x0003640000300a00 */
[----:B-12--5:R-:W-:-:S11]  /*1bd0*/  DFMA R18, R10, R20, R18 ;  /* 0x000000140a12722b */ /* 0x026fd60000000012 */
.L_x_1066:
[----:B------:R-:W-:Y:S05]  /*1be0*/  BSYNC B0 ;  /* 0x0000000000007941 */ /* 0x000fea0003800000 */
.L_x_1065:
[----:B0-----:R-:W-:Y:S01]  /*1bf0*/  IABS R11, R7 ;  /* 0x00000007000b7213 */ /* 0x001fe20000000000 */
[----:B------:R-:W0:Y:S01]  /*1c00*/  LDC R29, c[0x0][0x2b0] ;  /* 0x0000ac00ff1d7b82 */ /* 0x000e220000000800 */
[----:B------:R-:W-:Y:S02]  /*1c10*/  LOP3.LUT R20, RZ, R26, RZ, 0x33, !PT ;  /* 0x0000001aff147212 */ /* 0x000fe400078e33ff */
[----:B------:R-:W-:Y:S01]  /*1c20*/  SHF.R.S64 R21, RZ, 0x1d, R12 ;  /* 0x0000001dff157819 */ /* 0x000fe2000000100c */
[----:B------:R-:W-:-:S04]  /*1c30*/  IMAD.HI.U32 R13, R13, R11, RZ ;  /* 0x0000000b0d0d7227 */ /* 0x000fc800078e00ff */
[----:B------:R-:W-:-:S04]  /*1c40*/  IMAD.MOV R10, RZ, RZ, -R13 ;  /* 0x000000ffff0a7224 */ /* 0x000fc800078e0a0d */
[----:B------:R-:W-:Y:S01]  /*1c50*/  IMAD R11, R22, R10, R11 ;  /* 0x0000000a160b7224 */ /* 0x000fe200078e020b */
[----:B------:R-:W-:-:S04]  /*1c60*/  LOP3.LUT R10, R7, R26, RZ, 0x3c, !PT ;  /* 0x0000001a070a7212 */ /* 0x000fc800078e3cff */
[----:B------:R-:W-:Y:S02]  /*1c70*/  ISETP.GT.U32.AND P4, PT, R22, R11, PT ;  /* 0x0000000b1600720c */ /* 0x000fe40003f84070 */
[----:B------:R-:W-:-:S11]  /*1c80*/  ISETP.GE.AND P5, PT, R10, RZ, PT ;  /* 0x000000ff0a00720c */ /* 0x000fd60003fa6270 */
[----:B------:R-:W-:Y:S02]  /*1c90*/  @!P4 IMAD.IADD R11, R11, 0x1, -R22 ;  /* 0x000000010b0bc824 */ /* 0x000fe400078e0a16 */
[----:B------:R-:W-:-:S03]  /*1ca0*/  @!P4 VIADD R13, R13, 0x1 ;  /* 0x000000010d0dc836 */ /* 0x000fc60000000000 */
[----:B------:R-:W-:Y:S02]  /*1cb0*/  ISETP.GE.U32.AND P0, PT, R11, R22, PT ;  /* 0x000000160b00720c */ /* 0x000fe40003f06070 */
[----:B------:R-:W1:Y:S08]  /*1cc0*/  LDC.64 R10, c[0x0][0x238] ;  /* 0x00008e00ff0a7b82 */ /* 0x000e700000000a00 */
[----:B------:R-:W2:Y:S03]  /*1cd0*/  @P2 LDC.64 R22, c[0x0][0x288] ;  /* 0x0000a200ff162b82 */ /* 0x000ea60000000a00 */
[----:B------:R-:W-:-:S05]  /*1ce0*/  @P0 IADD3 R13, R13, 0x1, RZ ;  /* 0x000000010d0d0810 */ /* 0x000fca0007ffe0ff */
[----:B------:R-:W-:-:S05]  /*1cf0*/  @!P5 IMAD.MOV R13, RZ, RZ, -R13 ;  /* 0x000000ffff0dd224 */ /* 0x000fca00078e0a0d */
[----:B------:R-:W-:Y:S02]  /*1d00*/  SEL R25, R20, R13, !P3 ;  /* 0x0000000d14197207 */ /* 0x000fe40005800000 */
[----:B-1----:R-:W-:-:S03]  /*1d10*/  IADD3 R20, P0, R21, R10, RZ ;  /* 0x0000000a15147210 */ /* 0x002fc60007f1e0ff */
[----:B------:R-:W-:Y:S01]  /*1d20*/  IMAD.MOV R13, RZ, RZ, -R25 ;  /* 0x000000ffff0d7224 */ /* 0x000fe200078e0a19 */
[----:B------:R-:W-:-:S03]  /*1d30*/  LEA.HI.X.SX32 R21, R12, R11, 0x3, P0 ;  /* 0x0000000b0c157211 */ /* 0x000fc600000f1eff */
[----:B------:R-:W-:Y:S01]  /*1d40*/  IMAD R26, R26, R13, R7 ;  /* 0x0000000d1a1a7224 */ /* 0x000fe200078e0207 */
[----:B------:R-:W-:Y:S01]  /*1d50*/  CS2R R12, SRZ ;  /* 0x00000000000c7805 */ /* 0x000fe2000001ff00 */
[----:B-----5:R1:W-:Y:S02]  /*1d60*/  STG.E.64 desc[UR6][R20.64], R18 ;  /* 0x0000001214007986 */ /* 0x0203e4000c101b06 */
[----:B--2---:R-:W-:-:S05]  /*1d70*/  @P2 IMAD.WIDE R22, R26, 0x8, R22 ;  /* 0x000000081a162825 */ /* 0x004fca00078e0216 */
[----:B------:R1:W5:Y:S01]  /*1d80*/  @P2 LDG.E.64 R12, desc[UR6][R22.64] ;  /* 0x00000006160c2981 */ /* 0x000362000c1e1b00 */
[----:B------:R-:W-:Y:S01]  /*1d90*/  IMAD.MOV R27, RZ, RZ, -R6 ;  /* 0x000000ffff1b7224 */ /* 0x000fe200078e0a06 */
[----:B------:R-:W-:Y:S01]  /*1da0*/  IADD3 R7, -R7, RZ, RZ ;  /* 0x000000ff07077210 */ /* 0x000fe20007ffe1ff */
[----:B------:R-:W-:Y:S01]  /*1db0*/  BSSY B0, `(.L_x_1067) ;  /* 0x0000031000007945 */ /* 0x000fe20003800000 */
[----:B------:R-:W-:Y:S02]  /*1dc0*/  IMAD.X R0, RZ, RZ, R0, P1 ;  /* 0x000000ffff007224 */ /* 0x000fe400008e0600 */
[----:B0-----:R-:W-:Y:S02]  /*1dd0*/  IMAD R27, R29, R27, R5 ;  /* 0x0000001b1d1b7224 */ /* 0x001fe400078e0205 */
[----:B------:R-:W-:Y:S02]  /*1de0*/  IMAD R6, R28, R7, R6 ;  /* 0x000000071c067224 */ /* 0x000fe400078e0206 */
[----:B------:R-:W-:-:S02]  /*1df0*/  IMAD R27, R27, R16, -R14 ;  /* 0x000000101b1b7224 */ /* 0x000fc400078e0a0e */
[----:B------:R-:W-:-:S05]  /*1e00*/  IMAD R16, R6, R17, -R15 ;  /* 0x0000001106107224 */ /* 0x000fca00078e0a0f */
[----:B------:R-:W-:-:S04]  /*1e10*/  LOP3.LUT R6, R16, R27, RZ, 0xfc, !PT ;  /* 0x0000001b10067212 */ /* 0x000fc800078efcff */
[----:B------:R-:W-:-:S04]  /*1e20*/  ISETP.GE.AND P0, PT, R6, RZ, PT ;  /* 0x000000ff0600720c */ /* 0x000fc80003f06270 */
[----:B------:R-:W-:-:S04]  /*1e30*/  ISETP.GE.OR P0, PT, R16, R9, !P0 ;  /* 0x000000091000720c */ /* 0x000fc80004706670 */
[----:B------:R-:W-:-:S13]  /*1e40*/  ISETP.GE.OR P0, PT, R27, R8, P0 ;  /* 0x000000081b00720c */ /* 0x000fda0000706670 */
[----:B-1----:R-:W-:Y:S05]  /*1e50*/  @P0 BRA `(.L_x_1068) ;  /* 0x0000000000980947 */ /* 0x002fea0003800000 */
        /* <DEDUP_REMOVED lines=25> */
[----:B------:R-:W-:Y:S02]  /*1ff0*/  IMAD.MOV.U32 R18, RZ, RZ, R15 ;  /* 0x000000ffff127224 */ /* 0x000fe400078e000f */
[----:B------:R-:W1:Y:S02]  /*2000*/  LDC.64 R14, c[0x0][0x210] ;  /* 0x00008400ff0e7b82 */ /* 0x000e640000000a00 */
[----:B------:R-:W-:Y:S01]  /*2010*/  @!P2 IMAD.MOV R18, RZ, RZ, -R18 ;  /* 0x000000ffff12a224 */ /* 0x000fe200078e0a12 */
[----:B------:R-:W-:-:S05]  /*2020*/  @!P1 LOP3.LUT R18, RZ, R17, RZ, 0x33, !PT ;  /* 0x00000011ff129212 */ /* 0x000fca00078e33ff */
[----:B------:R-:W-:-:S04]  /*2030*/  IMAD R18, R3, R25, R18 ;  /* 0x0000001903127224 */ /* 0x000fc800078e0212 */
[----:B------:R-:W-:Y:S02]  /*2040*/  IMAD R18, R18, R9, R16 ;  /* 0x0000000912127224 */ /* 0x000fe400078e0210 */
[----:B------:R-:W-:Y:S02]  /*2050*/  IMAD R9, R26, UR4, RZ ;  /* 0x000000041a097c24 */ /* 0x000fe4000f8e02ff */
[----:B------:R-:W-:Y:S02]  /*2060*/  IMAD R27, R18, R8, R27 ;  /* 0x00000008121b7224 */ /* 0x000fe400078e021b */
[----:B0-----:R-:W-:-:S04]  /*2070*/  IMAD.WIDE R6, R9, 0x8, R6 ;  /* 0x0000000809067825 */ /* 0x001fc800078e0206 */
[----:B-1----:R-:W-:Y:S02]  /*2080*/  IMAD.WIDE R14, R27, 0x8, R14 ;  /* 0x000000081b0e7825 */ /* 0x002fe400078e020e */
[----:B------:R-:W2:Y:S04]  /*2090*/  LDG.E.64 R6, desc[UR6][R6.64] ;  /* 0x0000000606067981 */ /* 0x000ea8000c1e1b00 */
[----:B------:R-:W2:Y:S02]  /*20a0*/  LDG.E.64 R14, desc[UR6][R14.64] ;  /* 0x000000060e0e7981 */ /* 0x000ea4000c1e1b00 */
[----:B--2--5:R-:W-:-:S11]  /*20b0*/  DFMA R12, R14, R6, R12 ;  /* 0x000000060e0c722b */ /* 0x024fd6000000000c */
.L_x_1068:
[----:B------:R-:W-:Y:S05]  /*20c0*/  BSYNC B0 ;  /* 0x0000000000007941 */ /* 0x000fea0003800000 */
.L_x_1067:
[----:B------:R-:W-:-:S04]  /*20d0*/  SHF.R.S64 R7, RZ, 0x1d, R5 ;  /* 0x0000001dff077819 */ /* 0x000fc80000001005 */
[----:B------:R-:W-:-:S04]  /*20e0*/  IADD3 R10, P0, R7, R10, RZ ;  /* 0x0000000a070a7210 */ /* 0x000fc80007f1e0ff */
[----:B------:R-:W-:-:S05]  /*20f0*/  LEA.HI.X.SX32 R11, R5, R11, 0x3, P0 ;  /* 0x0000000b050b7211 */ /* 0x000fca00000f1eff */
[----:B-----5:R0:W-:Y:S02]  /*2100*/  STG.E.64 desc[UR6][R10.64], R12 ;  /* 0x0000000c0a007986 */ /* 0x0201e4000c101b06 */
[----:B0-----:R-:W-:-:S04]  /*2110*/  IADD3 R12, P0, R24, R5, RZ ;  /* 0x00000005180c7210 */ /* 0x001fc80007f1e0ff */
[----:B------:R-:W-:Y:S02]  /*2120*/  IADD3.X R0, RZ, R0, RZ, P0, !PT ;  /* 0x00000000ff007210 */ /* 0x000fe400007fe4ff */
[----:B------:R-:W-:-:S04]  /*2130*/  ISETP.GE.U32.AND P0, PT, R12, UR8, PT ;  /* 0x000000080c007c0c */ /* 0x000fc8000bf06070 */
[----:B------:R-:W-:-:S13]  /*2140*/  ISETP.GE.AND.EX P0, PT, R0, UR9, PT, P0 ;  /* 0x0000000900007c0c */ /* 0x000fda000bf06300 */
[----:B------:R-:W-:Y:S05]  /*2150*/  @!P0 BRA `(.L_x_1069) ;  /* 0xffffffec00fc8947 */ /* 0x000fea000383ffff */
[----:B------:R-:W-:Y:S05]  /*2160*/  EXIT ;  /* 0x000000000000794d */ /* 0x000fea0003800000 */
.L_x_1060:
        /* <DEDUP_REMOVED lines=11> */
[----:B------:R-:W0:Y:S01]  /*2220*/  I2F.RP R6, R0 ;  /* 0x0000000000067306 */ /* 0x000e220000209400 */
[----:B-1----:R-:W-:-:S07]  /*2230*/  IABS R10, R12 ;  /* 0x0000000c000a7213 */ /* 0x002fce0000000000 */
[----:B------:R-:W1:Y:S08]  /*2240*/  I2F.RP R17, R10 ;  /* 0x0000000a00117306 */ /* 0x000e700000209400 */
[----:B0-----:R-:W0:Y:S08]  /*2250*/  MUFU.RCP R6, R6 ;  /* 0x0000000600067308 */ /* 0x001e300000001000 */
[----:B-1----:R-:W-:Y:S01]  /*2260*/  MUFU.RCP R17, R17 ;  /* 0x0000001100117308 */ /* 0x002fe20000001000 */
[----:B0-----:R-:W-:-:S02]  /*2270*/  VIADD R4, R6, 0xffffffe ;  /* 0x0ffffffe06047836 */ /* 0x001fc40000000000 */
[----:B------:R-:W0:Y:S05]  /*2280*/  LDC R6, c[0x0][0x2a0] ;  /* 0x0000a800ff067b82 */ /* 0x000e2a0000000800 */
[----:B------:R1:W2:Y:S02]  /*2290*/  F2I.FTZ.U32.TRUNC.NTZ R5, R4 ;  /* 0x0000000400057305 */ /* 0x0002a4000021f000 */
[----:B-1----:R-:W-:Y:S02]  /*22a0*/  IMAD.MOV.U32 R4, RZ, RZ, RZ ;  /* 0x000000ffff047224 */ /* 0x002fe400078e00ff */
[----:B--2---:R-:W-:-:S04]  /*22b0*/  IMAD.MOV R11, RZ, RZ, -R5 ;  /* 0x000000ffff0b7224 */ /* 0x004fc800078e0a05 */
[----:B------:R-:W-:Y:S01]  /*22c0*/  IMAD R11, R11, R0, RZ ;  /* 0x000000000b0b7224 */ /* 0x000fe200078e02ff */
[----:B0-----:R-:W-:-:S03]  /*22d0*/  ISETP.NE.AND P4, PT, R6, RZ, PT ;  /* 0x000000ff0600720c */ /* 0x001fc60003f85270 */
[----:B------:R-:W-:-:S04]  /*22e0*/  IMAD.HI.U32 R11, R5, R11, R4 ;  /* 0x0000000b050b7227 */ /* 0x000fc800078e0004 */
[----:B------:R-:W-:Y:S02]  /*22f0*/  VIADD R4, R17, 0xffffffe ;  /* 0x0ffffffe11047836 */ /* 0x000fe40000000000 */
        /* <DEDUP_REMOVED lines=8> */
[----:B------:R-:W-:Y:S01]  /*2380*/  LOP3.LUT R0, R13, R16, RZ, 0x3c, !PT ;  /* 0x000000100d007212 */ /* 0x000fe200078e3cff */
[----:B------:R0:W1:Y:S03]  /*2390*/  F2I.FTZ.U32.TRUNC.NTZ R5, R4 ;  /* 0x0000000400057305 */ /* 0x000066000021f000 */
[----:B------:R-:W-:-:S02]  /*23a0*/  ISETP.GE.AND P2, PT, R0, RZ, PT ;  /* 0x000000ff0000720c */ /* 0x000fc40003f46270 */
[----:B------:R-:W-:Y:S01]  /*23b0*/  IABS R0, R6 ;  /* 0x0000000600007213 */ /* 0x000fe20000000000 */
[----:B0-----:R-:W-:-:S04]  /*23c0*/  IMAD.MOV.U32 R4, RZ, RZ, RZ ;  /* 0x000000ffff047224 */ /* 0x001fc800078e00ff */
[----:B------:R-:W-:Y:S01]  /*23d0*/  @P1 IADD3 R15, R15, 0x1, RZ ;  /* 0x000000010f0f1810 */ /* 0x000fe20007ffe0ff */
[----:B-1----:R-:W-:-:S05]  /*23e0*/  IMAD.MOV R11, RZ, RZ, -R5 ;  /* 0x000000ffff0b7224 */ /* 0x002fca00078e0a05 */
[----:B------:R-:W-:Y:S01]  /*23f0*/  @!P2 IMAD.MOV R15, RZ, RZ, -R15 ;  /* 0x000000ffff0fa224 */ /* 0x000fe200078e0a0f */
[----:B------:R-:W-:Y:S01]  /*2400*/  @!P0 LOP3.LUT R15, RZ, R16, RZ, 0x33, !PT ;  /* 0x00000010ff0f8212 */ /* 0x000fe200078e33ff */
[----:B------:R-:W-:-:S03]  /*2410*/  IMAD R11, R11, R10, RZ ;  /* 0x0000000a0b0b7224 */ /* 0x000fc600078e02ff */
[----:B------:R-:W-:Y:S01]  /*2420*/  IABS R14, R15 ;  /* 0x0000000f000e7213 */ /* 0x000fe20000000000 */
[----:B------:R-:W-:Y:S02]  /*2430*/  IMAD.HI.U32 R4, R5, R11, R4 ;  /* 0x0000000b05047227 */ /* 0x000fe400078e0004 */
[----:B------:R-:W0:Y:S01]  /*2440*/  I2F.RP R11, R0 ;  /* 0x00000000000b7306 */ /* 0x000e220000209400 */
[----:B------:R-:W-:-:S05]  /*2450*/  MOV R5, R14 ;  /* 0x0000000e00057202 */ /* 0x000fca0000000f00 */
[----:B------:R-:W-:-:S04]  /*2460*/  IMAD.HI.U32 R14, R4, R5, RZ ;  /* 0x00000005040e7227 */ /* 0x000fc800078e00ff */
[----:B------:R-:W-:-:S04]  /*2470*/  IMAD.MOV R4, RZ, RZ, -R14 ;  /* 0x000000ffff047224 */ /* 0x000fc800078e0a0e */
[----:B------:R-:W-:Y:S01]  /*2480*/  IMAD R5, R10, R4, R5 ;  /* 0x000000040a057224 */ /* 0x000fe200078e0205 */
[----:B0-----:R-:W0:Y:S01]  /*2490*/  MUFU.RCP R11, R11 ;  /* 0x0000000b000b7308 */ /* 0x001e220000001000 */
[----:B------:R-:W-:-:S03]  /*24a0*/  LOP3.LUT R4, R15, R12, RZ, 0x3c, !PT ;  /* 0x0000000c0f047212 */ /* 0x000fc600078e3cff */
[----:B------:R-:W-:Y:S02]  /*24b0*/  ISETP.GT.U32.AND P1, PT, R10, R5, PT ;  /* 0x000000050a00720c */ /* 0x000fe40003f24070 */
[----:B------:R-:W-:Y:S01]  /*24c0*/  ISETP.GE.AND P2, PT, R4, RZ, PT ;  /* 0x000000ff0400720c */ /* 0x000fe20003f46270 */
[----:B------:R-:W-:-:S10]  /*24d0*/  HFMA2.MMA R4, -RZ, RZ, 0, 0 ;  /* 0x00000000ff047435 */ /* 0x000fd400000001ff */
[----:B------:R-:W-:Y:S01]  /*24e0*/  @!P1 IMAD.IADD R5, R5, 0x1, -R10 ;  /* 0x0000000105059824 */ /* 0x000fe200078e0a0a */
[----:B------:R-:W-:Y:S01]  /*24f0*/  @!P1 IADD3 R14, R14, 0x1, RZ ;  /* 0x000000010e0e9810 */ /* 0x000fe20007ffe0ff */
[----:B0-----:R-:W-:Y:S01]  /*2500*/  VIADD R17, R11, 0xffffffe ;  /* 0x0ffffffe0b117836 */ /* 0x001fe20000000000 */
[----:B------:R-:W-:Y:S02]  /*2510*/  ISETP.NE.AND P1, PT, R12, RZ, PT ;  /* 0x000000ff0c00720c */ /* 0x000fe40003f25270 */
[----:B------:R-:W-:Y:S02]  /*2520*/  ISETP.GE.U32.AND P0, PT, R5, R10, PT ;  /* 0x0000000a0500720c */ /* 0x000fe40003f06070 */
[----:B------:R-:W0:Y:S01]  /*2530*/  F2I.FTZ.U32.TRUNC.NTZ R5, R17 ;  /* 0x0000001100057305 */ /* 0x000e22000021f000 */
[----:B------:R-:W1:Y:S10]  /*2540*/  LDC.64 R10, c[0x0][0x2c8] ;  /* 0x0000b200ff0a7b82 */ /* 0x000e740000000a00 */
[----:B------:R-:W-:-:S02]  /*2550*/  @P0 VIADD R14, R14, 0x1 ;  /* 0x000000010e0e0836 */ /* 0x000fc40000000000 */
[----:B0-----:R-:W-:Y:S02]  /*2560*/  IMAD.MOV R19, RZ, RZ, -R5 ;  /* 0x000000ffff137224 */ /* 0x001fe400078e0a05 */
[----:B------:R-:W-:Y:S01]  /*2570*/  @!P2 IMAD.MOV R14, RZ, RZ, -R14 ;  /* 0x000000ffff0ea224 */ /* 0x000fe200078e0a0e */
[----:B------:R-:W-:Y:S01]  /*2580*/  @!P1 LOP3.LUT R14, RZ, R12, RZ, 0x33, !PT ;  /* 0x0000000cff0e9212 */ /* 0x000fe200078e33ff */
[----:B------:R-:W-:-:S03]  /*2590*/  IMAD R17, R19, R0, RZ ;  /* 0x0000000013117224 */ /* 0x000fc600078e02ff */
[----:B------:R-:W-:Y:S01]  /*25a0*/  IABS R19, R14 ;  /* 0x0000000e00137213 */ /* 0x000fe20000000000 */
[----:B------:R-:W-:Y:S01]  /*25b0*/  IMAD.HI.U32 R18, R5, R17, R4 ;  /* 0x0000001105127227 */ /* 0x000fe200078e0004 */
[----:B------:R-:W-:-:S03]  /*25c0*/  ISETP.GE.AND P2, PT, R14, RZ, PT ;  /* 0x000000ff0e00720c */ /* 0x000fc60003f46270 */
[----:B------:R-:W-:Y:S02]  /*25d0*/  IMAD.MOV R17, RZ, RZ, -R15 ;  /* 0x000000ffff117224 */ /* 0x000fe400078e0a0f */
[----:B------:R-:W-:Y:S02]  /*25e0*/  IMAD.MOV R4, RZ, RZ, -R14 ;  /* 0x000000ffff047224 */ /* 0x000fe400078e0a0e */
[----:B------:R-:W-:Y:S02]  /*25f0*/  IMAD.MOV.U32 R5, RZ, RZ, R19 ;  /* 0x000000ffff057224 */ /* 0x000fe400078e0013 */
[----:B------:R-:W-:Y:S02]  /*2600*/  IMAD R13, R16, R17, R13 ;  /* 0x00000011100d7224 */ /* 0x000fe400078e020d */
[----:B------:R-:W-:Y:S02]  /*2610*/  IMAD R12, R12, R4, R15 ;  /* 0x000000040c0c7224 */ /* 0x000fe400078e020f */
[----:B------:R-:W-:-:S04]  /*2620*/  IMAD.HI.U32 R4, R18, R5, RZ ;  /* 0x0000000512047227 */ /* 0x000fc800078e00ff */
[----:B-1----:R-:W-:Y:S01]  /*2630*/  IMAD R18, R13, UR4, -R10 ;  /* 0x000000040d127c24 */ /* 0x002fe2000f8e0a0a */
[----:B------:R-:W-:Y:S01]  /*2640*/  IADD3 R4, -R4, RZ, RZ ;  /* 0x000000ff04047210 */ /* 0x000fe20007ffe1ff */
[----:B------:R-:W-:Y:S01]  /*2650*/  IMAD R21, R12, UR5, -R11 ;  /* 0x000000050c157c24 */ /* 0x000fe2000f8e0a0b */
[----:B------:R-:W-:Y:S02]  /*2660*/  ULDC.U8 UR4, c[0x0][0x298] ;  /* 0x0000a60000047ab9 */ /* 0x000fe40000000000 */
[----:B------:R-:W-:Y:S01]  /*2670*/  UPRMT UR4, UR4, 0x8880, URZ ;  /* 0x0000888004047896 */ /* 0x000fe2000800003f */
[----:B------:R-:W-:Y:S01]  /*2680*/  IMAD R15, R0, R4, R5 ;  /* 0x00000004000f7224 */ /* 0x000fe200078e0205 */
[----:B------:R-:W-:-:S04]  /*2690*/  LOP3.LUT R10, R21, R18, RZ, 0xfc, !PT ;  /* 0x00000012150a7212 */ /* 0x000fc800078efcff */
[----:B------:R-:W-:Y:S02]  /*26a0*/  ISETP.GE.AND P0, PT, R10, RZ, PT ;  /* 0x000000ff0a00720c */ /* 0x000fe40003f06270 */
[----:B------:R-:W-:Y:S02]  /*26b0*/  ISETP.GT.U32.AND P1, PT, R0, R15, PT ;  /* 0x0000000f0000720c */ /* 0x000fe40003f24070 */
[----:B------:R-:W-:Y:S02]  /*26c0*/  ISETP.GE.OR P0, PT, R21, UR11, !P0 ;  /* 0x0000000b15007c0c */ /* 0x000fe4000c706670 */
[----:B------:R-:W-:Y:S01]  /*26d0*/  ISETP.NE.AND P3, PT, RZ, UR4, PT ;  /* 0x00000004ff007c0c */ /* 0x000fe2000bf65270 */
[----:B------:R-:W-:Y:S01]  /*26e0*/  ULDC.64 UR4, c[0x0][0x238] ;  /* 0x00008e0000047ab9 */ /* 0x000fe20000000a00 */
[----:B------:R-:W-:-:S07]  /*26f0*/  ISETP.GE.OR P0, PT, R18, UR10, P0 ;  /* 0x0000000a12007c0c */ /* 0x000fce0008706670 */
[----:B------:R-:W-:-:S04]  /*2700*/  @!P1 IMAD.IADD R15, R15, 0x1, -R0 ;  /* 0x000000010f0f9824 */ /* 0x000fc800078e0a00 */
[----:B------:R-:W0:Y:S01]  /*2710*/  @P3 LDC.64 R12, c[0x0][0x288] ;  /* 0x0000a200ff0c3b82 */ /* 0x000e220000000a00 */
[----:B------:R-:W-:Y:S01]  /*2720*/  ISETP.GT.U32.AND P1, PT, R0, R15, PT ;  /* 0x0000000f0000720c */ /* 0x000fe20003f24070 */
[----:B------:R-:W-:-:S06]  /*2730*/  @!P0 IMAD R14, R14, UR11, R21 ;  /* 0x0000000b0e0e8c24 */ /* 0x000fcc000f8e0215 */
[----:B------:R-:W1:Y:S06]  /*2740*/  @!P0 LDC.64 R16, c[0x0][0x2b8] ;  /* 0x0000ae00ff108b82 */ /* 0x000e6c0000000a00 */
[----:B------:R-:W-:Y:S02]  /*2750*/  @!P1 IMAD.IADD R15, R15, 0x1, -R0 ;  /* 0x000000010f0f9824 */ /* 0x000fe400078e0a00 */
[----:B------:R-:W2:Y:S02]  /*2760*/  @!P0 LDC.64 R10, c[0x0][0x210] ;  /* 0x00008400ff0a8b82 */ /* 0x000ea40000000a00 */
[----:B------:R-:W-:-:S05]  /*2770*/  IMAD.MOV.U32 R19, RZ, RZ, R15 ;  /* 0x000000ffff137224 */ /* 0x000fca00078e000f */
[----:B------:R-:W-:Y:S01]  /*2780*/  @!P2 IADD3 R19, -R19, RZ, RZ ;  /* 0x000000ff1313a210 */ /* 0x000fe20007ffe1ff */
[----:B------:R-:W3:Y:S01]  /*2790*/  @!P0 LDC.64 R4, c[0x0][0x260] ;  /* 0x00009800ff048b82 */ /* 0x000ee20000000a00 */
[----:B------:R-:W-:-:S05]  /*27a0*/  @!P4 LOP3.LUT R19, RZ, R6, RZ, 0x33, !PT ;  /* 0x00000006ff13c212 */ /* 0x000fca00078e33ff */
[----:B0-----:R-:W-:-:S04]  /*27b0*/  @P3 IMAD.WIDE R12, R19, 0x8, R12 ;  /* 0x00000008130c3825 */ /* 0x001fc800078e020c */
[----:B-1----:R-:W-:Y:S02]  /*27c0*/  @!P0 IMAD R16, R17, R16, RZ ;  /* 0x0000001011108224 */ /* 0x002fe400078e02ff */
[----:B------:R-:W-:Y:S02]  /*27d0*/  @!P0 IMAD R17, R14, UR10, R18 ;  /* 0x0000000a0e118c24 */ /* 0x000fe4000f8e0212 */
[----:B------:R-:W-:Y:S02]  /*27e0*/  @!P0 IMAD R15, R19, R16, RZ ;  /* 0x00000010130f8224 */ /* 0x000fe400078e02ff */
[----:B--2---:R-:W-:Y:S01]  /*27f0*/  @!P0 IMAD.WIDE R16, R17, 0x8, R10 ;  /* 0x0000000811108825 */ /* 0x004fe200078e020a */
[----:B------:R-:W-:-:S05]  /*2800*/  CS2R R10, SRZ ;  /* 0x00000000000a7805 */ /* 0x000fca000001ff00 */
[----:B------:R-:W2:Y:S01]  /*2810*/  @!P0 LDG.E.64 R16, desc[UR6][R16.64] ;  /* 0x0000000610108981 */ /* 0x000ea2000c1e1b00 */
[----:B---3--:R-:W-:-:S03]  /*2820*/  @!P0 IMAD.WIDE R14, R15, 0x8, R4 ;  /* 0x000000080f0e8825 */ /* 0x008fc600078e0204 */
[----:B------:R-:W2:Y:S04]  /*2830*/  @P3 LDG.E.64 R10, desc[UR6][R12.64] ;  /* 0x000000060c0a3981 */ /* 0x000ea8000c1e1b00 */
[----:B------:R-:W2:Y:S01]  /*2840*/  @!P0 LDG.E.64 R14, desc[UR6][R14.64] ;  /* 0x000000060e0e8981 */ /* 0x000ea2000c1e1b00 */
[----:B------:R-:W-:-:S04]  /*2850*/  IADD3 R5, P1, R2, R7, RZ ;  /* 0x0000000702057210 */ /* 0x000fc80007f3e0ff */
[----:B------:R-:W-:-:S04]  /*2860*/  SHF.R.S64 R6, RZ, 0x1d, R5 ;  /* 0x0000001dff067819 */ /* 0x000fc80000001005 */
[----:B------:R-:W-:-:S04]  /*2870*/  IADD3 R6, P2, R6, UR4, RZ ;  /* 0x0000000406067c10 */ /* 0x000fc8000ff5e0ff */
[----:B------:R-:W-:Y:S01]  /*2880*/  LEA.HI.X.SX32 R7, R5, UR5, 0x3, P2 ;  /* 0x0000000505077c11 */ /* 0x000fe200090f1eff */
[----:B------:R-:W-:Y:S02]  /*2890*/  ULDC UR4, c[0x0][0xc] ;  /* 0x0000030000047ab9 */ /* 0x000fe40000000800 */
[----:B------:R-:W-:Y:S01]  /*28a0*/  IMAD R0, R24, UR4, RZ ;  /* 0x0000000418007c24 */ /* 0x000fe2000f8e02ff */
[----:B--2---:R-:W-:-:S07]  /*28b0*/  @!P0 DFMA R10, R16, R14, R10 ;  /* 0x0000000e100a822b */ /* 0x004fce000000000a */
[----:B------:R0:W-:Y:S01]  /*28c0*/  STG.E.64 desc[UR6][R6.64], R10 ;  /* 0x0000000a06007986 */ /* 0x0001e2000c101b06 */
[----:B------:R-:W-:-:S04]  /*28d0*/  IADD3 R5, P0, R0, R5, RZ ;  /* 0x0000000500057210 */ /* 0x000fc80007f1e0ff */
[----:B------:R-:W-:-:S09]  /*28e0*/  IADD3.X R4, RZ, RZ, R3, P0, P1 ;  /* 0x000000ffff047210 */ /* 0x000fd200007e2403 */
.L_x_1071:
[----:B------:R-:W-:Y:S05]  /*28f0*/  BSYNC B0 ;  /* 0x0000000000007941 */ /* 0x000fea0003800000 */
.L_x_1070:
[----:B------:R-:W-:Y:S02]  /*2900*/  ULDC UR4, c[0x0][0xc] ;  /* 0x0000030000047ab9 */ /* 0x000fe40000000800 */
[----:B------:R-:W-:-:S05]  /*2910*/  IMAD R0, R24, UR4, RZ ;  /* 0x0000000418007c24 */ /* 0x000fca000f8e02ff */
[----:B------:R-:W-:-:S04]  /*2920*/  ISETP.GE.U32.AND P0, PT, R9, R0, PT ;  /* 0x000000000900720c */ /* 0x000fc80003f06070 */
[----:B------:R-:W-:-:S13]  /*2930*/  ISETP.GE.U32.AND.EX P0, PT, R8, RZ, PT, P0 ;  /* 0x000000ff0800720c */ /* 0x000fda0003f06100 */
[----:B------:R-:W-:Y:S05]  /*2940*/  @!P0 EXIT ;  /* 0x000000000000894d */ /* 0x000fea0003800000 */
[----:B------:R-:W1:Y:S01]  /*2950*/  LDC R2, c[0x0][0x2b0] ;  /* 0x0000ac00ff027b82 */ /* 0x000e620000000800 */
[----:B------:R-:W-:Y:S01]  /*2960*/  BSSY B0, `(.L_x_1072) ;  /* 0x00000c4000007945 */ /* 0x000fe20003800000 */
[----:B------:R-:W-:Y:S01]  /*2970*/  ULDC.64 UR4, c[0x0][0x2b8] ;  /* 0x0000ae0000047ab9 */ /* 0x000fe20000000a00 */
[----:B------:R-:W-:Y:S01]  /*2980*/  ULDC.U8 UR8, c[0x0][0x298] ;  /* 0x0000a60000087ab9 */ /* 0x000fe20000000000 */
[----:B------:R-:W-:Y:S01]  /*2990*/  UIMAD UR4, UR5, UR4, URZ ;  /* 0x00000004050472a4 */ /* 0x000fe2000f8e023f */
[----:B------:R-:W-:Y:S01]  /*29a0*/  ULDC UR16, c[0x0][0x29c] ;  /* 0x0000a70000107ab9 */ /* 0x000fe20000000800 */
[----:B------:R-:W-:Y:S02]  /*29b0*/  ULDC.64 UR10, c[0x0][0x2c0] ;  /* 0x0000b000000a7ab9 */ /* 0x000fe40000000a00 */
[----:B------:R-:W2:Y:S01]  /*29c0*/  LDC R3, c[0x0][0x2b4] ;  /* 0x0000ad00ff037b82 */ /* 0x000ea20000000800 */
[----:B------:R-:W-:Y:S01]  /*29d0*/  ULDC.64 UR12, c[0x0][0x2a8] ;  /* 0x0000aa00000c7ab9 */ /* 0x000fe20000000a00 */
[----:B------:R-:W-:-:S06]  /*29e0*/  ULDC.64 UR14, c[0x0][0x238] ;  /* 0x00008e00000e7ab9 */ /* 0x000fcc0000000a00 */
[----:B------:R-:W3:Y:S01]  /*29f0*/  LDC.64 R12, c[0x0][0x2c8] ;  /* 0x0000b200ff0c7b82 */ /* 0x000ee20000000a00 */
[----:B-1----:R-:W-:-:S07]  /*2a00*/  IABS R24, R2 ;  /* 0x0000000200187213 */ /* 0x002fce0000000000 */
[----:B------:R-:W1:Y:S01]  /*2a10*/  LDC R2, c[0x0][0x2b0] ;  /* 0x0000ac00ff027b82 */ /* 0x000e620000000800 */
[----:B------:R-:W4:Y:S08]  /*2a20*/  I2F.RP R8, R24 ;  /* 0x0000001800087306 */ /* 0x000f300000209400 */
[----:B----4-:R-:W0:Y:S02]  /*2a30*/  MUFU.RCP R8, R8 ;  /* 0x0000000800087308 */ /* 0x010e240000001000 */
[----:B0-----:R-:W-:-:S06]  /*2a40*/  VIADD R6, R8, 0xffffffe ;  /* 0x0ffffffe08067836 */ /* 0x001fcc0000000000 */
[----:B------:R0:W4:Y:S02]  /*2a50*/  F2I.FTZ.U32.TRUNC.NTZ R7, R6 ;  /* 0x0000000600077305 */ /* 0x000124000021f000 */
[----:B0-----:R-:W-:Y:S02]  /*2a60*/  IMAD.MOV.U32 R6, RZ, RZ, RZ ;  /* 0x000000ffff067224 */ /* 0x001fe400078e00ff */
[----:B----4-:R-:W-:-:S04]  /*2a70*/  IMAD.MOV R25, RZ, RZ, -R7 ;  /* 0x000000ffff197224 */ /* 0x010fc800078e0a07 */
[----:B------:R-:W-:-:S04]  /*2a80*/  IMAD R25, R25, R24, RZ ;  /* 0x0000001819197224 */ /* 0x000fc800078e02ff */
[----:B-123--:R-:W-:-:S07]  /*2a90*/  IMAD.HI.U32 R25, R7, R25, R6 ;  /* 0x0000001907197227 */ /* 0x00efce00078e0006 */
.L_x_1073:
[----:B0-----:R-:W-:Y:S01]  /*2aa0*/  IABS R7, R3 ;  /* 0x0000000300077213 */ /* 0x001fe20000000000 */
[----:B------:R-:W0:Y:S01]  /*2ab0*/  LDC R26, c[0x0][0x2a0] ;  /* 0x0000a800ff1a7b82 */ /* 0x000e220000000800 */
[----:B------:R-:W-:Y:S01]  /*2ac0*/  IABS R9, R5 ;  /* 0x0000000500097213 */ /* 0x000fe20000000000 */
[----:B------:R-:W-:Y:S01]  /*2ad0*/  UPRMT UR5, UR8, 0x8880, URZ ;  /* 0x0000888008057896 */ /* 0x000fe2000800003f */
[----:B------:R-:W1:Y:S01]  /*2ae0*/  I2F.RP R14, R7 ;  /* 0x00000007000e7306 */ /* 0x000e620000209400 */
[-C--:B------:R-:W-:Y:S02]  /*2af0*/  IABS R8, R2.reuse ;  /* 0x0000000200087213 */ /* 0x080fe40000000000 */
[----:B------:R-:W-:Y:S01]  /*2b00*/  IMAD.HI.U32 R25, R25, R9, RZ ;  /* 0x0000000919197227 */ /* 0x000fe200078e00ff */
[----:B------:R-:W-:Y:S02]  /*2b10*/  LOP3.LUT R23, RZ, R2, RZ, 0x33, !PT ;  /* 0x00000002ff177212 */ /* 0x000fe400078e33ff */
[----:B------:R-:W-:-:S02]  /*2b20*/  ISETP.NE.AND P5, PT, R3, RZ, PT ;  /* 0x000000ff0300720c */ /* 0x000fc40003fa5270 */
[----:B------:R-:W-:Y:S02]  /*2b30*/  IADD3 R6, -R25, RZ, RZ ;  /* 0x000000ff19067210 */ /* 0x000fe40007ffe1ff */
[----:B------:R-:W-:-:S03]  /*2b40*/  LOP3.LUT R22, RZ, R3, RZ, 0x33, !PT ;  /* 0x00000003ff167212 */ /* 0x000fc600078e33ff */
[----:B------:R-:W-:Y:S01]  /*2b50*/  IMAD R9, R8, R6, R9 ;  /* 0x0000000608097224 */ /* 0x000fe200078e0209 */
[----:B------:R-:W-:Y:S01]  /*2b60*/  LOP3.LUT R6, R5, R2, RZ, 0x3c, !PT ;  /* 0x0000000205067212 */ /* 0x000fe200078e3cff */
[----:B-1----:R-:W1:Y:S03]  /*2b70*/  MUFU.RCP R14, R14 ;  /* 0x0000000e000e7308 */ /* 0x002e660000001000 */
[----:B------:R-:W-:Y:S02]  /*2b80*/  ISETP.GT.U32.AND P1, PT, R24, R9, PT ;  /* 0x000000091800720c */ /* 0x000fe40003f24070 */
[----:B------:R-:W-:-:S11]  /*2b90*/  ISETP.GE.AND P2, PT, R6, RZ, PT ;  /* 0x000000ff0600720c */ /* 0x000fd60003f46270 */
[----:B------:R-:W-:Y:S01]  /*2ba0*/  @!P1 IMAD.IADD R9, R9, 0x1, -R8 ;  /* 0x0000000109099824 */ /* 0x000fe200078e0a08 */
[----:B------:R-:W-:Y:S01]  /*2bb0*/  @!P1 IADD3 R25, R25, 0x1, RZ ;  /* 0x0000000119199810 */ /* 0x000fe20007ffe0ff */
[----:B-1----:R-:W-:Y:S01]  /*2bc0*/  VIADD R10, R14, 0xffffffe ;  /* 0x0ffffffe0e0a7836 */ /* 0x002fe20000000000 */
[----:B------:R-:W-:Y:S02]  /*2bd0*/  ISETP.NE.AND P1, PT, R2, RZ, PT ;  /* 0x000000ff0200720c */ /* 0x000fe40003f25270 */
[----:B------:R-:W-:Y:S01]  /*2be0*/  ISETP.GE.U32.AND P0, PT, R9, R24, PT ;  /* 0x000000180900720c */ /* 0x000fe20003f06070 */
[----:B------:R0:W1:Y:S02]  /*2bf0*/  F2I.FTZ.U32.TRUNC.NTZ R11, R10 ;  /* 0x0000000a000b7305 */ /* 0x000064000021f000 */
[----:B0-----:R-:W-:-:S10]  /*2c00*/  IABS R10, R26 ;  /* 0x0000001a000a7213 */ /* 0x001fd40000000000 */
[----:B------:R-:W-:Y:S02]  /*2c10*/  @P0 VIADD R25, R25, 0x1 ;  /* 0x0000000119190836 */ /* 0x000fe40000000000 */
[----:B-1----:R-:W-:-:S03]  /*2c20*/  IMAD.MOV R6, RZ, RZ, -R11 ;  /* 0x000000ffff067224 */ /* 0x002fc600078e0a0b */
[----:B------:R-:W-:Y:S01]  /*2c30*/  @!P2 IADD3 R25, -R25, RZ, RZ ;  /* 0x000000ff1919a210 */ /* 0x000fe20007ffe1ff */
[----:B------:R-:W-:Y:S02]  /*2c40*/  IMAD R9, R6, R7, RZ ;  /* 0x0000000706097224 */ /* 0x000fe400078e02ff */
[----:B------:R-:W-:Y:S01]  /*2c50*/  IMAD.MOV.U32 R6, RZ, RZ, R10 ;  /* 0x000000ffff067224 */ /* 0x000fe200078e000a */
[----:B------:R-:W-:Y:S01]  /*2c60*/  SEL R14, R23, R25, !P1 ;  /* 0x00000019170e7207 */ /* 0x000fe20004800000 */
[----:B------:R-:W-:Y:S02]  /*2c70*/  IMAD.MOV.U32 R10, RZ, RZ, RZ ;  /* 0x000000ffff0a7224 */ /* 0x000fe400078e00ff */
[----:B------:R-:W0:Y:S01]  /*2c80*/  I2F.RP R15, R6 ;  /* 0x00000006000f7306 */ /* 0x000e220000209400 */
[----:B------:R-:W-:Y:S01]  /*2c90*/  IABS R16, R14 ;  /* 0x0000000e00107213 */ /* 0x000fe20000000000 */
[----:B------:R-:W-:-:S06]  /*2ca0*/  IMAD.HI.U32 R9, R11, R9, R10 ;  /* 0x000000090b097227 */ /* 0x000fcc00078e000a */
[----:B------:R-:W-:-:S05]  /*2cb0*/  IMAD.HI.U32 R10, R9, R16, RZ ;  /* 0x00000010090a7227 */ /* 0x000fca00078e00ff */
[----:B------:R-:W-:Y:S01]  /*2cc0*/  IADD3 R11, -R10, RZ, RZ ;  /* 0x000000ff0a0b7210 */ /* 0x000fe20007ffe1ff */
[----:B0-----:R-:W0:Y:S04]  /*2cd0*/  MUFU.RCP R15, R15 ;  /* 0x0000000f000f7308 */ /* 0x001e280000001000 */
[----:B------:R-:W-:Y:S01]  /*2ce0*/  IMAD R16, R7, R11, R16 ;  /* 0x0000000b07107224 */ /* 0x000fe200078e0210 */
[----:B------:R-:W-:-:S04]  /*2cf0*/  LOP3.LUT R11, R14, R3, RZ, 0x3c, !PT ;  /* 0x000000030e0b7212 */ /* 0x000fc800078e3cff */
[----:B------:R-:W-:Y:S02]  /*2d00*/  ISETP.GT.U32.AND P2, PT, R7, R16, PT ;  /* 0x000000100700720c */ /* 0x000fe40003f44070 */
[----:B------:R-:W-:Y:S01]  /*2d10*/  ISETP.GE.AND P3, PT, R11, RZ, PT ;  /* 0x000000ff0b00720c */ /* 0x000fe20003f66270 */
[----:B0-----:R-:W-:Y:S02]  /*2d20*/  VIADD R20, R15, 0xffffffe ;  /* 0x0ffffffe0f147836 */ /* 0x001fe40000000000 */
[----:B------:R-:W-:-:S08]  /*2d30*/  IMAD.MOV R15, RZ, RZ, -R14 ;  /* 0x000000ffff0f7224 */ /* 0x000fd000078e0a0e */
[----:B------:R-:W-:Y:S01]  /*2d40*/  @!P2 IMAD.IADD R16, R16, 0x1, -R7 ;  /* 0x000000011010a824 */ /* 0x000fe200078e0a07 */
[----:B------:R0:W1:Y:S01]  /*2d50*/  F2I.FTZ.U32.TRUNC.NTZ R21, R20 ;  /* 0x0000001400157305 */ /* 0x000062000021f000 */
[----:B------:R-:W-:Y:S01]  /*2d60*/  @!P2 IADD3 R10, R10, 0x1, RZ ;  /* 0x000000010a0aa810 */ /* 0x000fe20007ffe0ff */
[----:B------:R-:W-:Y:S01]  /*2d70*/  IMAD R15, R2, R15, R5 ;  /* 0x0000000f020f7224 */ /* 0x000fe200078e0205 */
[----:B------:R-:W-:Y:S02]  /*2d80*/  ISETP.NE.AND P2, PT, RZ, UR5, PT ;  /* 0x00000005ff007c0c */ /* 0x000fe4000bf45270 */
[----:B------:R-:W-:Y:S01]  /*2d90*/  ISETP.GE.U32.AND P0, PT, R16, R7, PT ;  /* 0x000000071000720c */ /* 0x000fe20003f06070 */
[----:B0-----:R-:W-:Y:S02]  /*2da0*/  IMAD.MOV.U32 R20, RZ, RZ, RZ ;  /* 0x000000ffff147224 */ /* 0x001fe400078e00ff */
[----:B-1----:R-:W-:-:S10]  /*2db0*/  IMAD.MOV R11, RZ, RZ, -R21 ;  /* 0x000000ffff0b7224 */ /* 0x002fd400078e0a15 */
[----:B------:R-:W-:Y:S02]  /*2dc0*/  @P0 VIADD R10, R10, 0x1 ;  /* 0x000000010a0a0836 */ /* 0x000fe40000000000 */
[----:B------:R-:W-:-:S03]  /*2dd0*/  IMAD R11, R11, R6, RZ ;  /* 0x000000060b0b7224 */ /* 0x000fc600078e02ff */
[----:B------:R-:W-:Y:S01]  /*2de0*/  @!P3 IADD3 R10, -R10, RZ, RZ ;  /* 0x000000ff0a0ab210 */ /* 0x000fe20007ffe1ff */
[----:B------:R-:W-:-:S03]  /*2df0*/  IMAD.HI.U32 R20, R21, R11, R20 ;  /* 0x0000000b15147227 */ /* 0x000fc600078e0014 */
[----:B------:R-:W-:-:S04]  /*2e00*/  SEL R10, R22, R10, !P5 ;  /* 0x0000000a160a7207 */ /* 0x000fc80006800000 */
[----:B------:R-:W-:Y:S02]  /*2e10*/  IABS R25, R10 ;  /* 0x0000000a00197213 */ /* 0x000fe40000000000 */
[C---:B------:R-:W-:Y:S02]  /*2e20*/  IADD3 R16, -R10.reuse, RZ, RZ ;  /* 0x000000ff0a107210 */ /* 0x040fe40007ffe1ff */
[----:B------:R-:W-:Y:S01]  /*2e30*/  ISETP.GE.AND P4, PT, R10, RZ, PT ;  /* 0x000000ff0a00720c */ /* 0x000fe20003f86270 */
[----:B------:R-:W-:-:S04]  /*2e40*/  IMAD.HI.U32 R11, R20, R25, RZ ;  /* 0x00000019140b7227 */ /* 0x000fc800078e00ff */
[----:B------:R-:W-:Y:S02]  /*2e50*/  IMAD R14, R3, R16, R14 ;  /* 0x00000010030e7224 */ /* 0x000fe400078e020e */
[----:B------:R-:W-:Y:S02]  /*2e60*/  IMAD.MOV R16, RZ, RZ, -R11 ;  /* 0x000000ffff107224 */ /* 0x000fe400078e0a0b */
[----:B------:R-:W-:Y:S02]  /*2e70*/  IMAD R11, R15, UR10, -R12 ;  /* 0x0000000a0f0b7c24 */ /* 0x000fe4000f8e0a0c */
[----:B------:R-:W-:Y:S02]  /*2e80*/  IMAD R21, R14, UR11, -R13 ;  /* 0x0000000b0e157c24 */ /* 0x000fe4000f8e0a0d */
[----:B------:R-:W-:Y:S02]  /*2e90*/  IMAD R25, R6, R16, R25 ;  /* 0x0000001006197224 */ /* 0x000fe400078e0219 */
[----:B------:R-:W0:Y:S01]  /*2ea0*/  @P2 LDC.64 R16, c[0x0][0x288] ;  /* 0x0000a200ff102b82 */ /* 0x000e220000000a00 */
[----:B------:R-:W-:-:S02]  /*2eb0*/  LOP3.LUT R14, R21, R11, RZ, 0xfc, !PT ;  /* 0x0000000b150e7212 */ /* 0x000fc400078efcff */
        /* <DEDUP_REMOVED lines=8> */
[----:B------:R-:W-:-:S03]  /*2f40*/  @!P0 IMAD R11, R10, UR12, R11 ;  /* 0x0000000c0a0b8c24 */ /* 0x000fc6000f8e020b */
[----:B------:R-:W2:Y:S01]  /*2f50*/  @!P0 LDC.64 R14, c[0x0][0x260] ;  /* 0x00009800ff0e8b82 */ /* 0x000ea20000000a00 */
[----:B------:R-:W-:Y:S02]  /*2f60*/  @!P3 IADD3 R25, R25, -R6, RZ ;  /* 0x800000061919b210 */ /* 0x000fe40007ffe0ff */
[----:B------:R-:W-:Y:S02]  /*2f70*/  ISETP.NE.AND P3, PT, R26, RZ, PT ;  /* 0x000000ff1a00720c */ /* 0x000fe40003f65270 */
[----:B------:R-:W-:Y:S01]  /*2f80*/  LOP3.LUT R26, RZ, R26, RZ, 0x33, !PT ;  /* 0x0000001aff1a7212 */ /* 0x000fe200078e33ff */
[----:B------:R-:W-:-:S05]  /*2f90*/  @!P4 IMAD.MOV R25, RZ, RZ, -R25 ;  /* 0x000000ffff19c224 */ /* 0x000fca00078e0a19 */
[----:B------:R-:W-:-:S05]  /*2fa0*/  SEL R25, R26, R25, !P3 ;  /* 0x000000191a197207 */ /* 0x000fca0005800000 */
[----:B------:R-:W-:Y:S02]  /*2fb0*/  @!P0 IMAD R21, R25, UR4, RZ ;  /* 0x0000000419158c24 */ /* 0x000fe4000f8e02ff */
[----:B-1----:R-:W-:Y:S01]  /*2fc0*/  @!P0 IMAD.WIDE R18, R11, 0x8, R18 ;  /* 0x000000080b128825 */ /* 0x002fe200078e0212 */
[----:B------:R-:W-:-:S03]  /*2fd0*/  CS2R R10, SRZ ;  /* 0x00000000000a7805 */ /* 0x000fc6000001ff00 */
[----:B0-----:R-:W-:Y:S02]  /*2fe0*/  @P2 IMAD.WIDE R16, R25, 0x8, R16 ;  /* 0x0000000819102825 */ /* 0x001fe400078e0210 */
[----:B------:R-:W3:Y:S02]  /*2ff0*/  @!P0 LDG.E.64 R18, desc[UR6][R18.64] ;  /* 0x0000000612128981 */ /* 0x000ee4000c1e1b00 */
[----:B--2---:R-:W-:Y:S02]  /*3000*/  @!P0 IMAD.WIDE R14, R21, 0x8, R14 ;  /* 0x00000008150e8825 */ /* 0x004fe400078e020e */
[----:B------:R0:W3:Y:S04]  /*3010*/  @P2 LDG.E.64 R10, desc[UR6][R16.64] ;  /* 0x00000006100a2981 */ /* 0x0000e8000c1e1b00 */
[----:B------:R-:W3:Y:S01]  /*3020*/  @!P0 LDG.E.64 R14, desc[UR6][R14.64] ;  /* 0x000000060e0e8981 */ /* 0x000ee2000c1e1b00 */
[----:B------:R-:W1:Y:S08]  /*3030*/  I2F.RP R24, R8 ;  /* 0x0000000800187306 */ /* 0x000e700000209400 */
[----:B-1----:R-:W1:Y:S02]  /*3040*/  MUFU.RCP R24, R24 ;  /* 0x0000001800187308 */ /* 0x002e640000001000 */
[----:B-1----:R-:W-:-:S06]  /*3050*/  VIADD R27, R24, 0xffffffe ;  /* 0x0ffffffe181b7836 */ /* 0x002fcc0000000000 */
[----:B0-----:R-:W0:Y:S01]  /*3060*/  F2I.FTZ.U32.TRUNC.NTZ R17, R27 ;  /* 0x0000001b00117305 */ /* 0x001e22000021f000 */
[----:B------:R-:W-:Y:S01]  /*3070*/  IADD3 R21, P4, R0, R5, RZ ;  /* 0x0000000500157210 */ /* 0x000fe20007f9e0ff */
[----:B------:R-:W-:-:S03]  /*3080*/  IMAD.MOV.U32 R16, RZ, RZ, RZ ;  /* 0x000000ffff107224 */ /* 0x000fc600078e00ff */
[----:B------:R-:W-:Y:S02]  /*3090*/  IABS R28, R21 ;  /* 0x00000015001c7213 */ /* 0x000fe40000000000 */
[----:B0-----:R-:W-:-:S05]  /*30a0*/  IADD3 R25, RZ, -R17, RZ ;  /* 0x80000011ff197210 */ /* 0x001fca0007ffe0ff */
[----:B------:R-:W-:-:S04]  /*30b0*/  IMAD R25, R25, R8, RZ ;  /* 0x0000000819197224 */ /* 0x000fc800078e02ff */
[----:B------:R-:W-:-:S04]  /*30c0*/  IMAD.HI.U32 R25, R17, R25, R16 ;  /* 0x0000001911197227 */ /* 0x000fc800078e0010 */
[----:B------:R-:W-:-:S04]  /*30d0*/  IMAD.MOV.U32 R17, RZ, RZ, R28 ;  /* 0x000000ffff117224 */ /* 0x000fc800078e001c */
[----:B------:R-:W-:-:S05]  /*30e0*/  IMAD.HI.U32 R16, R25, R17, RZ ;  /* 0x0000001119107227 */ /* 0x000fca00078e00ff */
[----:B------:R-:W-:-:S05]  /*30f0*/  IADD3 R24, -R16, RZ, RZ ;  /* 0x000000ff10187210 */ /* 0x000fca0007ffe1ff */
[----:B------:R-:W-:Y:S02]  /*3100*/  IMAD R17, R8, R24, R17 ;  /* 0x0000001808117224 */ /* 0x000fe400078e0211 */
[----:B------:R-:W-:-:S05]  /*3110*/  IMAD.MOV.U32 R24, RZ, RZ, R8 ;  /* 0x000000ffff187224 */ /* 0x000fca00078e0008 */
[----:B------:R-:W-:-:S13]  /*3120*/  ISETP.GT.U32.AND P6, PT, R24, R17, PT ;  /* 0x000000111800720c */ /* 0x000fda0003fc4070 */
[----:B------:R-:W-:Y:S01]  /*3130*/  @!P6 IADD3 R17, R17, -R8, RZ ;  /* 0x800000081111e210 */ /* 0x000fe20007ffe0ff */
[----:B------:R-:W-:-:S03]  /*3140*/  @!P6 VIADD R16, R16, 0x1 ;  /* 0x000000011010e836 */ /* 0x000fc60000000000 */
[----:B------:R-:W-:Y:S02]  /*3150*/  ISETP.GE.U32.AND P6, PT, R17, R24, PT ;  /* 0x000000181100720c */ /* 0x000fe40003fc6070 */
[----:B------:R-:W-:-:S11]  /*3160*/  LOP3.LUT R8, R21, R2, RZ, 0x3c, !PT ;  /* 0x0000000215087212 */ /* 0x000fd600078e3cff */
[----:B------:R-:W-:Y:S01]  /*3170*/  @P6 VIADD R16, R16, 0x1 ;  /* 0x0000000110106836 */ /* 0x000fe20000000000 */
[----:B------:R-:W-:-:S13]  /*3180*/  ISETP.GE.AND P6, PT, R8, RZ, PT ;  /* 0x000000ff0800720c */ /* 0x000fda0003fc6270 */
[----:B------:R-:W-:-:S05]  /*3190*/  @!P6 IMAD.MOV R16, RZ, RZ, -R16 ;  /* 0x000000ffff10e224 */ /* 0x000fca00078e0a10 */
[----:B------:R-:W-:-:S04]  /*31a0*/  SEL R8, R23, R16, !P1 ;  /* 0x0000001017087207 */ /* 0x000fc80004800000 */
[----:B------:R-:W-:-:S05]  /*31b0*/  IABS R16, R8 ;  /* 0x0000000800107213 */ /* 0x000fca0000000000 */
[----:B------:R-:W-:-:S05]  /*31c0*/  IMAD.HI.U32 R9, R9, R16, RZ ;  /* 0x0000001009097227 */ /* 0x000fca00078e00ff */
[----:B------:R-:W-:-:S05]  /*31d0*/  IADD3 R17, -R9, RZ, RZ ;  /* 0x000000ff09117210 */ /* 0x000fca0007ffe1ff */
[----:B------:R-:W-:-:S05]  /*31e0*/  IMAD R16, R7, R17, R16 ;  /* 0x0000001107107224 */ /* 0x000fca00078e0210 */
[----:B------:R-:W-:-:S13]  /*31f0*/  ISETP.GT.U32.AND P6, PT, R7, R16, PT ;  /* 0x000000100700720c */ /* 0x000fda0003fc4070 */
[----:B------:R-:W-:-:S05]  /*3200*/  @!P6 IMAD.IADD R16, R16, 0x1, -R7 ;  /* 0x000000011010e824 */ /* 0x000fca00078e0a07 */
[----:B------:R-:W-:Y:S02]  /*3210*/  ISETP.GE.U32.AND P1, PT, R16, R7, PT ;  /* 0x000000071000720c */ /* 0x000fe40003f26070 */
[----:B------:R-:W-:Y:S01]  /*3220*/  LOP3.LUT R7, R8, R3, RZ, 0x3c, !PT ;  /* 0x0000000308077212 */ /* 0x000fe200078e3cff */
[----:B------:R-:W-:-:S03]  /*3230*/  @!P6 VIADD R9, R9, 0x1 ;  /* 0x000000010909e836 */ /* 0x000fc60000000000 */
[----:B------:R-:W-:-:S07]  /*3240*/  ISETP.GE.AND P6, PT, R7, RZ, PT ;  /* 0x000000ff0700720c */ /* 0x000fce0003fc6270 */
[----:B------:R-:W-:-:S06]  /*3250*/  @P1 IADD3 R9, R9, 0x1, RZ ;  /* 0x0000000109091810 */ /* 0x000fcc0007ffe0ff */
[----:B------:R-:W-:-:S05]  /*3260*/  @!P6 IMAD.MOV R9, RZ, RZ, -R9 ;  /* 0x000000ffff09e224 */ /* 0x000fca00078e0a09 */
[----:B------:R-:W-:Y:S02]  /*3270*/  SEL R27, R22, R9, !P5 ;  /* 0x00000009161b7207 */ /* 0x000fe40006800000 */
[----:B------:R-:W-:Y:S01]  /*3280*/  IADD3 R16, -R8, RZ, RZ ;  /* 0x000000ff08107210 */ /* 0x000fe20007ffe1ff */
[----:B------:R-:W0:Y:S01]  /*3290*/  @P2 LDC.64 R22, c[0x0][0x288] ;  /* 0x0000a200ff162b82 */ /* 0x000e220000000a00 */
[----:B------:R-:W-:Y:S01]  /*32a0*/  IABS R9, R27 ;  /* 0x0000001b00097213 */ /* 0x000fe20000000000 */
[----:B------:R-:W-:-:S04]  /*32b0*/  IMAD.MOV R7, RZ, RZ, -R27 ;  /* 0x000000ffff077224 */ /* 0x000fc800078e0a1b */
[----:B------:R-:W-:-:S04]  /*32c0*/  IMAD.HI.U32 R20, R20, R9, RZ ;  /* 0x0000000914147227 */ /* 0x000fc800078e00ff */
[----:B------:R-:W-:Y:S02]  /*32d0*/  IMAD.MOV R29, RZ, RZ, -R20 ;  /* 0x000000ffff1d7224 */ /* 0x000fe400078e0a14 */
[----:B------:R-:W-:Y:S02]  /*32e0*/  IMAD R8, R3, R7, R8 ;  /* 0x0000000703087224 */ /* 0x000fe400078e0208 */
[----:B------:R-:W-:Y:S02]  /*32f0*/  IMAD R7, R2, R16, R21 ;  /* 0x0000001002077224 */ /* 0x000fe400078e0215 */
[----:B------:R-:W-:Y:S02]  /*3300*/  IMAD R29, R6, R29, R9 ;  /* 0x0000001d061d7224 */ /* 0x000fe400078e0209 */
[----:B------:R-:W-:Y:S02]  /*3310*/  IMAD R7, R7, UR10, -R12 ;  /* 0x0000000a07077c24 */ /* 0x000fe4000f8e0a0c */
[----:B------:R-:W-:Y:S01]  /*3320*/  IMAD R20, R8, UR11, -R13 ;  /* 0x0000000b08147c24 */ /* 0x000fe2000f8e0a0d */
[----:B------:R-:W-:-:S04]  /*3330*/  ISETP.GT.U32.AND P5, PT, R6, R29, PT ;  /* 0x0000001d0600720c */ /* 0x000fc80003fa4070 */
[----:B------:R-:W-:-:S04]  /*3340*/  LOP3.LUT R8, R20, R7, RZ, 0xfc, !PT ;  /* 0x0000000714087212 */ /* 0x000fc800078efcff */
[----:B------:R-:W-:-:S04]  /*3350*/  ISETP.GE.AND P1, PT, R8, RZ, PT ;  /* 0x000000ff0800720c */ /* 0x000fc80003f26270 */
[----:B------:R-:W-:Y:S01]  /*3360*/  ISETP.GE.OR P1, PT, R20, UR13, !P1 ;  /* 0x0000000d14007c0c */ /* 0x000fe2000cf26670 */
[----:B------:R-:W-:-:S03]  /*3370*/  @!P5 IMAD.IADD R29, R29, 0x1, -R6 ;  /* 0x000000011d1dd824 */ /* 0x000fc600078e0a06 */
[----:B------:R-:W-:Y:S02]  /*3380*/  ISETP.GE.OR P1, PT, R7, UR12, P1 ;  /* 0x0000000c07007c0c */ /* 0x000fe40008f26670 */
[----:B------:R-:W-:Y:S02]  /*3390*/  ISETP.GT.U32.AND P5, PT, R6, R29, PT ;  /* 0x0000001d0600720c */ /* 0x000fe40003fa4070 */
[----:B------:R-:W-:-:S09]  /*33a0*/  ISETP.GE.AND P6, PT, R27, RZ, PT ;  /* 0x000000ff1b00720c */ /* 0x000fd20003fc6270 */
[----:B------:R-:W1:Y:S02]  /*33b0*/  @!P1 LDC.64 R16, c[0x0][0x210] ;  /* 0x00008400ff109b82 */ /* 0x000e640000000a00 */
[----:B------:R-:W-:-:S06]  /*33c0*/  @!P5 IADD3 R29, R29, -R6, RZ ;  /* 0x800000061d1dd210 */ /* 0x000fcc0007ffe0ff */
[----:B------:R-:W2:Y:S01]  /*33d0*/  @!P1 LDC.64 R8, c[0x0][0x260] ;  /* 0x00009800ff089b82 */ /* 0x000ea20000000a00 */
[----:B------:R-:W-:Y:S01]  /*33e0*/  @!P6 IMAD.MOV R29, RZ, RZ, -R29 ;  /* 0x000000ffff1de224 */ /* 0x000fe200078e0a1d */
[----:B------:R-:W-:Y:S01]  /*33f0*/  SHF.R.S64 R6, RZ, 0x1d, R5 ;  /* 0x0000001dff067819 */ /* 0x000fe20000001005 */
[----:B------:R-:W-:-:S03]  /*3400*/  @!P1 IMAD R20, R27, UR13, R20 ;  /* 0x0000000d1b149c24 */ /* 0x000fc6000f8e0214 */
[----:B------:R-:W-:Y:S02]  /*3410*/  SEL R27, R26, R29, !P3 ;  /* 0x0000001d1a1b7207 */ /* 0x000fe40005800000 */
[----:B------:R-:W-:Y:S01]  /*3420*/  IADD3 R6, P3, R6, UR14, RZ ;  /* 0x0000000e06067c10 */ /* 0x000fe2000ff7e0ff */
[----:B------:R-:W-:-:S03]  /*3430*/  @!P1 IMAD R29, R20, UR12, R7 ;  /* 0x0000000c141d9c24 */ /* 0x000fc6000f8e0207 */
[----:B------:R-:W-:Y:S01]  /*3440*/  LEA.HI.X.SX32 R7, R5, UR15, 0x3, P3 ;  /* 0x0000000f05077c11 */ /* 0x000fe200098f1eff */
[C---:B------:R-:W-:Y:S02]  /*3450*/  @!P1 IMAD R5, R27.reuse, UR4, RZ ;  /* 0x000000041b059c24 */ /* 0x040fe4000f8e02ff */
[----:B0-----:R-:W-:-:S04]  /*3460*/  @P2 IMAD.WIDE R22, R27, 0x8, R22 ;  /* 0x000000081b162825 */ /* 0x001fc800078e0216 */
[----:B-1----:R-:W-:-:S04]  /*3470*/  @!P1 IMAD.WIDE R16, R29, 0x8, R16 ;  /* 0x000000081d109825 */ /* 0x002fc800078e0210 */
[----:B--2---:R-:W-:Y:S01]  /*3480*/  @!P1 IMAD.WIDE R8, R5, 0x8, R8 ;  /* 0x0000000805089825 */ /* 0x004fe200078e0208 */
[----:B---3--:R-:W-:Y:S01]  /*3490*/  @!P0 DFMA R10, R18, R14, R10 ;  /* 0x0000000e120a822b */ /* 0x008fe2000000000a */
[----:B------:R-:W-:-:S06]  /*34a0*/  CS2R R14, SRZ ;  /* 0x00000000000e7805 */ /* 0x000fcc000001ff00 */
[----:B------:R0:W-:Y:S04]  /*34b0*/  STG.E.64 desc[UR6][R6.64], R10 ;  /* 0x0000000a06007986 */ /* 0x0001e8000c101b06 */
[----:B------:R-:W2:Y:S04]  /*34c0*/  @!P1 LDG.E.64 R16, desc[UR6][R16.64] ;  /* 0x0000000610109981 */ /* 0x000ea8000c1e1b00 */
[----:B------:R-:W2:Y:S04]  /*34d0*/  @P2 LDG.E.64 R14, desc[UR6][R22.64] ;  /* 0x00000006160e2981 */ /* 0x000ea8000c1e1b00 */
[----:B------:R-:W2:Y:S01]  /*34e0*/  @!P1 LDG.E.64 R8, desc[UR6][R8.64] ;  /* 0x0000000608089981 */ /* 0x000ea2000c1e1b00 */
        /* <DEDUP_REMOVED lines=8> */
[----:B--2---:R-:W-:-:S07]  /*3570*/  @!P1 DFMA R14, R16, R8, R14 ;  /* 0x00000008100e922b */ /* 0x004fce000000000e */
[----:B------:R0:W-:Y:S05]  /*3580*/  STG.E.64 desc[UR6][R18.64], R14 ;  /* 0x0000000e12007986 */ /* 0x0001ea000c101b06 */
[----:B------:R-:W-:Y:S05]  /*3590*/  @!P0 BRA `(.L_x_1073) ;  /* 0xfffffff400408947 */ /* 0x000fea000383ffff */
[----:B------:R-:W-:Y:S05]  /*35a0*/  BSYNC B0 ;  /* 0x0000000000007941 */ /* 0x000fea0003800000 */
.L_x_1072:
[----:B------:R-:W-:Y:S05]  /*35b0*/  EXIT ;  /* 0x000000000000794d */ /* 0x000fea0003800000 */
        .weak           $__internal_19_$__cuda_sm20_div_u64
        .type           $__internal_19_$__cuda_sm20_div_u64,@function
        .size           $__internal_19_$__cuda_sm20_div_u64,(.L_x_1171 - $__internal_19_$__cuda_sm20_div_u64)
$__internal_19_$__cuda_sm20_div_u64:
        /* <DEDUP_REMOVED lines=16> */
[----:B------:R-:W-:Y:S02]  /*36c0*/  IADD3 R15, P2, R17, R14, RZ ;  /* 0x0000000e110f7210 */ /* 0x000fe40007f5e0ff */
[----:B------:R-:W-:-:S03]  /*36d0*/  IADD3.X R14, R21, R11, RZ, P0, !PT ;  /* 0x0000000b150e7210 */ /* 0x000fc600007fe4ff */
        /* <DEDUP_REMOVED lines=43> */
[----:B------:R-:W-:Y:S08]  /*3990*/  RET.REL.NODEC R10 `(_ZN2at6native51_GLOBAL__N__2c613397_18_DepthwiseConv2d_cu_9959487031conv_depthwise2d_forward_kernelILi1EdiEEvNS_27GenericPackedTensorAccessorIKT0_Lm4ENS_16DefaultPtrTraitsEiEENS3_IS4_Lm4ES6_iEES7_NS3_IS5_Lm1ES6_iEEbT1_iiiiiiiiiiiiii) ;  /* 0xffffffc40a987950 */ /* 0x000ff00003c3ffff */
.L_x_1074:
        /* <DEDUP_REMOVED lines=14> */
.L_x_1171:


//--------------------- .text._ZN2at6native51_GLOBAL__N__2c613397_18_DepthwiseConv2d_cu_9959487031conv_depthwise2d_forward_kernelILi3EdiEEvNS_27GenericPackedTensorAccessorIKT0_Lm4ENS_16DefaultPtrTraitsEiEENS3_IS4_Lm4ES6_iEES7_NS3_IS5_Lm1ES6_iEEbT1_iiiiiiiiiiiiii --------------------------
	.section	.text._ZN2at6native51_GLOBAL__N__2c613397_18_DepthwiseConv2d_cu_9959487031conv_depthwise2d_forward_kernelILi3EdiEEvNS_27GenericPackedTensorAccessorIKT0_Lm4ENS_16DefaultPtrTraitsEiEENS3_IS4_Lm4ES6_iEES7_NS3_IS5_Lm1ES6_iEEbT1_iiiiiiiiiiiiii,"ax",@progbits
	.align	128
.text._ZN2at6native51_GLOBAL__N__2c613397_18_DepthwiseConv2d_cu_9959487031conv_depthwise2d_forward_kernelILi3EdiEEvNS_27GenericPackedTensorAccessorIKT0_Lm4ENS_16DefaultPtrTraitsEiEENS3_IS4_Lm4ES6_iEES7_NS3_IS5_Lm1ES6_iEEbT1_iiiiiiiiiiiiii:
        .type           _ZN2at6native51_GLOBAL__N__2c613397_18_DepthwiseConv2d_cu_9959487031conv_depthwise2d_forward_kernelILi3EdiEEvNS_27GenericPackedTensorAccessorIKT0_Lm4ENS_16DefaultPtrTraitsEiEENS3_IS4_Lm4ES6_iEES7_NS3_IS5_Lm1ES6_iEEbT1_iiiiiiiiiiiiii,@function
        .size           _ZN2at6native51_GLOBAL__N__2c613397_18_DepthwiseConv2d_cu_9959487031conv_depthwise2d_forward_kernelILi3EdiEEvNS_27GenericPackedTensorAccessorIKT0_Lm4ENS_16DefaultPtrTraitsEiEENS3_IS4_Lm4ES6_iEES7_NS3_IS5_Lm1ES6_iEEbT1_iiiiiiiiiiiiii,(.L_x_1173 - _ZN2at6native51_GLOBAL__N__2c613397_18_DepthwiseConv2d_cu_9959487031conv_depthwise2d_forward_kernelILi3EdiEEvNS_27GenericPackedTensorAccessorIKT0_Lm4ENS_16DefaultPtrTraitsEiEENS3_IS4_Lm4ES6_iEES7_NS3_IS5_Lm1ES6_iEEbT1_iiiiiiiiiiiiii)
        .other          _ZN2at6native51_GLOBAL__N__2c613397_18_DepthwiseConv2d_cu_9959487031conv_depthwise2d_forward_kernelILi3EdiEEvNS_27GenericPackedTensorAccessorIKT0_Lm4ENS_16DefaultPtrTraitsEiEENS3_IS4_Lm4ES6_iEES7_NS3_IS5_Lm1ES6_iEEbT1_iiiiiiiiiiiiii,@"STO_CUDA_ENTRY STV_DEFAULT"
_ZN2at6native51_GLOBAL__N__2c613397_18_DepthwiseConv2d_cu_9959487031conv_depthwise2d_forward_kernelILi3EdiEEvNS_27GenericPackedTensorAccessorIKT0_Lm4ENS_16DefaultPtrTraitsEiEENS3_IS4_Lm4ES6_iEES7_NS3_IS5_Lm1ES6_iEEbT1_iiiiiiiiiiiiii:
        /* <DEDUP_REMOVED lines=30> */
[----:B------:R-:W-:Y:S01]  /*01e0*/  ULDC.64 UR18, c[0x0][0x238] ;  /* 0x00008e0000127ab9 */ /* 0x000fe20000000a00 */
[----:B-1----:R-:W1:Y:S01]  /*01f0*/  MUFU.RCP R3, R3 ;  /* 0x0000000300037308 */ /* 0x002e620000001000 */
[----:B0-----:R-:W-:-:S07]  /*0200*/  IABS R2, R2 ;  /* 0x0000000200027213 */ /* 0x001fce0000000000 */
[----:B------:R-:W0:Y:S01]  /*0210*/  I2F.RP R7, R2 ;  /* 0x0000000200077306 */ /* 0x000e220000209400 */
[----:B-1----:R-:W-:-:S07]  /*0220*/  VIADD R8, R3, 0xffffffe ;  /* 0x0ffffffe03087836 */ /* 0x002fce0000000000 */
[----:B------:R1:W3:Y:S08]  /*0230*/  F2I.FTZ.U32.TRUNC.NTZ R9, R8 ;  /* 0x0000000800097305 */ /* 0x0002f0000021f000 */
[----:B0-----:R-:W0:Y:S01]  /*0240*/  MUFU.RCP R7, R7 ;  /* 0x0000000700077308 */ /* 0x001e220000001000 */
[----:B-1----:R-:W-:Y:S01]  /*0250*/  HFMA2.MMA R8, -RZ, RZ, 0, 0 ;  /* 0x00000000ff087435 */ /* 0x002fe200000001ff */
[----:B---3--:R-:W-:-:S04]  /*0260*/  IMAD.MOV R4, RZ, RZ, -R9 ;  /* 0x000000ffff047224 */ /* 0x008fc800078e0a09 */
[----:B------:R-:W-:Y:S01]  /*0270*/  IMAD R13, R4, R11, RZ ;  /* 0x0000000b040d7224 */ /* 0x000fe200078e02ff */
[----:B--2---:R-:W-:-:S04]  /*0280*/  IABS R4, R10 ;  /* 0x0000000a00047213 */ /* 0x004fc80000000000 */
[----:B------:R-:W-:-:S06]  /*0290*/  IMAD.HI.U32 R9, R9, R13, R8 ;  /* 0x0000000d09097227 */ /* 0x000fcc00078e0008 */
        /* <DEDUP_REMOVED lines=13> */
[----:B------:R-:W-:-:S03]  /*0370*/  IMAD R7, R7, R2, RZ ;  /* 0x0000000207077224 */ /* 0x000fc600078e02ff */
[----:B------:R-:W-:Y:S02]  /*0380*/  ISETP.GE.AND P2, PT, R4, RZ, PT ;  /* 0x000000ff0400720c */ /* 0x000fe40003f46270 */
[----:B------:R-:W0:Y:S05]  /*0390*/  LDC R4, c[0x0][0x2b0] ;  /* 0x0000ac00ff047b82 */ /* 0x000e2a0000000800 */
[----:B------:R-:W-:-:S06]  /*03a0*/  @P0 IADD3 R3, R3, 0x1, RZ ;  /* 0x0000000103030810 */ /* 0x000fcc0007ffe0ff */
[----:B------:R-:W-:Y:S01]  /*03b0*/  @!P2 IMAD.MOV R3, RZ, RZ, -R3 ;  /* 0x000000ffff03a224 */ /* 0x000fe200078e0a03 */
[----:B------:R-:W-:Y:S01]  /*03c0*/  @!P1 LOP3.LUT R3, RZ, R5, RZ, 0x33, !PT ;  /* 0x00000005ff039212 */ /* 0x000fe200078e33ff */
[----:B------:R-:W-:Y:S01]  /*03d0*/  IMAD.HI.U32 R5, R9, R7, R8 ;  /* 0x0000000709057227 */ /* 0x000fe200078e0008 */
[----:B------:R-:W-:-:S04]  /*03e0*/  IADD3 R9, P0, R6, UR4, RZ ;  /* 0x0000000406097c10 */ /* 0x000fc8000ff1e0ff */
[----:B------:R-:W-:Y:S01]  /*03f0*/  MOV R7, R9 ;  /* 0x0000000900077202 */ /* 0x000fe20000000f00 */
[----:B------:R-:W-:-:S08]  /*0400*/  IMAD.X R6, RZ, RZ, UR5, P0 ;  /* 0x00000005ff067e24 */ /* 0x000fd000080e06ff */
.L_x_1077:
[----:B------:R-:W1:Y:S01]  /*0410*/  LDC R12, c[0x0][0x2b4] ;  /* 0x0000ad00ff0c7b82 */ /* 0x000e620000000800 */
[----:B------:R-:W-:Y:S01]  /*0420*/  IABS R10, R9 ;  /* 0x00000009000a7213 */ /* 0x000fe20000000000 */
[----:B------:R-:W-:Y:S01]  /*0430*/  UPRMT UR4, UR9, 0x8880, URZ ;  /* 0x0000888009047896 */ /* 0x000fe2000800003f */
[----:B0-----:R-:W-:-:S03]  /*0440*/  IABS R18, R4 ;  /* 0x0000000400127213 */ /* 0x001fc60000000000 */
[----:B------:R-:W-:Y:S02]  /*0450*/  IMAD.HI.U32 R13, R5, R10, RZ ;  /* 0x0000000a050d7227 */ /* 0x000fe400078e00ff */
[----:B------:R-:W0:Y:S02]  /*0460*/  LDC R15, c[0x0][0x2a0] ;  /* 0x0000a800ff0f7b82 */ /* 0x000e240000000800 */
[----:B------:R-:W-:-:S04]  /*0470*/  IMAD.MOV R11, RZ, RZ, -R13 ;  /* 0x000000ffff0b7224 */ /* 0x000fc800078e0a0d */
[----:B------:R-:W-:Y:S01]  /*0480*/  IMAD R11, R18, R11, R10 ;  /* 0x0000000b120b7224 */ /* 0x000fe200078e020a */
[----:B------:R-:W-:Y:S01]  /*0490*/  LOP3.LUT R10, R9, R4, RZ, 0x3c, !PT ;  /* 0x00000004090a7212 */ /* 0x000fe200078e3cff */
[----:B------:R-:W2:Y:S03]  /*04a0*/  LDC.64 R24, c[0x0][0x2c8] ;  /* 0x0000b200ff187b82 */ /* 0x000ea60000000a00 */
[----:B------:R-:W-:Y:S02]  /*04b0*/  ISETP.GT.U32.AND P1, PT, R2, R11, PT ;  /* 0x0000000b0200720c */ /* 0x000fe40003f24070 */
[----:B------:R-:W-:Y:S01]  /*04c0*/  ISETP.GE.AND P2, PT, R10, RZ, PT ;  /* 0x000000ff0a00720c */ /* 0x000fe20003f46270 */
[----:B------:R-:W-:Y:S01]  /*04d0*/  IMAD.MOV.U32 R10, RZ, RZ, RZ ;  /* 0x000000ffff0a7224 */ /* 0x000fe200078e00ff */
[----:B-1----:R-:W-:-:S04]  /*04e0*/  IABS R14, R12 ;  /* 0x0000000c000e7213 */ /* 0x002fc80000000000 */
[----:B------:R-:W1:Y:S05]  /*04f0*/  I2F.RP R16, R14 ;  /* 0x0000000e00107306 */ /* 0x000e6a0000209400 */
[----:B------:R-:W-:Y:S02]  /*0500*/  @!P1 IMAD.IADD R11, R11, 0x1, -R18 ;  /* 0x000000010b0b9824 */ /* 0x000fe400078e0a12 */
[----:B------:R-:W-:Y:S01]  /*0510*/  @!P1 VIADD R13, R13, 0x1 ;  /* 0x000000010d0d9836 */ /* 0x000fe20000000000 */
[----:B------:R-:W-:Y:S02]  /*0520*/  ISETP.NE.AND P1, PT, R4, RZ, PT ;  /* 0x000000ff0400720c */ /* 0x000fe40003f25270 */
[----:B------:R-:W-:Y:S01]  /*0530*/  ISETP.GE.U32.AND P0, PT, R11, R2, PT ;  /* 0x000000020b00720c */ /* 0x000fe20003f06070 */
[----:B-1----:R-:W1:-:S12]  /*0540*/  MUFU.RCP R16, R16 ;  /* 0x0000001000107308 */ /* 0x002e580000001000 */
[----:B------:R-:W-:-:S05]  /*0550*/  @P0 IADD3 R13, R13, 0x1, RZ ;  /* 0x000000010d0d0810 */ /* 0x000fca0007ffe0ff */
[----:B------:R-:W-:Y:S01]  /*0560*/  @!P2 IMAD.MOV R13, RZ, RZ, -R13 ;  /* 0x000000ffff0da224 */ /* 0x000fe200078e0a0d */
[----:B------:R-:W-:Y:S01]  /*0570*/  @!P1 LOP3.LUT R13, RZ, R4, RZ, 0x33, !PT ;  /* 0x00000004ff0d9212 */ /* 0x000fe200078e33ff */
[----:B-1----:R-:W-:-:S03]  /*0580*/  VIADD R17, R16, 0xffffffe ;  /* 0x0ffffffe10117836 */ /* 0x002fc60000000000 */
[----:B------:R-:W-:Y:S02]  /*0590*/  IABS R18, R13 ;  /* 0x0000000d00127213 */ /* 0x000fe40000000000 */
[----:B0-----:R-:W-:Y:S01]  /*05a0*/  IABS R16, R15 ;  /* 0x0000000f00107213 */ /* 0x001fe20000000000 */
[----:B------:R-:W0:Y:S02]  /*05b0*/  F2I.FTZ.U32.TRUNC.NTZ R11, R17 ;  /* 0x00000011000b7305 */ /* 0x000e24000021f000 */
[----:B0-----:R-:W-:-:S04]  /*05c0*/  IMAD.MOV R19, RZ, RZ, -R11 ;  /* 0x000000ffff137224 */ /* 0x001fc800078e0a0b */
[----:B------:R-:W-:-:S04]  /*05d0*/  IMAD R17, R19, R14, RZ ;  /* 0x0000000e13117224 */ /* 0x000fc800078e02ff */
        /* <DEDUP_REMOVED lines=12> */
[----:B------:R-:W-:Y:S02]  /*06a0*/  @!P1 IMAD.IADD R11, R11, 0x1, -R14 ;  /* 0x000000010b0b9824 */ /* 0x000fe400078e0a0e */
[----:B------:R-:W-:Y:S01]  /*06b0*/  @!P1 VIADD R18, R18, 0x1 ;  /* 0x0000000112129836 */ /* 0x000fe20000000000 */
[----:B------:R-:W-:Y:S02]  /*06c0*/  ISETP.NE.AND P1, PT, R12, RZ, PT ;  /* 0x000000ff0c00720c */ /* 0x000fe40003f25270 */
[----:B------:R-:W-:Y:S02]  /*06d0*/  ISETP.GE.U32.AND P0, PT, R11, R14, PT ;  /* 0x0000000e0b00720c */ /* 0x000fe40003f06070 */
[----:B------:R-:W0:Y:S01]  /*06e0*/  F2I.FTZ.U32.TRUNC.NTZ R11, R19 ;  /* 0x00000013000b7305 */ /* 0x000e22000021f000 */
[----:B------:R-:W1:Y:S10]  /*06f0*/  LDC R14, c[0x0][0x2a4] ;  /* 0x0000a900ff0e7b82 */ /* 0x000e740000000800 */
[----:B------:R-:W-:Y:S01]  /*0700*/  @P0 VIADD R18, R18, 0x1 ;  /* 0x0000000112120836 */ /* 0x000fe20000000000 */
[----:B0-----:R-:W-:-:S03]  /*0710*/  IADD3 R17, RZ, -R11, RZ ;  /* 0x8000000bff117210 */ /* 0x001fc60007ffe0ff */
[----:B------:R-:W-:Y:S01]  /*0720*/  @!P2 IMAD.MOV R18, RZ, RZ, -R18 ;  /* 0x000000ffff12a224 */ /* 0x000fe200078e0a12 */
[----:B------:R-:W-:Y:S01]  /*0730*/  @!P1 LOP3.LUT R18, RZ, R12, RZ, 0x33, !PT ;  /* 0x0000000cff129212 */ /* 0x000fe200078e33ff */
[----:B------:R-:W-:-:S03]  /*0740*/  IMAD R17, R17, R16, RZ ;  /* 0x0000001011117224 */ /* 0x000fc600078e02ff */
[----:B------:R-:W-:Y:S01]  /*0750*/  IABS R19, R18 ;  /* 0x0000001200137213 */ /* 0x000fe20000000000 */
[----:B------:R-:W-:Y:S01]  /*0760*/  IMAD.HI.U32 R10, R11, R17, R10 ;  /* 0x000000110b0a7227 */ /* 0x000fe200078e000a */
[----:B-1----:R-:W-:-:S03]  /*0770*/  IABS R17, R14 ;  /* 0x0000000e00117213 */ /* 0x002fc60000000000 */
[----:B------:R-:W-:Y:S01]  /*0780*/  IMAD.MOV.U32 R11, RZ, RZ, R19 ;  /* 0x000000ffff0b7224 */ /* 0x000fe200078e0013 */
[----:B------:R-:W0:Y:S03]  /*0790*/  I2F.RP R20, R17 ;  /* 0x0000001100147306 */ /* 0x000e260000209400 */
[----:B------:R-:W-:-:S04]  /*07a0*/  IMAD.HI.U32 R10, R10, R11, RZ ;  /* 0x0000000b0a0a7227 */ /* 0x000fc800078e00ff */
[----:B------:R-:W-:-:S04]  /*07b0*/  IMAD.MOV R19, RZ, RZ, -R10 ;  /* 0x000000ffff137224 */ /* 0x000fc800078e0a0a */
[C---:B------:R-:W-:Y:S01]  /*07c0*/  IMAD R11, R16.reuse, R19, R11 ;  /* 0x00000013100b7224 */ /* 0x040fe200078e020b */
[----:B0-----:R-:W0:Y:S04]  /*07d0*/  MUFU.RCP R20, R20 ;  /* 0x0000001400147308 */ /* 0x001e280000001000 */
[----:B------:R-:W-:-:S13]  /*07e0*/  ISETP.GT.U32.AND P1, PT, R16, R11, PT ;  /* 0x0000000b1000720c */ /* 0x000fda0003f24070 */
[-C--:B------:R-:W-:Y:S01]  /*07f0*/  @!P1 IADD3 R11, R11, -R16.reuse, RZ ;  /* 0x800000100b0b9210 */ /* 0x080fe20007ffe0ff */
[----:B------:R-:W-:Y:S01]  /*0800*/  @!P1 VIADD R10, R10, 0x1 ;  /* 0x000000010a0a9836 */ /* 0x000fe20000000000 */
[----:B------:R-:W-:Y:S01]  /*0810*/  ISETP.NE.AND P1, PT, R15, RZ, PT ;  /* 0x000000ff0f00720c */ /* 0x000fe20003f25270 */
[----:B0-----:R-:W-:Y:S01]  /*0820*/  VIADD R19, R20, 0xffffffe ;  /* 0x0ffffffe14137836 */ /* 0x001fe20000000000 */
[----:B------:R-:W-:Y:S02]  /*0830*/  ISETP.GE.U32.AND P0, PT, R11, R16, PT ;  /* 0x000000100b00720c */ /* 0x000fe40003f06070 */
[----:B------:R-:W-:-:S04]  /*0840*/  LOP3.LUT R11, R18, R15, RZ, 0x3c, !PT ;  /* 0x0000000f120b7212 */ /* 0x000fc800078e3cff */
[----:B------:R-:W-:Y:S02]  /*0850*/  ISETP.GE.AND P2, PT, R11, RZ, PT ;  /* 0x000000ff0b00720c */ /* 0x000fe40003f46270 */
[----:B------:R-:W0:Y:S05]  /*0860*/  F2I.FTZ.U32.TRUNC.NTZ R11, R19 ;  /* 0x00000013000b7305 */ /* 0x000e2a000021f000 */
[----:B------:R-:W-:-:S04]  /*0870*/  @P0 VIADD R10, R10, 0x1 ;  /* 0x000000010a0a0836 */ /* 0x000fc80000000000 */
[----:B------:R-:W-:-:S05]  /*0880*/  IMAD.MOV.U32 R16, RZ, RZ, R10 ;  /* 0x000000ffff107224 */ /* 0x000fca00078e000a */
[----:B------:R-:W-:Y:S01]  /*0890*/  @!P2 IADD3 R16, -R16, RZ, RZ ;  /* 0x000000ff1010a210 */ /* 0x000fe20007ffe1ff */
[----:B0-----:R-:W-:Y:S01]  /*08a0*/  IMAD.MOV R20, RZ, RZ, -R11 ;  /* 0x000000ffff147224 */ /* 0x001fe200078e0a0b */
[----:B------:R-:W-:Y:S02]  /*08b0*/  @!P1 LOP3.LUT R16, RZ, R15, RZ, 0x33, !PT ;  /* 0x0000000fff109212 */ /* 0x000fe400078e33ff */
[----:B------:R-:W-:Y:S01]  /*08c0*/  ISETP.NE.AND P2, PT, RZ, UR4, PT ;  /* 0x00000004ff007c0c */ /* 0x000fe2000bf45270 */
[----:B------:R-:W-:Y:S01]  /*08d0*/  IMAD R21, R20, R17, RZ ;  /* 0x0000001114157224 */ /* 0x000fe200078e02ff */
[----:B------:R-:W-:Y:S01]  /*08e0*/  UIMAD UR4, UR13, UR12, URZ ;  /* 0x0000000c0d0472a4 */ /* 0x000fe2000f8e023f */
[----:B------:R-:W-:-:S04]  /*08f0*/  IMAD.MOV R10, RZ, RZ, -R16 ;  /* 0x000000ffff0a7224 */ /* 0x000fc800078e0a10 */
[----:B------:R-:W-:Y:S02]  /*0900*/  IMAD R15, R15, R10, R18 ;  /* 0x0000000a0f0f7224 */ /* 0x000fe400078e0212 */
[----:B------:R-:W-:Y:S02]  /*0910*/  IMAD.MOV.U32 R10, RZ, RZ, RZ ;  /* 0x000000ffff0a7224 */ /* 0x000fe400078e00ff */
[----:B------:R-:W-:Y:S01]  /*0920*/  IMAD R19, R15, UR4, RZ ;  /* 0x000000040f137c24 */ /* 0x000fe2000f8e02ff */
[----:B------:R-:W-:Y:S01]  /*0930*/  IABS R20, R15 ;  /* 0x0000000f00147213 */ /* 0x000fe20000000000 */
[----:B------:R-:W-:Y:S01]  /*0940*/  IMAD.HI.U32 R21, R11, R21, R10 ;  /* 0x000000150b157227 */ /* 0x000fe200078e000a */
[----:B------:R-:W0:Y:S05]  /*0950*/  @P2 LDC.64 R22, c[0x0][0x288] ;  /* 0x0000a200ff162b82 */ /* 0x000e2a0000000a00 */
        /* <DEDUP_REMOVED lines=8> */
[----:B--2---:R-:W-:Y:S02]  /*09e0*/  IMAD R25, R12, UR11, -R25 ;  /* 0x0000000b0c197c24 */ /* 0x004fe4000f8e0a19 */
[----:B------:R-:W-:Y:S01]  /*09f0*/  IMAD R21, R21, UR10, -R24 ;  /* 0x0000000a15157c24 */ /* 0x000fe2000f8e0a18 */
[----:B------:R-:W1:Y:S01]  /*0a00*/  LDC.64 R12, c[0x0][0x260] ;  /* 0x00009800ff0c7b82 */ /* 0x000e620000000a00 */
[----:B0-----:R-:W-:Y:S01]  /*0a10*/  @P2 IMAD.WIDE R22, R15, 0x8, R22 ;  /* 0x000000080f162825 */ /* 0x001fe200078e0216 */
[----:B------:R-:W-:-:S02]  /*0a20*/  ISETP.GE.AND P0, PT, R25, UR15, PT ;  /* 0x0000000f19007c0c */ /* 0x000fc4000bf06270 */
[----:B------:R-:W-:Y:S01]  /*0a30*/  LOP3.LUT R11, R21, R25, RZ, 0xfc, !PT ;  /* 0x00000019150b7212 */ /* 0x000fe200078efcff */
[----:B------:R-:W-:Y:S02]  /*0a40*/  @!P4 IMAD.IADD R20, R20, 0x1, -R17 ;  /* 0x000000011414c824 */ /* 0x000fe400078e0a11 */
[----:B------:R-:W-:Y:S01]  /*0a50*/  @!P4 VIADD R10, R10, 0x1 ;  /* 0x000000010a0ac836 */ /* 0x000fe20000000000 */
[----:B------:R-:W-:Y:S02]  /*0a60*/  ISETP.LT.OR P1, PT, R11, RZ, P0 ;  /* 0x000000ff0b00720c */ /* 0x000fe40000721670 */
[----:B------:R-:W-:Y:S02]  /*0a70*/  ISETP.GE.U32.AND P3, PT, R20, R17, PT ;  /* 0x000000111400720c */ /* 0x000fe40003f66070 */
[----:B------:R-:W-:Y:S02]  /*0a80*/  ISETP.GE.OR P1, PT, R21, UR14, P1 ;  /* 0x0000000e15007c0c */ /* 0x000fe40008f26670 */
[----:B------:R-:W-:-:S02]  /*0a90*/  LOP3.LUT R11, R15, R14, RZ, 0x3c, !PT ;  /* 0x0000000e0f0b7212 */ /* 0x000fc400078e3cff */
[----:B------:R-:W-:Y:S02]  /*0aa0*/  ISETP.NE.AND P4, PT, R14, RZ, PT ;  /* 0x000000ff0e00720c */ /* 0x000fe40003f85270 */
[----:B------:R-:W-:-:S05]  /*0ab0*/  ISETP.GE.AND P5, PT, R11, RZ, PT ;  /* 0x000000ff0b00720c */ /* 0x000fca0003fa6270 */
[----:B------:R-:W-:Y:S02]  /*0ac0*/  @P3 VIADD R10, R10, 0x1 ;  /* 0x000000010a0a3836 */ /* 0x000fe40000000000 */
[----:B------:R-:W0:Y:S01]  /*0ad0*/  @!P1 LDC.64 R28, c[0x0][0x210] ;  /* 0x00008400ff1c9b82 */ /* 0x000e220000000a00 */
[----:B-1----:R-:W-:-:S05]  /*0ae0*/  IMAD.WIDE R12, R19, 0x8, R12 ;  /* 0x00000008130c7825 */ /* 0x002fca00078e020c */
[----:B------:R-:W-:Y:S02]  /*0af0*/  @!P5 IADD3 R10, -R10, RZ, RZ ;  /* 0x000000ff0a0ad210 */ /* 0x000fe40007ffe1ff */
[----:B------:R-:W-:Y:S02]  /*0b00*/  @!P4 LOP3.LUT R10, RZ, R14, RZ, 0x33, !PT ;  /* 0x0000000eff0ac212 */ /* 0x000fe400078e33ff */
[----:B------:R-:W2:Y:S03]  /*0b10*/  @!P1 LDG.E.64 R14, desc[UR6][R12.64] ;  /* 0x000000060c0e9981 */ /* 0x000ea6000c1e1b00 */
[----:B------:R-:W-:Y:S01]  /*0b20*/  IMAD R24, R3, R16, R10 ;  /* 0x0000001003187224 */ /* 0x000fe200078e020a */
[----:B------:R-:W-:-:S03]  /*0b30*/  CS2R R10, SRZ ;  /* 0x00000000000a7805 */ /* 0x000fc6000001ff00 */
[----:B------:R-:W-:-:S03]  /*0b40*/  IMAD R17, R24, UR15, R25 ;  /* 0x0000000f18117c24 */ /* 0x000fc6000f8e0219 */
[----:B------:R1:W2:Y:S01]  /*0b50*/  @P2 LDG.E.64 R10, desc[UR6][R22.64] ;  /* 0x00000006160a2981 */ /* 0x0002a2000c1e1b00 */
[----:B------:R-:W-:-:S04]  /*0b60*/  @!P1 IMAD R27, R17, UR14, R21 ;  /* 0x0000000e111b9c24 */ /* 0x000fc8000f8e0215 */
[----:B0-----:R-:W-:-:S05]  /*0b70*/  @!P1 IMAD.WIDE R28, R27, 0x8, R28 ;  /* 0x000000081b1c9825 */ /* 0x001fca00078e021c */
[----:B------:R-:W2:Y:S01]  /*0b80*/  @!P1 LDG.E.64 R18, desc[UR6][R28.64] ;  /* 0x000000061c129981 */ /* 0x000ea2000c1e1b00 */
[----:B------:R-:W-:-:S05]  /*0b90*/  VIADD R20, R21, UR16 ;  /* 0x0000001015147c36 */ /* 0x000fca0008000000 */
[----:B------:R-:W-:-:S04]  /*0ba0*/  LOP3.LUT R16, R20, R25, RZ, 0xfc, !PT ;  /* 0x0000001914107212 */ /* 0x000fc800078efcff */
[----:B------:R-:W-:-:S04]  /*0bb0*/  ISETP.LT.OR P2, PT, R16, RZ, P0 ;  /* 0x000000ff1000720c */ /* 0x000fc80000741670 */
[----:B------:R-:W-:-:S13]  /*0bc0*/  ISETP.GE.OR P2, PT, R20, UR14, P2 ;  /* 0x0000000e14007c0c */ /* 0x000fda0009746670 */
[----:B------:R-:W0:Y:S01]  /*0bd0*/  @!P2 LDC.64 R26, c[0x0][0x210] ;  /* 0x00008400ff1aab82 */ /* 0x000e220000000a00 */
[----:B------:R-:W-:Y:S02]  /*0be0*/  @!P2 IMAD R16, R17, UR14, R20 ;  /* 0x0000000e1110ac24 */ /* 0x000fe4000f8e0214 */
[----:B-1----:R-:W-:Y:S02]  /*0bf0*/  VIADD R22, R20, UR16 ;  /* 0x0000001014167c36 */ /* 0x002fe40008000000 */
[----:B0-----:R-:W-:-:S06]  /*0c00*/  @!P2 IMAD.WIDE R26, R16, 0x8, R26 ;  /* 0x00000008101aa825 */ /* 0x001fcc00078e021a */
[----:B------:R-:W3:Y:S01]  /*0c10*/  @!P2 LDG.E.64 R26, desc[UR6][R26.64] ;  /* 0x000000061a1aa981 */ /* 0x000ee2000c1e1b00 */
[----:B--2---:R-:W-:-:S03]  /*0c20*/  @!P1 DFMA R10, R18, R14, R10 ;  /* 0x0000000e120a922b */ /* 0x004fc6000000000a */
[----:B------:R-:W3:Y:S01]  /*0c30*/  @!P2 LDG.E.64 R18, desc[UR6][R12.64+0x8] ;  /* 0x000008060c12a981 */ /* 0x000ee2000c1e1b00 */
[----:B------:R-:W-:-:S04]  /*0c40*/  LOP3.LUT R14, R22, R25, RZ, 0xfc, !PT ;  /* 0x00000019160e7212 */ /* 0x000fc800078efcff */
[----:B------:R-:W-:-:S04]  /*0c50*/  ISETP.LT.OR P0, PT, R14, RZ, P0 ;  /* 0x000000ff0e00720c */ /* 0x000fc80000701670 */
[----:B------:R-:W-:-:S13]  /*0c60*/  ISETP.GE.OR P0, PT, R22, UR14, P0 ;  /* 0x0000000e16007c0c */ /* 0x000fda0008706670 */
[----:B------:R-:W0:Y:S01]  /*0c70*/  @!P0 LDC.64 R14, c[0x0][0x210] ;  /* 0x00008400ff0e8b82 */ /* 0x000e220000000a00 */
[----:B------:R-:W-:-:S04]  /*0c80*/  @!P0 IMAD R17, R17, UR14, R22 ;  /* 0x0000000e11118c24 */ /* 0x000fc8000f8e0216 */
[----:B0-----:R-:W-:Y:S02]  /*0c90*/  @!P0 IMAD.WIDE R14, R17, 0x8, R14 ;  /* 0x00000008110e8825 */ /* 0x001fe400078e020e */
[----:B------:R-:W2:Y:S04]  /*0ca0*/  @!P0 LDG.E.64 R16, desc[UR6][R12.64+0x10] ;  /* 0x000010060c108981 */ /* 0x000ea8000c1e1b00 */
[----:B------:R-:W2:Y:S01]  /*0cb0*/  @!P0 LDG.E.64 R14, desc[UR6][R14.64] ;  /* 0x000000060e0e8981 */ /* 0x000ea2000c1e1b00 */
[----:B------:R-:W-:-:S05]  /*0cc0*/  VIADD R25, R25, UR17 ;  /* 0x0000001119197c36 */ /* 0x000fca0008000000 */
[----:B------:R-:W-:Y:S01]  /*0cd0*/  ISETP.GE.AND P3, PT, R25, UR15, PT ;  /* 0x0000000f19007c0c */ /* 0x000fe2000bf66270 */
[----:B------:R-:W-:Y:S01]  /*0ce0*/  IMAD R23, R24, UR15, R25 ;  /* 0x0000000f18177c24 */ /* 0x000fe2000f8e0219 */
[----:B---3--:R-:W-:Y:S01]  /*0cf0*/  @!P2 DFMA R10, R26, R18, R10 ;  /* 0x000000121a0aa22b */ /* 0x008fe2000000000a */
[----:B------:R-:W-:-:S04]  /*0d00*/  LOP3.LUT R18, R21, R25, RZ, 0xfc, !PT ;  /* 0x0000001915127212 */ /* 0x000fc800078efcff */
[----:B------:R-:W-:-:S04]  /*0d10*/  ISETP.LT.OR P1, PT, R18, RZ, P3 ;  /* 0x000000ff1200720c */ /* 0x000fc80001f21670 */
[----:B------:R-:W-:-:S13]  /*0d20*/  ISETP.GE.OR P1, PT, R21, UR14, P1 ;  /* 0x0000000e15007c0c */ /* 0x000fda0008f26670 */
[----:B------:R-:W0:Y:S01]  /*0d30*/  @!P1 LDC.64 R18, c[0x0][0x210] ;  /* 0x00008400ff129b82 */ /* 0x000e220000000a00 */
[----:B------:R-:W-:-:S04]  /*0d40*/  @!P1 IMAD R27, R23, UR14, R21 ;  /* 0x0000000e171b9c24 */ /* 0x000fc8000f8e0215 */
[----:B0-----:R-:W-:Y:S01]  /*0d50*/  @!P1 IMAD.WIDE R18, R27, 0x8, R18 ;  /* 0x000000081b129825 */ /* 0x001fe200078e0212 */
[----:B--2---:R-:W-:-:S05]  /*0d60*/  @!P0 DFMA R10, R14, R16, R10 ;  /* 0x000000100e0a822b */ /* 0x004fca000000000a */
[----:B------:R-:W2:Y:S04]  /*0d70*/  @!P1 LDG.E.64 R18, desc[UR6][R18.64] ;  /* 0x0000000612129981 */ /* 0x000ea8000c1e1b00 */
[----:B------:R-:W2:Y:S01]  /*0d80*/  @!P1 LDG.E.64 R14, desc[UR6][R12.64+0x18] ;  /* 0x000018060c0e9981 */ /* 0x000ea2000c1e1b00 */
[----:B------:R-:W-:-:S04]  /*0d90*/  LOP3.LUT R16, R20, R25, RZ, 0xfc, !PT ;  /* 0x0000001914107212 */ /* 0x000fc800078efcff */
[----:B------:R-:W-:-:S04]  /*0da0*/  ISETP.LT.OR P0, PT, R16, RZ, P3 ;  /* 0x000000ff1000720c */ /* 0x000fc80001f01670 */
[----:B------:R-:W-:-:S13]  /*0db0*/  ISETP.GE.OR P2, PT, R20, UR14, P0 ;  /* 0x0000000e14007c0c */ /* 0x000fda0008746670 */
[----:B------:R-:W0:Y:S01]  /*0dc0*/  @!P2 LDC.64 R16, c[0x0][0x210] ;  /* 0x00008400ff10ab82 */ /* 0x000e220000000a00 */
[----:B------:R-:W-:Y:S01]  /*0dd0*/  LOP3.LUT R26, R22, R25, RZ, 0xfc, !PT ;  /* 0x00000019161a7212 */ /* 0x000fe200078efcff */
[----:B------:R-:W-:-:S03]  /*0de0*/  @!P2 IMAD R27, R23, UR14, R20 ;  /* 0x0000000e171bac24 */ /* 0x000fc6000f8e0214 */
[----:B------:R-:W-:-:S04]  /*0df0*/  ISETP.LT.OR P0, PT, R26, RZ, P3 ;  /* 0x000000ff1a00720c */ /* 0x000fc80001f01670 */
[----:B------:R-:W-:Y:S01]  /*0e00*/  ISETP.GE.OR P0, PT, R22, UR14, P0 ;  /* 0x0000000e16007c0c */ /* 0x000fe20008706670 */
[----:B0-----:R-:W-:-:S06]  /*0e10*/  @!P2 IMAD.WIDE R16, R27, 0x8, R16 ;  /* 0x000000081b10a825 */ /* 0x001fcc00078e0210 */
[----:B------:R-:W3:Y:S06]  /*0e20*/  @!P2 LDG.E.64 R16, desc[UR6][R16.64] ;  /* 0x000000061010a981 */ /* 0x000eec000c1e1b00 */
[----:B------:R-:W-:Y:S01]  /*0e30*/  @!P0 IMAD R27, R23, UR14, R22 ;  /* 0x0000000e171b8c24 */ /* 0x000fe2000f8e0216 */
[----:B--2---:R-:W-:Y:S01]  /*0e40*/  @!P1 DFMA R10, R18, R14, R10 ;  /* 0x0000000e120a922b */ /* 0x004fe2000000000a */
[----:B------:R-:W3:Y:S01]  /*0e50*/  @!P2 LDG.E.64 R14, desc[UR6][R12.64+0x20] ;  /* 0x000020060c0ea981 */ /* 0x000ee2000c1e1b00 */
[----:B------:R-:W0:Y:S02]  /*0e60*/  @!P0 LDC.64 R18, c[0x0][0x210] ;  /* 0x00008400ff128b82 */ /* 0x000e240000000a00 */
[----:B0-----:R-:W-:-:S02]  /*0e70*/  @!P0 IMAD.WIDE R26, R27, 0x8, R18 ;  /* 0x000000081b1a8825 */ /* 0x001fc400078e0212 */
[----:B------:R-:W2:Y:S04]  /*0e80*/  @!P0 LDG.E.64 R18, desc[UR6][R12.64+0x28] ;  /* 0x000028060c128981 */ /* 0x000ea8000c1e1b00 */
[----:B------:R-:W2:Y:S01]  /*0e90*/  @!P0 LDG.E.64 R26, desc[UR6][R26.64] ;  /* 0x000000061a1a8981 */ /* 0x000ea2000c1e1b00 */
[----:B------:R-:W-:-:S04]  /*0ea0*/  IADD3 R23, R25, UR17, RZ ;  /* 0x0000001119177c10 */ /* 0x000fc8000fffe0ff */
[----:B------:R-:W-:Y:S01]  /*0eb0*/  ISETP.GE.AND P3, PT, R23, UR15, PT ;  /* 0x0000000f17007c0c */ /* 0x000fe2000bf66270 */
[----:B---3--:R-:W-:Y:S01]  /*0ec0*/  @!P2 DFMA R10, R16, R14, R10 ;  /* 0x0000000e100aa22b */ /* 0x008fe2000000000a */
[----:B------:R-:W-:-:S04]  /*0ed0*/  LOP3.LUT R14, R21, R23, RZ, 0xfc, !PT ;  /* 0x00000017150e7212 */ /* 0x000fc800078efcff */
[----:B------:R-:W-:Y:S02]  /*0ee0*/  ISETP.LT.OR P1, PT, R14, RZ, P3 ;  /* 0x000000ff0e00720c */ /* 0x000fe40001f21670 */
[-C--:B------:R-:W-:Y:S02]  /*0ef0*/  LOP3.LUT R14, R20, R23.reuse, RZ, 0xfc, !PT ;  /* 0x00000017140e7212 */ /* 0x080fe400078efcff */
[----:B------:R-:W-:Y:S02]  /*0f00*/  ISETP.GE.OR P1, PT, R21, UR14, P1 ;  /* 0x0000000e15007c0c */ /* 0x000fe40008f26670 */
[----:B------:R-:W-:Y:S02]  /*0f10*/  ISETP.LT.OR P2, PT, R14, RZ, P3 ;  /* 0x000000ff0e00720c */ /* 0x000fe40001f41670 */
[----:B------:R-:W-:Y:S02]  /*0f20*/  LOP3.LUT R14, R22, R23, RZ, 0xfc, !PT ;  /* 0x00000017160e7212 */ /* 0x000fe400078efcff */
[----:B------:R-:W-:-:S02]  /*0f30*/  ISETP.GE.OR P2, PT, R20, UR14, P2 ;  /* 0x0000000e14007c0c */ /* 0x000fc40009746670 */
[----:B------:R-:W-:-:S05]  /*0f40*/  ISETP.LT.OR P3, PT, R14, RZ, P3 ;  /* 0x000000ff0e00720c */ /* 0x000fca0001f61670 */
[----:B------:R-:W0:Y:S01]  /*0f50*/  @!P1 LDC.64 R16, c[0x0][0x210] ;  /* 0x00008400ff109b82 */ /* 0x000e220000000a00 */
[----:B------:R-:W-:-:S07]  /*0f60*/  ISETP.GE.OR P3, PT, R22, UR14, P3 ;  /* 0x0000000e16007c0c */ /* 0x000fce0009f66670 */
[----:B------:R-:W1:Y:S01]  /*0f70*/  @!P2 LDC.64 R14, c[0x0][0x210] ;  /* 0x00008400ff0eab82 */ /* 0x000e620000000a00 */
[----:B--2---:R-:W-:Y:S01]  /*0f80*/  @!P0 DFMA R10, R26, R18, R10 ;  /* 0x000000121a0a822b */ /* 0x004fe2000000000a */
[----:B------:R-:W-:-:S06]  /*0f90*/  IMAD R23, R24, UR15, R23 ;  /* 0x0000000f18177c24 */ /* 0x000fcc000f8e0217 */
[----:B------:R-:W2:Y:S01]  /*0fa0*/  @!P3 LDC.64 R18, c[0x0][0x210] ;  /* 0x00008400ff12bb82 */ /* 0x000ea20000000a00 */
[C---:B------:R-:W-:Y:S02]  /*0fb0*/  @!P1 IMAD R25, R23.reuse, UR14, R21 ;  /* 0x0000000e17199c24 */ /* 0x040fe4000f8e0215 */
[----:B------:R-:W-:Y:S02]  /*0fc0*/  @!P2 IMAD R21, R23, UR14, R20 ;  /* 0x0000000e1715ac24 */ /* 0x000fe4000f8e0214 */
[----:B0-----:R-:W-:Y:S02]  /*0fd0*/  @!P1 IMAD.WIDE R24, R25, 0x8, R16 ;  /* 0x0000000819189825 */ /* 0x001fe400078e0210 */
[----:B------:R-:W3:Y:S04]  /*0fe0*/  @!P1 LDG.E.64 R16, desc[UR6][R12.64+0x30] ;  /* 0x000030060c109981 */ /* 0x000ee8000c1e1b00 */
[----:B------:R-:W3:Y:S01]  /*0ff0*/  @!P1 LDG.E.64 R24, desc[UR6][R24.64] ;  /* 0x0000000618189981 */ /* 0x000ee2000c1e1b00 */
[----:B-1----:R-:W-:-:S03]  /*1000*/  @!P2 IMAD.WIDE R14, R21, 0x8, R14 ;  /* 0x00000008150ea825 */ /* 0x002fc600078e020e */
[----:B------:R-:W4:Y:S01]  /*1010*/  @!P2 LDG.E.64 R20, desc[UR6][R12.64+0x38] ;  /* 0x000038060c14a981 */ /* 0x000f22000c1e1b00 */
[----:B------:R-:W-:-:S03]  /*1020*/  @!P3 IMAD R23, R23, UR14, R22 ;  /* 0x0000000e1717bc24 */ /* 0x000fc6000f8e0216 */
[----:B------:R-:W4:Y:S01]  /*1030*/  @!P2 LDG.E.64 R14, desc[UR6][R14.64] ;  /* 0x000000060e0ea981 */ /* 0x000f22000c1e1b00 */
[----:B--2---:R-:W-:-:S03]  /*1040*/  @!P3 IMAD.WIDE R18, R23, 0x8, R18 ;  /* 0x000000081712b825 */ /* 0x004fc600078e0212 */
[----:B------:R-:W2:Y:S04]  /*1050*/  @!P3 LDG.E.64 R22, desc[UR6][R12.64+0x40] ;  /* 0x000040060c16b981 */ /* 0x000ea8000c1e1b00 */
[----:B------:R-:W2:Y:S01]  /*1060*/  @!P3 LDG.E.64 R18, desc[UR6][R18.64] ;  /* 0x000000061212b981 */ /* 0x000ea2000c1e1b00 */
[----:B------:R-:W-:Y:S01]  /*1070*/  ULDC UR4, c[0x0][0xc] ;  /* 0x0000030000047ab9 */ /* 0x000fe20000000800 */
[----:B---3--:R-:W-:Y:S01]  /*1080*/  @!P1 DFMA R10, R24, R16, R10 ;  /* 0x00000010180a922b */ /* 0x008fe2000000000a */
[----:B------:R-:W-:-:S07]  /*1090*/  SHF.R.S64 R16, R8, 0x1d, R7 ;  /* 0x0000001d08107819 */ /* 0x000fce0000001007 */
[----:B----4-:R-:W-:Y:S01]  /*10a0*/  @!P2 DFMA R10, R14, R20, R10 ;  /* 0x000000140e0aa22b */ /* 0x010fe2000000000a */
[----:B------:R-:W-:Y:S01]  /*10b0*/  IADD3 R16, P0, R16, UR18, RZ ;  /* 0x0000001210107c10 */ /* 0x000fe2000ff1e0ff */
[----:B------:R-:W-:-:S03]  /*10c0*/  IMAD R14, R0, UR4, RZ ;  /* 0x00000004000e7c24 */ /* 0x000fc6000f8e02ff */
[----:B------:R-:W-:-:S03]  /*10d0*/  LEA.HI.X.SX32 R17, R7, UR19, 0x3, P0 ;  /* 0x0000001307117c11 */ /* 0x000fc600080f1eff */
[----:B--2---:R-:W-:Y:S01]  /*10e0*/  @!P3 DFMA R10, R18, R22, R10 ;  /* 0x00000016120ab22b */ /* 0x004fe2000000000a */
[----:B------:R-:W-:-:S05]  /*10f0*/  IADD3 R9, P0, R14, R9, RZ ;  /* 0x000000090e097210 */ /* 0x000fca0007f1e0ff */
[----:B------:R-:W-:Y:S01]  /*1100*/  IMAD.X R6, RZ, RZ, R6, P0 ;  /* 0x000000ffff067224 */ /* 0x000fe200000e0606 */
[----:B------:R1:W-:Y:S01]  /*1110*/  STG.E.64 desc[UR6][R16.64], R10 ;  /* 0x0000000a10007986 */ /* 0x0003e2000c101b06 */
[----:B------:R-:W-:-:S04]  /*1120*/  ISETP.GE.U32.AND P0, PT, R9, UR20, PT ;  /* 0x0000001409007c0c */ /* 0x000fc8000bf06070 */
[----:B------:R-:W-:Y:S02]  /*1130*/  ISETP.GE.AND.EX P0, PT, R6, UR8, PT, P0 ;  /* 0x0000000806007c0c */ /* 0x000fe4000bf06300 */
[----:B------:R-:W-:-:S05]  /*1140*/  IADD3 R8, P1, RZ, R8, RZ ;  /* 0x00000008ff087210 */ /* 0x000fca0007f3e0ff */
[----:B------:R-:W-:-:S06]  /*1150*/  IMAD.X R7, R14, 0x1, R7, P1 ;  /* 0x000000010e077824 */ /* 0x000fcc00008e0607 */
[----:B-1----:R-:W-:Y:S05]  /*1160*/  @!P0 BRA `(.L_x_1077) ;  /* 0xfffffff000a88947 */ /* 0x002fea000383ffff */
[----:B------:R-:W-:Y:S05]  /*1170*/  BSYNC B0 ;  /* 0x0000000000007941 */ /* 0x000fea0003800000 */
.L_x_1076:
[----:B------:R-:W-:Y:S05]  /*1180*/  EXIT ;  /* 0x000000000000794d */ /* 0x000fea0003800000 */
.L_x_1075:
[----:B------:R-:W0:Y:S01]  /*1190*/  LDC R2, c[0x0][0x2b0] ;  /* 0x0000ac00ff027b82 */ /* 0x000e220000000800 */
[----:B------:R-:W-:Y:S01]  /*11a0*/  BSSY B0, `(.L_x_1078) ;  /* 0x00000ce000007945 */ /* 0x000fe20003800000 */
[----:B------:R-:W-:Y:S01]  /*11b0*/  IMAD.MOV.U32 R9, RZ, RZ, R8 ;  /* 0x000000ffff097224 */ /* 0x000fe200078e0008 */
[----:B------:R-:W-:Y:S01]  /*11c0*/  ULDC UR17, c[0x0][0x29c] ;  /* 0x0000a70000117ab9 */ /* 0x000fe20000000800 */
[----:B------:R-:W-:Y:S01]  /*11d0*/  ULDC.U8 UR5, c[0x0][0x298] ;  /* 0x0000a60000057ab9 */ /* 0x000fe20000000000 */
[----:B------:R-:W-:Y:S01]  /*11e0*/  ULDC UR9, c[0x0][0x2d0] ;  /* 0x0000b40000097ab9 */ /* 0x000fe20000000800 */
[----:B------:R-:W-:Y:S01]  /*11f0*/  ULDC UR16, c[0x0][0x2d4] ;  /* 0x0000b50000107ab9 */ /* 0x000fe20000000800 */
[----:B------:R-:W-:Y:S01]  /*1200*/  ULDC.64 UR10, c[0x0][0x2c0] ;  /* 0x0000b000000a7ab9 */ /* 0x000fe20000000a00 */
[----:B------:R-:W1:Y:S01]  /*1210*/  LDC R5, c[0x0][0x2b0] ;  /* 0x0000ac00ff057b82 */ /* 0x000e620000000800 */
[----:B------:R-:W-:Y:S01]  /*1220*/  ULDC.64 UR14, c[0x0][0x2a8] ;  /* 0x0000aa00000e7ab9 */ /* 0x000fe20000000a00 */
[----:B------:R-:W-:Y:S01]  /*1230*/  ULDC.64 UR12, c[0x0][0x2b8] ;  /* 0x0000ae00000c7ab9 */ /* 0x000fe20000000a00 */
[----:B------:R-:W-:-:S05]  /*1240*/  ULDC.64 UR18, c[0x0][0x238] ;  /* 0x00008e0000127ab9 */ /* 0x000fca0000000a00 */
[----:B------:R-:W2:Y:S01]  /*1250*/  LDC R6, c[0x0][0x2a0] ;  /* 0x0000a800ff067b82 */ /* 0x000ea20000000800 */
[----:B0-----:R-:W-:-:S04]  /*1260*/  IABS R4, R2 ;  /* 0x0000000200047213 */ /* 0x001fc80000000000 */
[----:B------:R-:W0:Y:S08]  /*1270*/  I2F.RP R2, R4 ;  /* 0x0000000400027306 */ /* 0x000e300000209400 */
[----:B0-----:R-:W0:Y:S02]  /*1280*/  MUFU.RCP R2, R2 ;  /* 0x0000000200027308 */ /* 0x001e240000001000 */
[----:B0-----:R-:W-:-:S02]  /*1290*/  VIADD R10, R2, 0xffffffe ;  /* 0x0ffffffe020a7836 */ /* 0x001fc40000000000 */
[----:B------:R-:W-:-:S04]  /*12a0*/  IMAD.MOV.U32 R2, RZ, RZ, RZ ;  /* 0x000000ffff027224 */ /* 0x000fc800078e00ff */
[----:B------:R0:W3:Y:S02]  /*12b0*/  F2I.FTZ.U32.TRUNC.NTZ R11, R10 ;  /* 0x0000000a000b7305 */ /* 0x0000e4000021f000 */
[----:B0-----:R-:W-:Y:S01]  /*12c0*/  IMAD.MOV.U32 R10, RZ, RZ, RZ ;  /* 0x000000ffff0a7224 */ /* 0x001fe200078e00ff */
[----:B---3--:R-:W-:-:S05]  /*12d0*/  IADD3 R7, RZ, -R11, RZ ;  /* 0x8000000bff077210 */ /* 0x008fca0007ffe0ff */
[----:B------:R-:W-:-:S04]  /*12e0*/  IMAD R7, R7, R4, RZ ;  /* 0x0000000407077224 */ /* 0x000fc800078e02ff */
[----:B-12---:R-:W-:-:S07]  /*12f0*/  IMAD.HI.U32 R7, R11, R7, R10 ;  /* 0x000000070b077227 */ /* 0x006fce00078e000a */
.L_x_1079:
[----:B------:R-:W0:Y:S01]  /*1300*/  LDC R12, c[0x0][0x2b4] ;  /* 0x0000ad00ff0c7b82 */ /* 0x000e220000000800 */
[----:B------:R-:W-:Y:S01]  /*1310*/  IABS R10, R8 ;  /* 0x00000008000a7213 */ /* 0x000fe20000000000 */
[----:B------:R-:W-:Y:S01]  /*1320*/  IMAD.MOV R23, RZ, RZ, -R5 ;  /* 0x000000ffff177224 */ /* 0x000fe200078e0a05 */
[----:B------:R-:W-:Y:S01]  /*1330*/  IABS R14, R5 ;  /* 0x00000005000e7213 */ /* 0x000fe20000000000 */
[----:B------:R-:W-:Y:S01]  /*1340*/  UPRMT UR4, UR5, 0x8880, URZ ;  /* 0x0000888005047896 */ /* 0x000fe2000800003f */
[----:B------:R-:W-:Y:S01]  /*1350*/  ISETP.NE.AND P5, PT, R6, RZ, PT ;  /* 0x000000ff0600720c */ /* 0x000fe20003fa5270 */
[----:B------:R-:W-:Y:S02]  /*1360*/  IMAD.HI.U32 R13, R7, R10, RZ ;  /* 0x0000000a070d7227 */ /* 0x000fe400078e00ff */
[----:B------:R-:W1:Y:S03]  /*1370*/  LDC.64 R24, c[0x0][0x2c8] ;  /* 0x0000b200ff187b82 */ /* 0x000e660000000a00 */
[----:B------:R-:W-:-:S05]  /*1380*/  IADD3 R11, -R13, RZ, RZ ;  /* 0x000000ff0d0b7210 */ /* 0x000fca0007ffe1ff */
[----:B------:R-:W-:Y:S01]  /*1390*/  IMAD R11, R14, R11, R10 ;  /* 0x0000000b0e0b7224 */ /* 0x000fe200078e020a */
[----:B------:R-:W-:-:S04]  /*13a0*/  LOP3.LUT R10, R8, R5, RZ, 0x3c, !PT ;  /* 0x00000005080a7212 */ /* 0x000fc800078e3cff */
[----:B------:R-:W-:Y:S02]  /*13b0*/  ISETP.GT.U32.AND P1, PT, R4, R11, PT ;  /* 0x0000000b0400720c */ /* 0x000fe40003f24070 */
[----:B------:R-:W-:Y:S02]  /*13c0*/  ISETP.GE.AND P2, PT, R10, RZ, PT ;  /* 0x000000ff0a00720c */ /* 0x000fe40003f46270 */
[----:B0-----:R-:W-:-:S04]  /*13d0*/  IABS R15, R12 ;  /* 0x0000000c000f7213 */ /* 0x001fc80000000000 */
[----:B------:R-:W0:Y:S05]  /*13e0*/  I2F.RP R16, R15 ;  /* 0x0000000f00107306 */ /* 0x000e2a0000209400 */
[----:B------:R-:W-:Y:S02]  /*13f0*/  @!P1 IMAD.IADD R11, R11, 0x1, -R14 ;  /* 0x000000010b0b9824 */ /* 0x000fe400078e0a0e */
[----:B------:R-:W-:Y:S01]  /*1400*/  @!P1 VIADD R13, R13, 0x1 ;  /* 0x000000010d0d9836 */ /* 0x000fe20000000000 */
[----:B------:R-:W-:Y:S02]  /*1410*/  ISETP.NE.AND P1, PT, R5, RZ, PT ;  /* 0x000000ff0500720c */ /* 0x000fe40003f25270 */
[----:B------:R-:W-:Y:S01]  /*1420*/  ISETP.GE.U32.AND P0, PT, R11, R4, PT ;  /* 0x000000040b00720c */ /* 0x000fe20003f06070 */
[----:B0-----:R-:W0:-:S12]  /*1430*/  MUFU.RCP R16, R16 ;  /* 0x0000001000107308 */ /* 0x001e180000001000 */
[----:B------:R-:W-:-:S05]  /*1440*/  @P0 IADD3 R13, R13, 0x1, RZ ;  /* 0x000000010d0d0810 */ /* 0x000fca0007ffe0ff */
[----:B------:R-:W-:Y:S01]  /*1450*/  @!P2 IMAD.MOV R13, RZ, RZ, -R13 ;  /* 0x000000ffff0da224 */ /* 0x000fe200078e0a0d */
[----:B------:R-:W-:Y:S01]  /*1460*/  @!P1 LOP3.LUT R13, RZ, R5, RZ, 0x33, !PT ;  /* 0x00000005ff0d9212 */ /* 0x000fe200078e33ff */
[----:B0-----:R-:W-:-:S03]  /*1470*/  VIADD R14, R16, 0xffffffe ;  /* 0x0ffffffe100e7836 */ /* 0x001fc60000000000 */
[----:B------:R-:W-:Y:S01]  /*1480*/  IABS R16, R13 ;  /* 0x0000000d00107213 */ /* 0x000fe20000000000 */
[----:B------:R-:W-:Y:S01]  /*1490*/  IMAD R23, R13, R23, R8 ;  /* 0x000000170d177224 */ /* 0x000fe200078e0208 */
[----:B------:R0:W2:Y:S03]  /*14a0*/  F2I.FTZ.U32.TRUNC.NTZ R11, R14 ;  /* 0x0000000e000b7305 */ /* 0x0000a6000021f000 */
[----:B-1----:R-:W-:Y:S01]  /*14b0*/  IMAD R23, R23, UR10, -R24 ;  /* 0x0000000a17177c24 */ /* 0x002fe2000f8e0a18 */
[----:B0-----:R-:W-:Y:S01]  /*14c0*/  IABS R14, R6 ;  /* 0x00000006000e7213 */ /* 0x001fe20000000000 */
[----:B--2---:R-:W-:-:S04]  /*14d0*/  IMAD.MOV R10, RZ, RZ, -R11 ;  /* 0x000000ffff0a7224 */ /* 0x004fc800078e0a0b */
[----:B------:R-:W-:Y:S02]  /*14e0*/  IMAD R17, R10, R15, RZ ;  /* 0x0000000f0a117224 */ /* 0x000fe400078e02ff */
        /* <DEDUP_REMOVED lines=16> */
[----:B------:R-:W-:Y:S01]  /*15f0*/  ISETP.GE.AND P2, PT, R10, RZ, PT ;  /* 0x000000ff0a00720c */ /* 0x000fe20003f46270 */
[----:B------:R-:W-:-:S06]  /*1600*/  HFMA2.MMA R10, -RZ, RZ, 0, 0 ;  /* 0x00000000ff0a7435 */ /* 0x000fcc00000001ff */
[----:B------:R-:W-:Y:S02]  /*1610*/  @P0 VIADD R26, R26, 0x1 ;  /* 0x000000011a1a0836 */ /* 0x000fe40000000000 */
[----:B0-----:R-:W-:-:S04]  /*1620*/  IMAD.MOV R15, RZ, RZ, -R11 ;  /* 0x000000ffff0f7224 */ /* 0x001fc800078e0a0b */
[----:B------:R-:W-:Y:S01]  /*1630*/  @!P2 IMAD.MOV R26, RZ, RZ, -R26 ;  /* 0x000000ffff1aa224 */ /* 0x000fe200078e0a1a */
[----:B------:R-:W-:Y:S01]  /*1640*/  @!P1 LOP3.LUT R26, RZ, R12, RZ, 0x33, !PT ;  /* 0x0000000cff1a9212 */ /* 0x000fe200078e33ff */
[----:B------:R-:W-:Y:S01]  /*1650*/  IMAD R15, R15, R14, RZ ;  /* 0x0000000e0f0f7224 */ /* 0x000fe200078e02ff */
[----:B------:R-:W-:Y:S01]  /*1660*/  ISETP.NE.AND P2, PT, RZ, UR4, PT ;  /* 0x00000004ff007c0c */ /* 0x000fe2000bf45270 */
[----:B------:R-:W-:Y:S01]  /*1670*/  UIMAD UR4, UR13, UR12, URZ ;  /* 0x0000000c0d0472a4 */ /* 0x000fe2000f8e023f */
[----:B------:R-:W-:Y:S01]  /*1680*/  IABS R16, R26 ;  /* 0x0000001a00107213 */ /* 0x000fe20000000000 */
[----:B------:R-:W-:Y:S01]  /*1690*/  IMAD.HI.U32 R10, R11, R15, R10 ;  /* 0x0000000f0b0a7227 */ /* 0x000fe200078e000a */
[----:B------:R-:W-:-:S03]  /*16a0*/  ISETP.GE.AND P4, PT, R26, RZ, PT ;  /* 0x000000ff1a00720c */ /* 0x000fc60003f86270 */
[----:B------:R-:W-:Y:S02]  /*16b0*/  IMAD.MOV.U32 R11, RZ, RZ, R16 ;  /* 0x000000ffff0b7224 */ /* 0x000fe400078e0010 */
[----:B------:R-:W-:Y:S02]  /*16c0*/  IMAD.MOV R15, RZ, RZ, -R26 ;  /* 0x000000ffff0f7224 */ /* 0x000fe400078e0a1a */
[----:B------:R-:W-:Y:S02]  /*16d0*/  IMAD.HI.U32 R10, R10, R11, RZ ;  /* 0x0000000b0a0a7227 */ /* 0x000fe400078e00ff */
[----:B------:R-:W0:Y:S02]  /*16e0*/  @P2 LDC.64 R28, c[0x0][0x288] ;  /* 0x0000a200ff1c2b82 */ /* 0x000e240000000a00 */
[----:B------:R-:W-:Y:S01]  /*16f0*/  IMAD R12, R12, R15, R13 ;  /* 0x0000000f0c0c7224 */ /* 0x000fe200078e020d */
[----:B------:R-:W-:-:S03]  /*1700*/  IADD3 R10, -R10, RZ, RZ ;  /* 0x000000ff0a0a7210 */ /* 0x000fc60007ffe1ff */
[----:B------:R-:W-:Y:S02]  /*1710*/  IMAD R25, R12, UR11, -R25 ;  /* 0x0000000b0c197c24 */ /* 0x000fe4000f8e0a19 */
[----:B------:R-:W-:Y:S01]  /*1720*/  IMAD R11, R14, R10, R11 ;  /* 0x0000000a0e0b7224 */ /* 0x000fe200078e020b */
[----:B------:R-:W1:Y:S01]  /*1730*/  LDC.64 R12, c[0x0][0x260] ;  /* 0x00009800ff0c7b82 */ /* 0x000e620000000a00 */
[----:B------:R-:W-:Y:S01]  /*1740*/  IMAD R19, R26, UR15, R25 ;  /* 0x0000000f1a137c24 */ /* 0x000fe2000f8e0219 */
[----:B------:R-:W-:Y:S02]  /*1750*/  ISETP.GE.AND P0, PT, R25, UR15, PT ;  /* 0x0000000f19007c0c */ /* 0x000fe4000bf06270 */
[----:B------:R-:W-:Y:S02]  /*1760*/  ISETP.GT.U32.AND P3, PT, R14, R11, PT ;  /* 0x0000000b0e00720c */ /* 0x000fe40003f64070 */
[----:B------:R-:W-:-:S04]  /*1770*/  LOP3.LUT R10, R23, R25, RZ, 0xfc, !PT ;  /* 0x00000019170a7212 */ /* 0x000fc800078efcff */
[----:B------:R-:W-:-:S04]  /*1780*/  ISETP.LT.OR P1, PT, R10, RZ, P0 ;  /* 0x000000ff0a00720c */ /* 0x000fc80000721670 */
[----:B------:R-:W-:-:S03]  /*1790*/  ISETP.GE.OR P1, PT, R23, UR14, P1 ;  /* 0x0000000e17007c0c */ /* 0x000fc60008f26670 */
[----:B------:R-:W-:-:S05]  /*17a0*/  @!P3 IMAD.IADD R11, R11, 0x1, -R14 ;  /* 0x000000010b0bb824 */ /* 0x000fca00078e0a0e */
[----:B------:R-:W-:-:S05]  /*17b0*/  ISETP.GT.U32.AND P3, PT, R14, R11, PT ;  /* 0x0000000b0e00720c */ /* 0x000fca0003f64070 */
[----:B------:R-:W2:Y:S08]  /*17c0*/  @!P1 LDC.64 R16, c[0x0][0x210] ;  /* 0x00008400ff109b82 */ /* 0x000eb00000000a00 */
[----:B------:R-:W-:-:S04]  /*17d0*/  @!P3 IMAD.IADD R11, R11, 0x1, -R14 ;  /* 0x000000010b0bb824 */ /* 0x000fc800078e0a0e */
[----:B------:R-:W-:Y:S02]  /*17e0*/  IMAD.MOV.U32 R21, RZ, RZ, R11 ;  /* 0x000000ffff157224 */ /* 0x000fe400078e000b */
[----:B------:R-:W-:-:S03]  /*17f0*/  @!P1 IMAD R11, R19, UR14, R23 ;  /* 0x0000000e130b9c24 */ /* 0x000fc6000f8e0217 */
[----:B------:R-:W-:Y:S02]  /*1800*/  @!P4 IADD3 R21, -R21, RZ, RZ ;  /* 0x000000ff1515c210 */ /* 0x000fe40007ffe1ff */
[----:B------:R-:W-:-:S05]  /*1810*/  @!P5 LOP3.LUT R21, RZ, R6, RZ, 0x33, !PT ;  /* 0x00000006ff15d212 */ /* 0x000fca00078e33ff */
[----:B------:R-:W-:Y:S02]  /*1820*/  IMAD R15, R21, UR4, RZ ;  /* 0x00000004150f7c24 */ /* 0x000fe4000f8e02ff */
[----:B--2---:R-:W-:Y:S01]  /*1830*/  @!P1 IMAD.WIDE R16, R11, 0x8, R16 ;  /* 0x000000080b109825 */ /* 0x004fe200078e0210 */
[----:B------:R-:W-:-:S03]  /*1840*/  CS2R R10, SRZ ;  /* 0x00000000000a7805 */ /* 0x000fc6000001ff00 */
[----:B0-----:R-:W-:Y:S02]  /*1850*/  @P2 IMAD.WIDE R28, R21, 0x8, R28 ;  /* 0x00000008151c2825 */ /* 0x001fe400078e021c */
[----:B------:R-:W2:Y:S02]  /*1860*/  @!P1 LDG.E.64 R16, desc[UR6][R16.64] ;  /* 0x0000000610109981 */ /* 0x000ea4000c1e1b00 */
[----:B-1----:R-:W-:Y:S02]  /*1870*/  IMAD.WIDE R12, R15, 0x8, R12 ;  /* 0x000000080f0c7825 */ /* 0x002fe400078e020c */
[----:B------:R-:W2:Y:S04]  /*1880*/  @P2 LDG.E.64 R10, desc[UR6][R28.64] ;  /* 0x000000061c0a2981 */ /* 0x000ea8000c1e1b00 */
[----:B------:R-:W2:Y:S01]  /*1890*/  @!P1 LDG.E.64 R14, desc[UR6][R12.64] ;  /* 0x000000060c0e9981 */ /* 0x000ea2000c1e1b00 */
[----:B------:R-:W-:-:S05]  /*18a0*/  VIADD R24, R23, UR9 ;  /* 0x0000000917187c36 */ /* 0x000fca0008000000 */
[----:B------:R-:W-:-:S04]  /*18b0*/  LOP3.LUT R18, R24, R25, RZ, 0xfc, !PT ;  /* 0x0000001918127212 */ /* 0x000fc800078efcff */
[----:B------:R-:W-:-:S04]  /*18c0*/  ISETP.LT.OR P2, PT, R18, RZ, P0 ;  /* 0x000000ff1200720c */ /* 0x000fc80000741670 */
[----:B------:R-:W-:-:S13]  /*18d0*/  ISETP.GE.OR P2, PT, R24, UR14, P2 ;  /* 0x0000000e18007c0c */ /* 0x000fda0009746670 */
[----:B------:R-:W0:Y:S01]  /*18e0*/  @!P2 LDC.64 R20, c[0x0][0x210] ;  /* 0x00008400ff14ab82 */ /* 0x000e220000000a00 */
[----:B------:R-:W-:Y:S02]  /*18f0*/  @!P2 IMAD R27, R19, UR14, R24 ;  /* 0x0000000e131bac24 */ /* 0x000fe4000f8e0218 */
[----:B------:R-:W-:Y:S02]  /*1900*/  VIADD R22, R24, UR9 ;  /* 0x0000000918167c36 */ /* 0x000fe40008000000 */
[----:B0-----:R-:W-:-:S06]  /*1910*/  @!P2 IMAD.WIDE R20, R27, 0x8, R20 ;  /* 0x000000081b14a825 */ /* 0x001fcc00078e0214 */
[----:B------:R-:W3:Y:S01]  /*1920*/  @!P2 LDG.E.64 R20, desc[UR6][R20.64] ;  /* 0x000000061414a981 */ /* 0x000ee2000c1e1b00 */
[----:B--2---:R-:W-:Y:S01]  /*1930*/  @!P1 DFMA R10, R16, R14, R10 ;  /* 0x0000000e100a922b */ /* 0x004fe2000000000a */
[----:B------:R-:W-:Y:S02]  /*1940*/  LOP3.LUT R16, R22, R25, RZ, 0xfc, !PT ;  /* 0x0000001916107212 */ /* 0x000fe400078efcff */
[----:B------:R-:W3:Y:S02]  /*1950*/  @!P2 LDG.E.64 R14, desc[UR6][R12.64+0x8] ;  /* 0x000008060c0ea981 */ /* 0x000ee4000c1e1b00 */
        /* <DEDUP_REMOVED lines=9> */
[----:B---3--:R-:W-:Y:S01]  /*19f0*/  @!P2 DFMA R10, R20, R14, R10 ;  /* 0x0000000e140aa22b */ /* 0x008fe2000000000a */
[----:B------:R-:W-:-:S04]  /*1a00*/  LOP3.LUT R14, R23, R25, RZ, 0xfc, !PT ;  /* 0x00000019170e7212 */ /* 0x000fc800078efcff */
[----:B------:R-:W-:-:S04]  /*1a10*/  ISETP.LT.OR P1, PT, R14, RZ, P3 ;  /* 0x000000ff0e00720c */ /* 0x000fc80001f21670 */
[----:B------:R-:W-:-:S13]  /*1a20*/  ISETP.GE.OR P1, PT, R23, UR14, P1 ;  /* 0x0000000e17007c0c */ /* 0x000fda0008f26670 */
[----:B------:R-:W0:Y:S01]  /*1a30*/  @!P1 LDC.64 R14, c[0x0][0x210] ;  /* 0x00008400ff0e9b82 */ /* 0x000e220000000a00 */
[----:B------:R-:W-:-:S04]  /*1a40*/  IMAD R21, R26, UR15, R25 ;  /* 0x0000000f1a157c24 */ /* 0x000fc8000f8e0219 */
[----:B------:R-:W-:-:S04]  /*1a50*/  @!P1 IMAD R29, R21, UR14, R23 ;  /* 0x0000000e151d9c24 */ /* 0x000fc8000f8e0217 */
[----:B0-----:R-:W-:Y:S01]  /*1a60*/  @!P1 IMAD.WIDE R28, R29, 0x8, R14 ;  /* 0x000000081d1c9825 */ /* 0x001fe200078e020e */
[----:B--2---:R-:W-:-:S04]  /*1a70*/  @!P0 DFMA R10, R18, R16, R10 ;  /* 0x00000010120a822b */ /* 0x004fc8000000000a */
        /* <DEDUP_REMOVED lines=41> */
[----:B-1----:R-:W-:-:S04]  /*1d10*/  @!P2 IMAD.WIDE R14, R23, 0x8, R14 ;  /* 0x00000008170ea825 */ /* 0x002fc800078e020e */
[----:B------:R-:W-:Y:S02]  /*1d20*/  @!P3 IMAD R25, R25, UR14, R22 ;  /* 0x0000000e1919bc24 */ /* 0x000fe4000f8e0216 */
[----:B------:R-:W4:Y:S02]  /*1d30*/  @!P2 LDG.E.64 R14, desc[UR6][R14.64] ;  /* 0x000000060e0ea981 */ /* 0x000f24000c1e1b00 */
[----:B--2---:R-:W-:Y:S02]  /*1d40*/  @!P3 IMAD.WIDE R18, R25, 0x8, R18 ;  /* 0x000000081912b825 */ /* 0x004fe400078e0212 */
[----:B------:R-:W4:Y:S04]  /*1d50*/  @!P2 LDG.E.64 R22, desc[UR6][R12.64+0x38] ;  /* 0x000038060c16a981 */ /* 0x000f28000c1e1b00 */
[----:B------:R-:W2:Y:S04]  /*1d60*/  @!P3 LDG.E.64 R18, desc[UR6][R18.64] ;  /* 0x000000061212b981 */ /* 0x000ea8000c1e1b00 */
[----:B------:R-:W2:Y:S01]  /*1d70*/  @!P3 LDG.E.64 R24, desc[UR6][R12.64+0x40] ;  /* 0x000040060c18b981 */ /* 0x000ea2000c1e1b00 */
[----:B------:R-:W-:Y:S01]  /*1d80*/  ULDC UR4, c[0x0][0xc] ;  /* 0x0000030000047ab9 */ /* 0x000fe20000000800 */
[----:B---3--:R-:W-:Y:S01]  /*1d90*/  @!P1 DFMA R10, R20, R16, R10 ;  /* 0x00000010140a922b */ /* 0x008fe2000000000a */
[----:B------:R-:W-:-:S04]  /*1da0*/  SHF.R.S64 R16, R2, 0x1d, R9 ;  /* 0x0000001d02107819 */ /* 0x000fc80000001009 */
[----:B------:R-:W-:-:S03]  /*1db0*/  IADD3 R16, P0, R16, UR18, RZ ;  /* 0x0000001210107c10 */ /* 0x000fc6000ff1e0ff */
[----:B----4-:R-:W-:Y:S01]  /*1dc0*/  @!P2 DFMA R10, R14, R22, R10 ;  /* 0x000000160e0aa22b */ /* 0x010fe2000000000a */
[----:B------:R-:W-:Y:S01]  /*1dd0*/  IMAD R14, R0, UR4, RZ ;  /* 0x00000004000e7c24 */ /* 0x000fe2000f8e02ff */
[----:B------:R-:W-:-:S06]  /*1de0*/  LEA.HI.X.SX32 R17, R9, UR19, 0x3, P0 ;  /* 0x0000001309117c11 */ /* 0x000fcc00080f1eff */
        /* <DEDUP_REMOVED lines=8> */
[----:B0-----:R-:W-:Y:S05]  /*1e70*/  @!P0 BRA `(.L_x_1079) ;  /* 0xfffffff400208947 */ /* 0x001fea000383ffff */
[----:B------:R-:W-:Y:S05]  /*1e80*/  BSYNC B0 ;  /* 0x0000000000007941 */ /* 0x000fea0003800000 */
.L_x_1078:
[----:B------:R-:W-:Y:S05]  /*1e90*/  EXIT ;  /* 0x000000000000794d */ /* 0x000fea0003800000 */
.L_x_1080:
        /* <DEDUP_REMOVED lines=14> */
.L_x_1173:


//--------------------- .text._ZN2at6native51_GLOBAL__N__2c613397_18_DepthwiseConv2d_cu_9959487031conv_depthwise2d_forward_kernelILi5EdiEEvNS_27GenericPackedTensorAccessorIKT0_Lm4ENS_16DefaultPtrTraitsEiEENS3_IS4_Lm4ES6_iEES7_NS3_IS5_Lm1ES6_iEEbT1_iiiiiiiiiiiiii --------------------------
	.section	.text._ZN2at6native51_GLOBAL__N__2c613397_18_DepthwiseConv2d_cu_9959487031conv_depthwise2d_forward_kernelILi5EdiEEvNS_27GenericPackedTensorAccessorIKT0_Lm4ENS_16DefaultPtrTraitsEiEENS3_IS4_Lm4ES6_iEES7_NS3_IS5_Lm1ES6_iEEbT1_iiiiiiiiiiiiii,"ax",@progbits
	.align	128
.text._ZN2at6native51_GLOBAL__N__2c613397_18_DepthwiseConv2d_cu_9959487031conv_depthwise2d_forward_kernelILi5EdiEEvNS_27GenericPackedTensorAccessorIKT0_Lm4ENS_16DefaultPtrTraitsEiEENS3_IS4_Lm4ES6_iEES7_NS3_IS5_Lm1ES6_iEEbT1_iiiiiiiiiiiiii:
        .type           _ZN2at6native51_GLOBAL__N__2c613397_18_DepthwiseConv2d_cu_9959487031conv_depthwise2d_forward_kernelILi5EdiEEvNS_27GenericPackedTensorAccessorIKT0_Lm4ENS_16DefaultPtrTraitsEiEENS3_IS4_Lm4ES6_iEES7_NS3_IS5_Lm1ES6_iEEbT1_iiiiiiiiiiiiii,@function
        .size           _ZN2at6native51_GLOBAL__N__2c613397_18_DepthwiseConv2d_cu_9959487031conv_depthwise2d_forward_kernelILi5EdiEEvNS_27GenericPackedTensorAccessorIKT0_Lm4ENS_16DefaultPtrTraitsEiEENS3_IS4_Lm4ES6_iEES7_NS3_IS5_Lm1ES6_iEEbT1_iiiiiiiiiiiiii,(.L_x_1174 - _ZN2at6native51_GLOBAL__N__2c613397_18_DepthwiseConv2d_cu_9959487031conv_depthwise2d_forward_kernelILi5EdiEEvNS_27GenericPackedTensorAccessorIKT0_Lm4ENS_16DefaultPtrTraitsEiEENS3_IS4_Lm4ES6_iEES7_NS3_IS5_Lm1ES6_iEEbT1_iiiiiiiiiiiiii)
        .other          _ZN2at6native51_GLOBAL__N__2c613397_18_DepthwiseConv2d_cu_9959487031conv_depthwise2d_forward_kernelILi5EdiEEvNS_27GenericPackedTensorAccessorIKT0_Lm4ENS_16DefaultPtrTraitsEiEENS3_IS4_Lm4ES6_iEES7_NS3_IS5_Lm1ES6_iEEbT1_iiiiiiiiiiiiii,@"STO_CUDA_ENTRY STV_DEFAULT"
_ZN2at6native51_GLOBAL__N__2c613397_18_DepthwiseConv2d_cu_9959487031conv_depthwise2d_forward_kernelILi5EdiEEvNS_27GenericPackedTensorAccessorIKT0_Lm4ENS_16DefaultPtrTraitsEiEENS3_IS4_Lm4ES6_iEES7_NS3_IS5_Lm1ES6_iEEbT1_iiiiiiiiiiiiii:
        /* <DEDUP_REMOVED lines=23> */
[----:B------:R-:W-:Y:S01]  /*0170*/  IMAD.WIDE.U32 R10, R11, UR8, RZ ;  /* 0x000000080b0a7c25 */ /* 0x000fe2000f8e00ff */
[----:B------:R-:W-:Y:S01]  /*0180*/  BSSY B0, `(.L_x_1082) ;  /* 0x000019c000007945 */ /* 0x000fe20003800000 */
[----:B------:R-:W1:Y:S01]  /*0190*/  I2F.RP R0, R5 ;  /* 0x0000000500007306 */ /* 0x000e620000209400 */
[----:B------:R-:W-:Y:S01]  /*01a0*/  ULDC UR17, c[0x0][0x29c] ;  /* 0x0000a70000117ab9 */ /* 0x000fe20000000800 */
[----:B------:R-:W-:Y:S01]  /*01b0*/  ULDC.U8 UR7, c[0x0][0x298] ;  /* 0x0000a60000077ab9 */ /* 0x000fe20000000000 */
[----:B------:R-:W-:Y:S01]  /*01c0*/  ULDC UR8, c[0x0][0x2d0] ;  /* 0x0000b40000087ab9 */ /* 0x000fe20000000800 */
[----:B------:R-:W-:Y:S01]  /*01d0*/  ULDC UR16, c[0x0][0x2d4] ;  /* 0x0000b50000107ab9 */ /* 0x000fe20000000800 */
[----:B------:R-:W-:Y:S01]  /*01e0*/  ULDC.64 UR12, c[0x0][0x2c0] ;  /* 0x0000b000000c7ab9 */ /* 0x000fe20000000a00 */
[----:B------:R-:W-:Y:S01]  /*01f0*/  ULDC.64 UR14, c[0x0][0x2a8] ;  /* 0x0000aa00000e7ab9 */ /* 0x000fe20000000a00 */
[----:B------:R-:W-:Y:S01]  /*0200*/  ULDC.64 UR18, c[0x0][0x238] ;  /* 0x00008e0000127ab9 */ /* 0x000fe20000000a00 */
[----:B-1----:R-:W1:Y:S02]  /*0210*/  MUFU.RCP R0, R0 ;  /* 0x0000000000007308 */ /* 0x002e640000001000 */
[----:B-1----:R-:W-:-:S06]  /*0220*/  VIADD R2, R0, 0xffffffe ;  /* 0x0ffffffe00027836 */ /* 0x002fcc0000000000 */
[----:B------:R1:W2:Y:S02]  /*0230*/  F2I.FTZ.U32.TRUNC.NTZ R3, R2 ;  /* 0x0000000200037305 */ /* 0x0002a4000021f000 */
[----:B-1----:R-:W-:Y:S02]  /*0240*/  IMAD.MOV.U32 R2, RZ, RZ, RZ ;  /* 0x000000ffff027224 */ /* 0x002fe400078e00ff */
[----:B--2---:R-:W-:-:S04]  /*0250*/  IMAD.MOV R6, RZ, RZ, -R3 ;  /* 0x000000ffff067224 */ /* 0x004fc800078e0a03 */
[----:B------:R-:W-:Y:S01]  /*0260*/  IMAD R7, R6, R5, RZ ;  /* 0x0000000506077224 */ /* 0x000fe200078e02ff */
[----:B0-----:R-:W-:-:S03]  /*0270*/  IABS R6, R9 ;  /* 0x0000000900067213 */ /* 0x001fc60000000000 */
        /* <DEDUP_REMOVED lines=9> */
[----:B------:R-:W-:Y:S01]  /*0310*/  LOP3.LUT R0, R9, R8, RZ, 0x3c, !PT ;  /* 0x0000000809007212 */ /* 0x000fe200078e3cff */
[----:B------:R-:W0:Y:S03]  /*0320*/  LDC R5, c[0x0][0x2b0] ;  /* 0x0000ac00ff057b82 */ /* 0x000e260000000800 */
[----:B------:R-:W-:-:S05]  /*0330*/  ISETP.GE.AND P2, PT, R0, RZ, PT ;  /* 0x000000ff0000720c */ /* 0x000fca0003f46270 */
[----:B------:R-:W1:Y:S02]  /*0340*/  LDC R0, c[0x0][0x2b0] ;  /* 0x0000ac00ff007b82 */ /* 0x000e640000000800 */
[----:B------:R-:W-:Y:S01]  /*0350*/  @P0 VIADD R2, R2, 0x1 ;  /* 0x0000000102020836 */ /* 0x000fe20000000000 */
[----:B------:R-:W-:Y:S01]  /*0360*/  IADD3 R7, P0, R10, R4, RZ ;  /* 0x000000040a077210 */ /* 0x000fe20007f1e0ff */
[----:B------:R-:W-:-:S04]  /*0370*/  IMAD.MOV.U32 R4, RZ, RZ, RZ ;  /* 0x000000ffff047224 */ /* 0x000fc800078e00ff */
[----:B------:R-:W-:Y:S01]  /*0380*/  @!P2 IADD3 R2, -R2, RZ, RZ ;  /* 0x000000ff0202a210 */ /* 0x000fe20007ffe1ff */
[----:B------:R-:W-:Y:S01]  /*0390*/  IMAD.X R3, RZ, RZ, R11, P0 ;  /* 0x000000ffff037224 */ /* 0x000fe200000e060b */
[----:B------:R-:W-:Y:S02]  /*03a0*/  @!P1 LOP3.LUT R2, RZ, R8, RZ, 0x33, !PT ;  /* 0x00000008ff029212 */ /* 0x000fe400078e33ff */
[----:B0-----:R-:W-:Y:S01]  /*03b0*/  IABS R6, R5 ;  /* 0x0000000500067213 */ /* 0x001fe20000000000 */
[----:B------:R-:W-:-:S07]  /*03c0*/  IMAD.MOV.U32 R5, RZ, RZ, R7 ;  /* 0x000000ffff057224 */ /* 0x000fce00078e0007 */
.L_x_1083:
[----:B------:R-:W0:Y:S01]  /*03d0*/  I2F.RP R10, R6 ;  /* 0x00000006000a7306 */ /* 0x000e220000209400 */
[----:B------:R-:W2:Y:S01]  /*03e0*/  LDC R12, c[0x0][0x2b4] ;  /* 0x0000ad00ff0c7b82 */ /* 0x000ea20000000800 */
[----:B------:R-:W-:Y:S01]  /*03f0*/  IABS R14, R7 ;  /* 0x00000007000e7213 */ /* 0x000fe20000000000 */
[----:B------:R-:W-:-:S06]  /*0400*/  UPRMT UR6, UR7, 0x8880, URZ ;  /* 0x0000888007067896 */ /* 0x000fcc000800003f */
[----:B------:R-:W3:Y:S01]  /*0410*/  LDC.64 R24, c[0x0][0x2c8] ;  /* 0x0000b200ff187b82 */ /* 0x000ee20000000a00 */
[----:B------:R-:W-:Y:S01]  /*0420*/  ISETP.NE.AND P3, PT, RZ, UR6, PT ;  /* 0x00000006ff007c0c */ /* 0x000fe2000bf65270 */
[----:B0-----:R-:W0:Y:S02]  /*0430*/  MUFU.RCP R10, R10 ;  /* 0x0000000a000a7308 */ /* 0x001e240000001000 */
[----:B0-----:R-:W-:Y:S01]  /*0440*/  VIADD R8, R10, 0xffffffe ;  /* 0x0ffffffe0a087836 */ /* 0x001fe20000000000 */
[----:B--2---:R-:W-:-:S05]  /*0450*/  IABS R10, R12 ;  /* 0x0000000c000a7213 */ /* 0x004fca0000000000 */
[----:B------:R0:W2:Y:S02]  /*0460*/  F2I.FTZ.U32.TRUNC.NTZ R9, R8 ;  /* 0x0000000800097305 */ /* 0x0000a4000021f000 */
[----:B0-----:R-:W-:Y:S02]  /*0470*/  IMAD.MOV.U32 R8, RZ, RZ, RZ ;  /* 0x000000ffff087224 */ /* 0x001fe400078e00ff */
[----:B--2---:R-:W-:-:S04]  /*0480*/  IMAD.MOV R11, RZ, RZ, -R9 ;  /* 0x000000ffff0b7224 */ /* 0x004fc800078e0a09 */
[----:B------:R-:W-:-:S04]  /*0490*/  IMAD R11, R11, R6, RZ ;  /* 0x000000060b0b7224 */ /* 0x000fc800078e02ff */
[----:B------:R-:W-:Y:S01]  /*04a0*/  IMAD.HI.U32 R9, R9, R11, R8 ;  /* 0x0000000b09097227 */ /* 0x000fe200078e0008 */
[----:B-1----:R-:W-:Y:S01]  /*04b0*/  IABS R8, R0 ;  /* 0x0000000000087213 */ /* 0x002fe20000000000 */
[----:B------:R-:W0:Y:S04]  /*04c0*/  I2F.RP R11, R10 ;  /* 0x0000000a000b7306 */ /* 0x000e280000209400 */
[----:B------:R-:W-:-:S04]  /*04d0*/  IMAD.HI.U32 R13, R9, R14, RZ ;  /* 0x0000000e090d7227 */ /* 0x000fc800078e00ff */
[----:B------:R-:W-:-:S04]  /*04e0*/  IMAD.MOV R9, RZ, RZ, -R13 ;  /* 0x000000ffff097224 */ /* 0x000fc800078e0a0d */
[----:B------:R-:W-:Y:S02]  /*04f0*/  IMAD R9, R8, R9, R14 ;  /* 0x0000000908097224 */ /* 0x000fe400078e020e */
[----:B------:R-:W1:Y:S01]  /*0500*/  LDC R14, c[0x0][0x2a0] ;  /* 0x0000a800ff0e7b82 */ /* 0x000e620000000800 */
[----:B0-----:R-:W0:Y:S02]  /*0510*/  MUFU.RCP R11, R11 ;  /* 0x0000000b000b7308 */ /* 0x001e240000001000 */
[----:B------:R-:W-:-:S13]  /*0520*/  ISETP.GT.U32.AND P1, PT, R6, R9, PT ;  /* 0x000000090600720c */ /* 0x000fda0003f24070 */
[----:B------:R-:W-:Y:S01]  /*0530*/  @!P1 IMAD.IADD R9, R9, 0x1, -R8 ;  /* 0x0000000109099824 */ /* 0x000fe200078e0a08 */
[----:B------:R-:W-:Y:S01]  /*0540*/  LOP3.LUT R8, R7, R0, RZ, 0x3c, !PT ;  /* 0x0000000007087212 */ /* 0x000fe200078e3cff */
[----:B0-----:R-:W-:Y:S01]  /*0550*/  VIADD R15, R11, 0xffffffe ;  /* 0x0ffffffe0b0f7836 */ /* 0x001fe20000000000 */
[----:B------:R-:W-:Y:S02]  /*0560*/  @!P1 IADD3 R13, R13, 0x1, RZ ;  /* 0x000000010d0d9810 */ /* 0x000fe40007ffe0ff */
[----:B------:R-:W-:Y:S02]  /*0570*/  ISETP.GE.U32.AND P0, PT, R9, R6, PT ;  /* 0x000000060900720c */ /* 0x000fe40003f06070 */
[----:B------:R1:W0:Y:S01]  /*0580*/  F2I.FTZ.U32.TRUNC.NTZ R9, R15 ;  /* 0x0000000f00097305 */ /* 0x000222000021f000 */
[----:B------:R-:W-:Y:S01]  /*0590*/  ISETP.GE.AND P2, PT, R8, RZ, PT ;  /* 0x000000ff0800720c */ /* 0x000fe20003f46270 */
[----:B------:R-:W-:Y:S01]  /*05a0*/  IMAD.MOV.U32 R8, RZ, RZ, RZ ;  /* 0x000000ffff087224 */ /* 0x000fe200078e00ff */
[----:B------:R-:W-:-:S02]  /*05b0*/  ISETP.NE.AND P1, PT, R0, RZ, PT ;  /* 0x000000ff0000720c */ /* 0x000fc40003f25270 */
[----:B-1----:R-:W-:-:S06]  /*05c0*/  IABS R15, R14 ;  /* 0x0000000e000f7213 */ /* 0x002fcc0000000000 */
[----:B------:R-:W-:-:S04]  /*05d0*/  @P0 VIADD R13, R13, 0x1 ;  /* 0x000000010d0d0836 */ /* 0x000fc80000000000 */
[----:B------:R-:W-:Y:S01]  /*05e0*/  @!P2 IMAD.MOV R13, RZ, RZ, -R13 ;  /* 0x000000ffff0da224 */ /* 0x000fe200078e0a0d */
[----:B------:R-:W-:Y:S01]  /*05f0*/  @!P1 LOP3.LUT R13, RZ, R0, RZ, 0x33, !PT ;  /* 0x00000000ff0d9212 */ /* 0x000fe200078e33ff */
[----:B0-----:R-:W-:-:S03]  /*0600*/  IMAD.MOV R11, RZ, RZ, -R9 ;  /* 0x000000ffff0b7224 */ /* 0x001fc600078e0a09 */
[----:B------:R-:W-:Y:S01]  /*0610*/  IABS R16, R13 ;  /* 0x0000000d00107213 */ /* 0x000fe20000000000 */
[----:B------:R-:W-:-:S04]  /*0620*/  IMAD R11, R11, R10, RZ ;  /* 0x0000000a0b0b7224 */ /* 0x000fc800078e02ff */
[----:B------:R-:W-:-:S04]  /*0630*/  IMAD.HI.U32 R8, R9, R11, R8 ;  /* 0x0000000b09087227 */ /* 0x000fc800078e0008 */
[----:B------:R-:W-:Y:S02]  /*0640*/  IMAD.MOV.U32 R9, RZ, RZ, R16 ;  /* 0x000000ffff097224 */ /* 0x000fe400078e0010 */
[----:B------:R-:W0:Y:S02]  /*0650*/  I2F.RP R16, R15 ;  /* 0x0000000f00107306 */ /* 0x000e240000209400 */
[----:B------:R-:W-:-:S04]  /*0660*/  IMAD.HI.U32 R19, R8, R9, RZ ;  /* 0x0000000908137227 */ /* 0x000fc800078e00ff */
[----:B------:R-:W-:-:S04]  /*0670*/  IMAD.MOV R8, RZ, RZ, -R19 ;  /* 0x000000ffff087224 */ /* 0x000fc800078e0a13 */
[C---:B------:R-:W-:Y:S01]  /*0680*/  IMAD R9, R10.reuse, R8, R9 ;  /* 0x000000080a097224 */ /* 0x040fe200078e0209 */
[----:B------:R-:W-:Y:S01]  /*0690*/  LOP3.LUT R8, R13, R12, RZ, 0x3c, !PT ;  /* 0x0000000c0d087212 */ /* 0x000fe200078e3cff */
[----:B0-----:R-:W0:Y:S03]  /*06a0*/  MUFU.RCP R16, R16 ;  /* 0x0000001000107308 */ /* 0x001e260000001000 */
[----:B------:R-:W-:Y:S02]  /*06b0*/  ISETP.GT.U32.AND P1, PT, R10, R9, PT ;  /* 0x000000090a00720c */ /* 0x000fe40003f24070 */
[----:B------:R-:W-:Y:S02]  /*06c0*/  ISETP.GE.AND P2, PT, R8, RZ, PT ;  /* 0x000000ff0800720c */ /* 0x000fe40003f46270 */
[----:B------:R-:W1:Y:S09]  /*06d0*/  LDC R8, c[0x0][0x2a4] ;  /* 0x0000a900ff087b82 */ /* 0x000e720000000800 */
[----:B------:R-:W-:Y:S01]  /*06e0*/  @!P1 IMAD.IADD R9, R9, 0x1, -R10 ;  /* 0x0000000109099824 */ /* 0x000fe200078e0a0a */
[----:B------:R-:W-:Y:S01]  /*06f0*/  @!P1 IADD3 R19, R19, 0x1, RZ ;  /* 0x0000000113139810 */ /* 0x000fe20007ffe0ff */
[----:B0-----:R-:W-:Y:S01]  /*0700*/  VIADD R11, R16, 0xffffffe ;  /* 0x0ffffffe100b7836 */ /* 0x001fe20000000000 */
[----:B------:R-:W-:-:S02]  /*0710*/  ISETP.NE.AND P1, PT, R12, RZ, PT ;  /* 0x000000ff0c00720c */ /* 0x000fc40003f25270 */
[----:B------:R-:W-:-:S03]  /*0720*/  ISETP.GE.U32.AND P0, PT, R9, R10, PT ;  /* 0x0000000a0900720c */ /* 0x000fc60003f06070 */
[----:B------:R-:W0:Y:S10]  /*0730*/  F2I.FTZ.U32.TRUNC.NTZ R11, R11 ;  /* 0x0000000b000b7305 */ /* 0x000e34000021f000 */
[----:B------:R-:W-:-:S04]  /*0740*/  @P0 VIADD R19, R19, 0x1 ;  /* 0x0000000113130836 */ /* 0x000fc80000000000 */
[----:B------:R-:W-:Y:S01]  /*0750*/  @!P2 IMAD.MOV R19, RZ, RZ, -R19 ;  /* 0x000000ffff13a224 */ /* 0x000fe200078e0a13 */
[----:B------:R-:W-:Y:S01]  /*0760*/  @!P1 LOP3.LUT R19, RZ, R12, RZ, 0x33, !PT ;  /* 0x0000000cff139212 */ /* 0x000fe200078e33ff */
[----:B0-----:R-:W-:-:S03]  /*0770*/  IMAD.MOV R10, RZ, RZ, -R11 ;  /* 0x000000ffff0a7224 */ /* 0x001fc600078e0a0b */
[----:B------:R-:W-:Y:S01]  /*0780*/  IABS R16, R19 ;  /* 0x0000001300107213 */ /* 0x000fe20000000000 */
[----:B------:R-:W-:Y:S02]  /*0790*/  IMAD R9, R10, R15, RZ ;  /* 0x0000000f0a097224 */ /* 0x000fe400078e02ff */
[----:B------:R-:W-:-:S04]  /*07a0*/  IMAD.MOV.U32 R10, RZ, RZ, RZ ;  /* 0x000000ffff0a7224 */ /* 0x000fc800078e00ff */
[----:B------:R-:W-:-:S04]  /*07b0*/  IMAD.HI.U32 R10, R11, R9, R10 ;  /* 0x000000090b0a7227 */ /* 0x000fc800078e000a */
[----:B------:R-:W-:Y:S01]  /*07c0*/  IMAD.MOV.U32 R9, RZ, RZ, R16 ;  /* 0x000000ffff097224 */ /* 0x000fe200078e0010 */
[----:B-1----:R-:W-:-:S03]  /*07d0*/  IABS R16, R8 ;  /* 0x0000000800107213 */ /* 0x002fc60000000000 */
[----:B------:R-:W-:Y:S01]  /*07e0*/  IMAD.HI.U32 R17, R10, R9, RZ ;  /* 0x000000090a117227 */ /* 0x000fe200078e00ff */
[----:B------:R-:W0:Y:S03]  /*07f0*/  I2F.RP R18, R16 ;  /* 0x0000001000127306 */ /* 0x000e260000209400 */
[----:B------:R-:W-:-:S04]  /*0800*/  IMAD.MOV R10, RZ, RZ, -R17 ;  /* 0x000000ffff0a7224 */ /* 0x000fc800078e0a11 */
[----:B------:R-:W-:Y:S01]  /*0810*/  IMAD R10, R15, R10, R9 ;  /* 0x0000000a0f0a7224 */ /* 0x000fe200078e0209 */
[----:B------:R-:W-:-:S04]  /*0820*/  LOP3.LUT R9, R19, R14, RZ, 0x3c, !PT ;  /* 0x0000000e13097212 */ /* 0x000fc800078e3cff */
[----:B------:R-:W-:Y:S02]  /*0830*/  ISETP.GT.U32.AND P1, PT, R15, R10, PT ;  /* 0x0000000a0f00720c */ /* 0x000fe40003f24070 */
[----:B------:R-:W-:Y:S01]  /*0840*/  ISETP.GE.AND P2, PT, R9, RZ, PT ;  /* 0x000000ff0900720c */ /* 0x000fe20003f46270 */
[----:B0-----:R-:W0:Y:S10]  /*0850*/  MUFU.RCP R18, R18 ;  /* 0x0000001200127308 */ /* 0x001e340000001000 */
[----:B------:R-:W-:Y:S01]  /*0860*/  @!P1 IMAD.IADD R10, R10, 0x1, -R15 ;  /* 0x000000010a0a9824 */ /* 0x000fe200078e0a0f */
[----:B------:R-:W-:-:S02]  /*0870*/  @!P1 IADD3 R17, R17, 0x1, RZ ;  /* 0x0000000111119810 */ /* 0x000fc40007ffe0ff */
[----:B------:R-:W-:Y:S02]  /*0880*/  ISETP.NE.AND P1, PT, R14, RZ, PT ;  /* 0x000000ff0e00720c */ /* 0x000fe40003f25270 */
[----:B------:R-:W-:Y:S01]  /*0890*/  ISETP.GE.U32.AND P0, PT, R10, R15, PT ;  /* 0x0000000f0a00720c */ /* 0x000fe20003f06070 */
[----:B0-----:R-:W-:-:S04]  /*08a0*/  VIADD R10, R18, 0xffffffe ;  /* 0x0ffffffe120a7836 */ /* 0x001fc80000000000 */
[----:B------:R0:W1:Y:S08]  /*08b0*/  F2I.FTZ.U32.TRUNC.NTZ R11, R10 ;  /* 0x0000000a000b7305 */ /* 0x000070000021f000 */
[----:B------:R-:W-:Y:S02]  /*08c0*/  @P0 VIADD R17, R17, 0x1 ;  /* 0x0000000111110836 */ /* 0x000fe40000000000 */
[----:B0-----:R-:W-:-:S02]  /*08d0*/  IMAD.MOV.U32 R10, RZ, RZ, RZ ;  /* 0x000000ffff0a7224 */ /* 0x001fc400078e00ff */
[----:B------:R-:W-:Y:S01]  /*08e0*/  @!P2 IMAD.MOV R17, RZ, RZ, -R17 ;  /* 0x000000ffff11a224 */ /* 0x000fe200078e0a11 */
[----:B------:R-:W-:Y:S01]  /*08f0*/  @!P1 LOP3.LUT R17, RZ, R14, RZ, 0x33, !PT ;  /* 0x0000000eff119212 */ /* 0x000fe200078e33ff */
[----:B-1----:R-:W-:-:S04]  /*0900*/  IMAD.MOV R15, RZ, RZ, -R11 ;  /* 0x000000ffff0f7224 */ /* 0x002fc800078e0a0b */
[----:B------:R-:W-:Y:S02]  /*0910*/  IMAD.MOV R9, RZ, RZ, -R17 ;  /* 0x000000ffff097224 */ /* 0x000fe400078e0a11 */
[----:B------:R-:W-:Y:S02]  /*0920*/  IMAD R15, R15, R16, RZ ;  /* 0x000000100f0f7224 */ /* 0x000fe400078e02ff */
[----:B------:R-:W-:Y:S02]  /*0930*/  IMAD R9, R14, R9, R19 ;  /* 0x000000090e097224 */ /* 0x000fe400078e0213 */
[----:B------:R-:W-:-:S03]  /*0940*/  IMAD.HI.U32 R10, R11, R15, R10 ;  /* 0x0000000f0b0a7227 */ /* 0x000fc600078e000a */
[----:B------:R-:W-:Y:S01]  /*0950*/  IABS R14, R9 ;  /* 0x00000009000e7213 */ /* 0x000fe20000000000 */
[----:B------:R-:W-:-:S04]  /*0960*/  IMAD.MOV R19, RZ, RZ, -R19 ;  /* 0x000000ffff137224 */ /* 0x000fc800078e0a13 */
[----:B------:R-:W-:Y:S02]  /*0970*/  IMAD.MOV.U32 R11, RZ, RZ, R14 ;  /* 0x000000ffff0b7224 */ /* 0x000fe400078e000e */
[----:B------:R-:W-:Y:S02]  /*0980*/  IMAD R12, R12, R19, R13 ;  /* 0x000000130c0c7224 */ /* 0x000fe400078e020d */
[----:B------:R-:W-:-:S04]  /*0990*/  IMAD.HI.U32 R10, R10, R11, RZ ;  /* 0x0000000b0a0a7227 */ /* 0x000fc800078e00ff */
[----:B------:R-:W-:Y:S02]  /*09a0*/  IMAD.MOV R14, RZ, RZ, -R10 ;  /* 0x000000ffff0e7224 */ /* 0x000fe400078e0a0a */
[----:B---3--:R-:W-:Y:S02]  /*09b0*/  IMAD R25, R12, UR13, -R25 ;  /* 0x0000000d0c197c24 */ /* 0x008fe4000f8e0a19 */
[----:B------:R-:W-:Y:S01]  /*09c0*/  IMAD R11, R16, R14, R11 ;  /* 0x0000000e100b7224 */ /* 0x000fe200078e020b */
[----:B------:R-:W-:Y:S02]  /*09d0*/  IADD3 R14, -R0, RZ, RZ ;  /* 0x000000ff000e7210 */ /* 0x000fe40007ffe1ff */
[----:B------:R-:W-:Y:S02]  /*09e0*/  ISETP.GE.AND P0, PT, R25, UR15, PT ;  /* 0x0000000f19007c0c */ /* 0x000fe4000bf06270 */
[----:B------:R-:W-:Y:S01]  /*09f0*/  ISETP.GT.U32.AND P4, PT, R16, R11, PT ;  /* 0x0000000b1000720c */ /* 0x000fe20003f84070 */
[----:B------:R-:W-:-:S02]  /*0a00*/  IMAD R21, R13, R14, R7 ;  /* 0x0000000e0d157224 */ /* 0x000fc400078e0207 */
[----:B------:R-:W0:Y:S02]  /*0a10*/  @P3 LDC.64 R14, c[0x0][0x288] ;  /* 0x0000a200ff0e3b82 */ /* 0x000e240000000a00 */
[----:B------:R-:W-:-:S04]  /*0a20*/  IMAD R21, R21, UR12, -R24 ;  /* 0x0000000c15157c24 */ /* 0x000fc8000f8e0a18 */
[C---:B------:R-:W-:Y:S01]  /*0a30*/  VIADD R24, R21.reuse, UR8 ;  /* 0x0000000815187c36 */ /* 0x040fe20008000000 */
[----:B------:R-:W-:-:S03]  /*0a40*/  LOP3.LUT R12, R21, R25, RZ, 0xfc, !PT ;  /* 0x00000019150c7212 */ /* 0x000fc600078efcff */
[----:B------:R-:W-:Y:S01]  /*0a50*/  @!P4 IMAD.IADD R11, R11, 0x1, -R16 ;  /* 0x000000010b0bc824 */ /* 0x000fe200078e0a10 */
[----:B------:R-:W-:Y:S01]  /*0a60*/  ISETP.LT.OR P1, PT, R12, RZ, P0 ;  /* 0x000000ff0c00720c */ /* 0x000fe20000721670 */
[----:B------:R-:W-:Y:S01]  /*0a70*/  @!P4 VIADD R10, R10, 0x1 ;  /* 0x000000010a0ac836 */ /* 0x000fe20000000000 */
[----:B------:R-:W-:Y:S01]  /*0a80*/  ISETP.NE.AND P4, PT, R8, RZ, PT ;  /* 0x000000ff0800720c */ /* 0x000fe20003f85270 */
[----:B------:R-:W1:Y:S01]  /*0a90*/  LDC.64 R12, c[0x0][0x260] ;  /* 0x00009800ff0c7b82 */ /* 0x000e620000000a00 */
[----:B------:R-:W-:Y:S02]  /*0aa0*/  ISETP.GE.OR P1, PT, R21, UR14, P1 ;  /* 0x0000000e15007c0c */ /* 0x000fe40008f26670 */
[----:B------:R-:W-:Y:S02]  /*0ab0*/  ISETP.GE.U32.AND P2, PT, R11, R16, PT ;  /* 0x000000100b00720c */ /* 0x000fe40003f46070 */
[----:B------:R-:W-:-:S04]  /*0ac0*/  LOP3.LUT R11, R9, R8, RZ, 0x3c, !PT ;  /* 0x00000008090b7212 */ /* 0x000fc800078e3cff */
[----:B------:R-:W-:Y:S01]  /*0ad0*/  ISETP.GE.AND P5, PT, R11, RZ, PT ;  /* 0x000000ff0b00720c */ /* 0x000fe20003fa6270 */
[----:B0-----:R-:W-:Y:S01]  /*0ae0*/  @P3 IMAD.WIDE R14, R9, 0x8, R14 ;  /* 0x00000008090e3825 */ /* 0x001fe200078e020e */
[----:B------:R-:W-:-:S03]  /*0af0*/  LOP3.LUT R11, R24, R25, RZ, 0xfc, !PT ;  /* 0x00000019180b7212 */ /* 0x000fc600078efcff */
[----:B------:R-:W0:Y:S01]  /*0b00*/  @!P1 LDC.64 R28, c[0x0][0x210] ;  /* 0x00008400ff1c9b82 */ /* 0x000e220000000a00 */
[----:B------:R-:W-:Y:S02]  /*0b10*/  IMAD R9, R9, UR4, RZ ;  /* 0x0000000409097c24 */ /* 0x000fe4000f8e02ff */
[----:B------:R-:W-:Y:S01]  /*0b20*/  @P2 VIADD R10, R10, 0x1 ;  /* 0x000000010a0a2836 */ /* 0x000fe20000000000 */
[----:B------:R-:W-:-:S04]  /*0b30*/  ISETP.LT.OR P2, PT, R11, RZ, P0 ;  /* 0x000000ff0b00720c */ /* 0x000fc80000741670 */
[----:B------:R-:W-:Y:S01]  /*0b40*/  @!P5 IMAD.MOV R10, RZ, RZ, -R10 ;  /* 0x000000ffff0ad224 */ /* 0x000fe200078e0a0a */
[----:B------:R-:W-:Y:S01]  /*0b50*/  @!P4 LOP3.LUT R10, RZ, R8, RZ, 0x33, !PT ;  /* 0x00000008ff0ac212 */ /* 0x000fe200078e33ff */
[----:B-1----:R-:W-:Y:S01]  /*0b60*/  IMAD.WIDE R12, R9, 0x8, R12 ;  /* 0x00000008090c7825 */ /* 0x002fe200078e020c */
[----:B------:R-:W-:-:S03]  /*0b70*/  ISETP.GE.OR P2, PT, R24, UR14, P2 ;  /* 0x0000000e18007c0c */ /* 0x000fc60009746670 */
[----:B------:R-:W-:Y:S01]  /*0b80*/  IMAD R8, R2, R17, R10 ;  /* 0x0000001102087224 */ /* 0x000fe200078e020a */
[----:B------:R-:W-:Y:S01]  /*0b90*/  CS2R R10, SRZ ;  /* 0x00000000000a7805 */ /* 0x000fe2000001ff00 */
[----:B------:R-:W2:Y:S02]  /*0ba0*/  @!P1 LDG.E.64 R22, desc[UR10][R12.64] ;  /* 0x0000000a0c169981 */ /* 0x000ea4000c1e1b00 */
[----:B------:R-:W-:-:S03]  /*0bb0*/  IMAD R16, R8, UR15, R25 ;  /* 0x0000000f08107c24 */ /* 0x000fc6000f8e0219 */
[----:B------:R-:W2:Y:S01]  /*0bc0*/  @P3 LDG.E.64 R10, desc[UR10][R14.64] ;  /* 0x0000000a0e0a3981 */ /* 0x000ea2000c1e1b00 */
[----:B------:R-:W-:Y:S02]  /*0bd0*/  @!P1 IMAD R17, R16, UR14, R21 ;  /* 0x0000000e10119c24 */ /* 0x000fe4000f8e0215 */
[----:B------:R-:W1:Y:S02]  /*0be0*/  @!P2 LDC.64 R18, c[0x0][0x210] ;  /* 0x00008400ff12ab82 */ /* 0x000e640000000a00 */
[----:B0-----:R-:W-:-:S05]  /*0bf0*/  @!P1 IMAD.WIDE R28, R17, 0x8, R28 ;  /* 0x00000008111c9825 */ /* 0x001fca00078e021c */
[----:B------:R-:W2:Y:S01]  /*0c00*/  @!P1 LDG.E.64 R26, desc[UR10][R28.64] ;  /* 0x0000000a1c1a9981 */ /* 0x000ea2000c1e1b00 */
[----:B------:R-:W-:-:S03]  /*0c10*/  @!P2 IMAD R9, R16, UR14, R24 ;  /* 0x0000000e1009ac24 */ /* 0x000fc6000f8e0218 */
[----:B------:R-:W3:Y:S01]  /*0c20*/  @!P2 LDG.E.64 R14, desc[UR10][R12.64+0x8] ;  /* 0x0000080a0c0ea981 */ /* 0x000ee2000c1e1b00 */
[----:B-1----:R-:W-:-:S06]  /*0c30*/  @!P2 IMAD.WIDE R18, R9, 0x8, R18 ;  /* 0x000000080912a825 */ /* 0x002fcc00078e0212 */
[----:B------:R-:W3:Y:S01]  /*0c40*/  @!P2 LDG.E.64 R18, desc[UR10][R18.64] ;  /* 0x0000000a1212a981 */ /* 0x000ee2000c1e1b00 */
[----:B------:R-:W-:-:S05]  /*0c50*/  VIADD R20, R24, UR8 ;  /* 0x0000000818147c36 */ /* 0x000fca0008000000 */
[----:B------:R-:W-:-:S04]  /*0c60*/  LOP3.LUT R9, R20, R25, RZ, 0xfc, !PT ;  /* 0x0000001914097212 */ /* 0x000fc800078efcff */
[----:B------:R-:W-:-:S04]  /*0c70*/  ISETP.LT.OR P3, PT, R9, RZ, P0 ;  /* 0x000000ff0900720c */ /* 0x000fc80000761670 */
[----:B------:R-:W-:-:S13]  /*0c80*/  ISETP.GE.OR P3, PT, R20, UR14, P3 ;  /* 0x0000000e14007c0c */ /* 0x000fda0009f66670 */
[----:B------:R-:W-:Y:S01]  /*0c90*/  @!P3 IMAD R9, R16, UR14, R20 ;  /* 0x0000000e1009bc24 */ /* 0x000fe2000f8e0214 */
[----:B--2---:R-:W-:Y:S01]  /*0ca0*/  @!P1 DFMA R10, R26, R22, R10 ;  /* 0x000000161a0a922b */ /* 0x004fe2000000000a */
[----:B------:R-:W0:Y:S02]  /*0cb0*/  @!P3 LDC.64 R26, c[0x0][0x210] ;  /* 0x00008400ff1abb82 */ /* 0x000e240000000a00 */
[----:B0-----:R-:W-:-:S05]  /*0cc0*/  @!P3 IMAD.WIDE R26, R9, 0x8, R26 ;  /* 0x00000008091ab825 */ /* 0x001fca00078e021a */
[----:B---3--:R-:W-:Y:S01]  /*0cd0*/  @!P2 DFMA R10, R18, R14, R10 ;  /* 0x0000000e120aa22b */ /* 0x008fe2000000000a */
[----:B------:R-:W2:Y:S01]  /*0ce0*/  @!P3 LDG.E.64 R18, desc[UR10][R12.64+0x10] ;  /* 0x0000100a0c12b981 */ /* 0x000ea2000c1e1b00 */
[----:B------:R-:W-:-:S03]  /*0cf0*/  VIADD R9, R20, UR8 ;  /* 0x0000000814097c36 */ /* 0x000fc60008000000 */
[----:B------:R-:W2:Y:S02]  /*0d00*/  @!P3 LDG.E.64 R22, desc[UR10][R26.64] ;  /* 0x0000000a1a16b981 */ /* 0x000ea4000c1e1b00 */
[----:B------:R-:W-:-:S04]  /*0d10*/  LOP3.LUT R14, R9, R25, RZ, 0xfc, !PT ;  /* 0x00000019090e7212 */ /* 0x000fc800078efcff */
[----:B------:R-:W-:-:S04]  /*0d20*/  ISETP.LT.OR P1, PT, R14, RZ, P0 ;  /* 0x000000ff0e00720c */ /* 0x000fc80000721670 */
[----:B------:R-:W-:-:S13]  /*0d30*/  ISETP.GE.OR P1, PT, R9, UR14, P1 ;  /* 0x0000000e09007c0c */ /* 0x000fda0008f26670 */
[----:B------:R-:W0:Y:S01]  /*0d40*/  @!P1 LDC.64 R14, c[0x0][0x210] ;  /* 0x00008400ff0e9b82 */ /* 0x000e220000000a00 */
[----:B------:R-:W-:-:S04]  /*0d50*/  @!P1 IMAD R17, R16, UR14, R9 ;  /* 0x0000000e10119c24 */ /* 0x000fc8000f8e0209 */
[----:B0-----:R-:W-:Y:S02]  /*0d60*/  @!P1 IMAD.WIDE R16, R17, 0x8, R14 ;  /* 0x0000000811109825 */ /* 0x001fe400078e020e */
[----:B------:R-:W3:Y:S04]  /*0d70*/  @!P1 LDG.E.64 R14, desc[UR10][R12.64+0x18] ;  /* 0x0000180a0c0e9981 */ /* 0x000ee8000c1e1b00 */
[----:B------:R-:W3:Y:S01]  /*0d80*/  @!P1 LDG.E.64 R16, desc[UR10][R16.64] ;  /* 0x0000000a10109981 */ /* 0x000ee2000c1e1b00 */
[----:B--2---:R-:W-:Y:S01]  /*0d90*/  @!P3 DFMA R10, R22, R18, R10 ;  /* 0x00000012160ab22b */ /* 0x004fe2000000000a */
[----:B------:R-:W-:-:S05]  /*0da0*/  VIADD R22, R9, UR8 ;  /* 0x0000000809167c36 */ /* 0x000fca0008000000 */
[----:B------:R-:W-:-:S04]  /*0db0*/  LOP3.LUT R18, R22, R25, RZ, 0xfc, !PT ;  /* 0x0000001916127212 */ /* 0x000fc800078efcff */
[----:B------:R-:W-:-:S04]  /*0dc0*/  ISETP.LT.OR P0, PT, R18, RZ, P0 ;  /* 0x000000ff1200720c */ /* 0x000fc80000701670 */
[----:B------:R-:W-:-:S13]  /*0dd0*/  ISETP.GE.OR P2, PT, R22, UR14, P0 ;  /* 0x0000000e16007c0c */ /* 0x000fda0008746670 */
[----:B------:R-:W0:Y:S01]  /*0de0*/  @!P2 LDC.64 R26, c[0x0][0x210] ;  /* 0x00008400ff1aab82 */ /* 0x000e220000000a00 */
[----:B------:R-:W-:-:S04]  /*0df0*/  IMAD R19, R8, UR15, R25 ;  /* 0x0000000f08137c24 */ /* 0x000fc8000f8e0219 */
[----:B------:R-:W-:Y:S01]  /*0e00*/  @!P2 IMAD R19, R19, UR14, R22 ;  /* 0x0000000e1313ac24 */ /* 0x000fe2000f8e0216 */
[----:B------:R-:W-:-:S04]  /*0e10*/  IADD3 R25, R25, UR16, RZ ;  /* 0x0000001019197c10 */ /* 0x000fc8000fffe0ff */
[----:B------:R-:W-:Y:S01]  /*0e20*/  ISETP.GE.AND P0, PT, R25, UR15, PT ;  /* 0x0000000f19007c0c */ /* 0x000fe2000bf06270 */
[----:B0-----:R-:W-:Y:S01]  /*0e30*/  @!P2 IMAD.WIDE R26, R19, 0x8, R26 ;  /* 0x00000008131aa825 */ /* 0x001fe200078e021a */
[----:B---3--:R-:W-:Y:S01]  /*0e40*/  @!P1 DFMA R10, R16, R14, R10 ;  /* 0x0000000e100a922b */ /* 0x008fe2000000000a */
[----:B------:R-:W2:Y:S01]  /*0e50*/  @!P2 LDG.E.64 R18, desc[UR10][R12.64+0x20] ;  /* 0x0000200a0c12a981 */ /* 0x000ea2000c1e1b00 */
[----:B------:R-:W-:-:S03]  /*0e60*/  LOP3.LUT R14, R21, R25, RZ, 0xfc, !PT ;  /* 0x00000019150e7212 */ /* 0x000fc600078efcff */
[----:B------:R-:W2:Y:S01]  /*0e70*/  @!P2 LDG.E.64 R26, desc[UR10][R26.64] ;  /* 0x0000000a1a1aa981 */ /* 0x000ea2000c1e1b00 */
[----:B------:R-:W-:-:S04]  /*0e80*/  ISETP.LT.OR P1, PT, R14, RZ, P0 ;  /* 0x000000ff0e00720c */ /* 0x000fc80000721670 */
[----:B------:R-:W-:-:S13]  /*0e90*/  ISETP.GE.OR P1, PT, R21, UR14, P1 ;  /* 0x0000000e15007c0c */ /* 0x000fda0008f26670 */
[----:B------:R-:W0:Y:S01]  /*0ea0*/  @!P1 LDC.64 R14, c[0x0][0x210] ;  /* 0x00008400ff0e9b82 */ /* 0x000e220000000a00 */
[----:B------:R-:W-:-:S04]  /*0eb0*/  IMAD R16, R8, UR15, R25 ;  /* 0x0000000f08107c24 */ /* 0x000fc8000f8e0219 */
[----:B------:R-:W-:-:S04]  /*0ec0*/  @!P1 IMAD R17, R16, UR14, R21 ;  /* 0x0000000e10119c24 */ /* 0x000fc8000f8e0215 */
[----:B0-----:R-:W-:Y:S02]  /*0ed0*/  @!P1 IMAD.WIDE R14, R17, 0x8, R14 ;  /* 0x00000008110e9825 */ /* 0x001fe400078e020e */
[----:B------:R-:W3:Y:S04]  /*0ee0*/  @!P1 LDG.E.64 R16, desc[UR10][R12.64+0x28] ;  /* 0x0000280a0c109981 */ /* 0x000ee8000c1e1b00 */
[----:B------:R-:W3:Y:S01]  /*0ef0*/  @!P1 LDG.E.64 R14, desc[UR10][R14.64] ;  /* 0x0000000a0e0e9981 */ /* 0x000ee2000c1e1b00 */
[----:B------:R-:W-:Y:S01]  /*0f00*/  IMAD R23, R8, UR15, R25 ;  /* 0x0000000f08177c24 */ /* 0x000fe2000f8e0219 */
[----:B--2---:R-:W-:Y:S01]  /*0f10*/  @!P2 DFMA R10, R26, R18, R10 ;  /* 0x000000121a0aa22b */ /* 0x004fe2000000000a */
[----:B------:R-:W-:-:S04]  /*0f20*/  LOP3.LUT R18, R24, R25, RZ, 0xfc, !PT ;  /* 0x0000001918127212 */ /* 0x000fc800078efcff */
[----:B------:R-:W-:-:S04]  /*0f30*/  ISETP.LT.OR P2, PT, R18, RZ, P0 ;  /* 0x000000ff1200720c */ /* 0x000fc80000741670 */
[----:B------:R-:W-:-:S13]  /*0f40*/  ISETP.GE.OR P2, PT, R24, UR14, P2 ;  /* 0x0000000e18007c0c */ /* 0x000fda0009746670 */
[----:B------:R-:W0:Y:S01]  /*0f50*/  @!P2 LDC.64 R18, c[0x0][0x210] ;  /* 0x00008400ff12ab82 */ /* 0x000e220000000a00 */
[----:B------:R-:W-:-:S04]  /*0f60*/  @!P2 IMAD R27, R23, UR14, R24 ;  /* 0x0000000e171bac24 */ /* 0x000fc8000f8e0218 */
[----:B0-----:R-:W-:Y:S01]  /*0f70*/  @!P2 IMAD.WIDE R18, R27, 0x8, R18 ;  /* 0x000000081b12a825 */ /* 0x001fe200078e0212 */
[----:B---3--:R-:W-:Y:S01]  /*0f80*/  @!P1 DFMA R10, R14, R16, R10 ;  /* 0x000000100e0a922b */ /* 0x008fe2000000000a */
[----:B------:R-:W2:Y:S04]  /*0f90*/  @!P2 LDG.E.64 R14, desc[UR10][R12.64+0x30] ;  /* 0x0000300a0c0ea981 */ /* 0x000ea8000c1e1b00 */
[----:B------:R-:W2:Y:S01]  /*0fa0*/  @!P2 LDG.E.64 R18, desc[UR10][R18.64] ;  /* 0x0000000a1212a981 */ /* 0x000ea2000c1e1b00 */
[----:B------:R-:W-:-:S04]  /*0fb0*/  LOP3.LUT R16, R20, R25, RZ, 0xfc, !PT ;  /* 0x0000001914107212 */ /* 0x000fc800078efcff */
[----:B------:R-:W-:-:S04]  /*0fc0*/  ISETP.LT.OR P1, PT, R16, RZ, P0 ;  /* 0x000000ff1000720c */ /* 0x000fc80000721670 */
[----:B------:R-:W-:-:S13]  /*0fd0*/  ISETP.GE.OR P1, PT, R20, UR14, P1 ;  /* 0x0000000e14007c0c */ /* 0x000fda0008f26670 */
[----:B------:R-:W0:Y:S01]  /*0fe0*/  @!P1 LDC.64 R16, c[0x0][0x210] ;  /* 0x00008400ff109b82 */ /* 0x000e220000000a00 */
[----:B------:R-:W-:-:S04]  /*0ff0*/  @!P1 IMAD R27, R23, UR14, R20 ;  /* 0x0000000e171b9c24 */ /* 0x000fc8000f8e0214 */
        /* <DEDUP_REMOVED lines=9> */
[----:B0-----:R-:W-:-:S06]  /*1090*/  @!P2 IMAD.WIDE R18, R27, 0x8, R18 ;  /* 0x000000081b12a825 */ /* 0x001fcc00078e0212 */
[----:B------:R-:W2:Y:S01]  /*10a0*/  @!P2 LDG.E.64 R18, desc[UR10][R18.64] ;  /* 0x0000000a1212a981 */ /* 0x000ea2000c1e1b00 */
[----:B---3--:R-:W-:-:S03]  /*10b0*/  @!P1 DFMA R10, R16, R14, R10 ;  /* 0x0000000e100a922b */ /* 0x008fc6000000000a */
[----:B------:R-:W2:Y:S01]  /*10c0*/  @!P2 LDG.E.64 R14, desc[UR10][R12.64+0x40] ;  /* 0x0000400a0c0ea981 */ /* 0x000ea2000c1e1b00 */
[----:B------:R-:W-:-:S04]  /*10d0*/  LOP3.LUT R26, R22, R25, RZ, 0xfc, !PT ;  /* 0x00000019161a7212 */ /* 0x000fc800078efcff */
[----:B------:R-:W-:-:S04]  /*10e0*/  ISETP.LT.OR P0, PT, R26, RZ, P0 ;  /* 0x000000ff1a00720c */ /* 0x000fc80000701670 */
[----:B------:R-:W-:-:S13]  /*10f0*/  ISETP.GE.OR P1, PT, R22, UR14, P0 ;  /* 0x0000000e16007c0c */ /* 0x000fda0008726670 */
[----:B------:R-:W0:Y:S01]  /*1100*/  @!P1 LDC.64 R16, c[0x0][0x210] ;  /* 0x00008400ff109b82 */ /* 0x000e220000000a00 */
[----:B------:R-:W-:Y:S02]  /*1110*/  @!P1 IMAD R27, R23, UR14, R22 ;  /* 0x0000000e171b9c24 */ /* 0x000fe4000f8e0216 */
[----:B------:R-:W-:-:S05]  /*1120*/  VIADD R25, R25, UR16 ;  /* 0x0000001019197c36 */ /* 0x000fca0008000000 */
[----:B------:R-:W-:Y:S01]  /*1130*/  ISETP.GE.AND P0, PT, R25, UR15, PT ;  /* 0x0000000f19007c0c */ /* 0x000fe2000bf06270 */
[----:B0-----:R-:W-:Y:S01]  /*1140*/  @!P1 IMAD.WIDE R26, R27, 0x8, R16 ;  /* 0x000000081b1a9825 */ /* 0x001fe200078e0210 */
[----:B------:R-:W-:-:S05]  /*1150*/  LOP3.LUT R16, R21, R25, RZ, 0xfc, !PT ;  /* 0x0000001915107212 */ /* 0x000fca00078efcff */
[----:B------:R-:W3:Y:S01]  /*1160*/  @!P1 LDG.E.64 R26, desc[UR10][R26.64] ;  /* 0x0000000a1a1a9981 */ /* 0x000ee2000c1e1b00 */
[----:B--2---:R-:W-:-:S03]  /*1170*/  @!P2 DFMA R10, R18, R14, R10 ;  /* 0x0000000e120aa22b */ /* 0x004fc6000000000a */
[----:B------:R-:W3:Y:S01]  /*1180*/  @!P1 LDG.E.64 R14, desc[UR10][R12.64+0x48] ;  /* 0x0000480a0c0e9981 */ /* 0x000ee2000c1e1b00 */
[----:B------:R-:W-:-:S04]  /*1190*/  ISETP.LT.OR P2, PT, R16, RZ, P0 ;  /* 0x000000ff1000720c */ /* 0x000fc80000741670 */
[----:B------:R-:W-:-:S13]  /*11a0*/  ISETP.GE.OR P2, PT, R21, UR14, P2 ;  /* 0x0000000e15007c0c */ /* 0x000fda0009746670 */
[----:B------:R-:W0:Y:S01]  /*11b0*/  @!P2 LDC.64 R16, c[0x0][0x210] ;  /* 0x00008400ff10ab82 */ /* 0x000e220000000a00 */
[----:B------:R-:W-:-:S04]  /*11c0*/  IMAD R18, R8, UR15, R25 ;  /* 0x0000000f08127c24 */ /* 0x000fc8000f8e0219 */
[----:B------:R-:W-:-:S04]  /*11d0*/  @!P2 IMAD R19, R18, UR14, R21 ;  /* 0x0000000e1213ac24 */ /* 0x000fc8000f8e0215 */
[----:B0-----:R-:W-:Y:S02]  /*11e0*/  @!P2 IMAD.WIDE R18, R19, 0x8, R16 ;  /* 0x000000081312a825 */ /* 0x001fe400078e0210 */
[----:B------:R-:W2:Y:S04]  /*11f0*/  @!P2 LDG.E.64 R16, desc[UR10][R12.64+0x50] ;  /* 0x0000500a0c10a981 */ /* 0x000ea8000c1e1b00 */
[----:B------:R-:W2:Y:S01]  /*1200*/  @!P2 LDG.E.64 R18, desc[UR10][R18.64] ;  /* 0x0000000a1212a981 */ /* 0x000ea2000c1e1b00 */
        /* <DEDUP_REMOVED lines=8> */
[----:B--2---:R-:W-:Y:S01]  /*1290*/  @!P2 DFMA R10, R18, R16, R10 ;  /* 0x00000010120aa22b */ /* 0x004fe2000000000a */
        /* <DEDUP_REMOVED lines=27> */
[----:B0-----:R-:W-:-:S06]  /*1450*/  @!P2 IMAD.WIDE R26, R27, 0x8, R18 ;  /* 0x000000081b1aa825 */ /* 0x001fcc00078e0212 */
[----:B------:R-:W3:Y:S01]  /*1460*/  @!P2 LDG.E.64 R26, desc[UR10][R26.64] ;  /* 0x0000000a1a1aa981 */ /* 0x000ee2000c1e1b00 */
[----:B------:R-:W-:Y:S01]  /*1470*/  IMAD R18, R8, UR15, R25 ;  /* 0x0000000f08127c24 */ /* 0x000fe2000f8e0219 */
[----:B--2---:R-:W-:Y:S01]  /*1480*/  @!P1 DFMA R10, R14, R16, R10 ;  /* 0x000000100e0a922b */ /* 0x004fe2000000000a */
[----:B------:R-:W-:Y:S01]  /*1490*/  LOP3.LUT R16, R21, R25, RZ, 0xfc, !PT ;  /* 0x0000001915107212 */ /* 0x000fe200078efcff */
[----:B------:R-:W3:Y:S03]  /*14a0*/  @!P2 LDG.E.64 R14, desc[UR10][R12.64+0x70] ;  /* 0x0000700a0c0ea981 */ /* 0x000ee6000c1e1b00 */
[----:B------:R-:W-:-:S04]  /*14b0*/  ISETP.LT.OR P1, PT, R16, RZ, P0 ;  /* 0x000000ff1000720c */ /* 0x000fc80000721670 */
[----:B------:R-:W-:-:S13]  /*14c0*/  ISETP.GE.OR P1, PT, R21, UR14, P1 ;  /* 0x0000000e15007c0c */ /* 0x000fda0008f26670 */
[----:B------:R-:W0:Y:S01]  /*14d0*/  @!P1 LDC.64 R16, c[0x0][0x210] ;  /* 0x00008400ff109b82 */ /* 0x000e220000000a00 */
        /* <DEDUP_REMOVED lines=34> */
[----:B------:R-:W-:Y:S01]  /*1700*/  ISETP.LT.OR P0, PT, R26, RZ, P0 ;  /* 0x000000ff1a00720c */ /* 0x000fe20000701670 */
[----:B------:R-:W-:-:S03]  /*1710*/  VIADD R25, R25, UR16 ;  /* 0x0000001019197c36 */ /* 0x000fc60008000000 */
[----:B------:R-:W-:Y:S02]  /*1720*/  ISETP.GE.OR P0, PT, R22, UR14, P0 ;  /* 0x0000000e16007c0c */ /* 0x000fe40008706670 */
[----:B------:R-:W-:Y:S02]  /*1730*/  LOP3.LUT R18, R21, R25, RZ, 0xfc, !PT ;  /* 0x0000001915127212 */ /* 0x000fe400078efcff */
[----:B------:R-:W-:-:S04]  /*1740*/  ISETP.GE.AND P1, PT, R25, UR15, PT ;  /* 0x0000000f19007c0c */ /* 0x000fc8000bf26270 */
[----:B------:R-:W-:-:S05]  /*1750*/  ISETP.LT.OR P2, PT, R18, RZ, P1 ;  /* 0x000000ff1200720c */ /* 0x000fca0000f41670 */
[----:B------:R-:W0:Y:S01]  /*1760*/  @!P0 LDC.64 R18, c[0x0][0x210] ;  /* 0x00008400ff128b82 */ /* 0x000e220000000a00 */
[----:B------:R-:W-:Y:S01]  /*1770*/  ISETP.GE.OR P2, PT, R21, UR14, P2 ;  /* 0x0000000e15007c0c */ /* 0x000fe20009746670 */
[----:B------:R-:W-:-:S04]  /*1780*/  @!P0 IMAD R23, R23, UR14, R22 ;  /* 0x0000000e17178c24 */ /* 0x000fc8000f8e0216 */
[----:B0-----:R-:W-:-:S06]  /*1790*/  @!P0 IMAD.WIDE R18, R23, 0x8, R18 ;  /* 0x0000000817128825 */ /* 0x001fcc00078e0212 */
[----:B------:R-:W3:Y:S01]  /*17a0*/  @!P0 LDG.E.64 R18, desc[UR10][R18.64] ;  /* 0x0000000a12128981 */ /* 0x000ee2000c1e1b00 */
[----:B------:R-:W-:-:S04]  /*17b0*/  IMAD R23, R8, UR15, R25 ;  /* 0x0000000f08177c24 */ /* 0x000fc8000f8e0219 */
[----:B------:R-:W-:Y:S01]  /*17c0*/  @!P2 IMAD R27, R23, UR14, R21 ;  /* 0x0000000e171bac24 */ /* 0x000fe2000f8e0215 */
[----:B--2---:R-:W-:Y:S01]  /*17d0*/  @!P3 DFMA R10, R14, R16, R10 ;  /* 0x000000100e0ab22b */ /* 0x004fe2000000000a */
[----:B------:R-:W0:Y:S01]  /*17e0*/  @!P2 LDC.64 R14, c[0x0][0x210] ;  /* 0x00008400ff0eab82 */ /* 0x000e220000000a00 */
[----:B------:R-:W3:Y:S01]  /*17f0*/  @!P0 LDG.E.64 R16, desc[UR10][R12.64+0x98] ;  /* 0x0000980a0c108981 */ /* 0x000ee2000c1e1b00 */
[----:B0-----:R-:W-:-:S03]  /*1800*/  @!P2 IMAD.WIDE R26, R27, 0x8, R14 ;  /* 0x000000081b1aa825 */ /* 0x001fc600078e020e */
[----:B------:R-:W2:Y:S04]  /*1810*/  @!P2 LDG.E.64 R14, desc[UR10][R12.64+0xa0] ;  /* 0x0000a00a0c0ea981 */ /* 0x000ea8000c1e1b00 */
[----:B------:R-:W2:Y:S01]  /*1820*/  @!P2 LDG.E.64 R26, desc[UR10][R26.64] ;  /* 0x0000000a1a1aa981 */ /* 0x000ea2000c1e1b00 */
[----:B------:R-:W-:-:S04]  /*1830*/  LOP3.LUT R8, R24, R25, RZ, 0xfc, !PT ;  /* 0x0000001918087212 */ /* 0x000fc800078efcff */
[----:B------:R-:W-:Y:S02]  /*1840*/  ISETP.LT.OR P3, PT, R8, RZ, P1 ;  /* 0x000000ff0800720c */ /* 0x000fe40000f61670 */
[-C--:B------:R-:W-:Y:S02]  /*1850*/  LOP3.LUT R8, R20, R25.reuse, RZ, 0xfc, !PT ;  /* 0x0000001914087212 */ /* 0x080fe400078efcff */
[----:B------:R-:W-:Y:S02]  /*1860*/  ISETP.GE.OR P3, PT, R24, UR14, P3 ;  /* 0x0000000e18007c0c */ /* 0x000fe40009f66670 */
[----:B------:R-:W-:Y:S02]  /*1870*/  ISETP.LT.OR P5, PT, R8, RZ, P1 ;  /* 0x000000ff0800720c */ /* 0x000fe40000fa1670 */
[----:B------:R-:W-:Y:S02]  /*1880*/  LOP3.LUT R8, R9, R25, RZ, 0xfc, !PT ;  /* 0x0000001909087212 */ /* 0x000fe400078efcff */
[----:B------:R-:W-:-:S02]  /*1890*/  ISETP.GE.OR P5, PT, R20, UR14, P5 ;  /* 0x0000000e14007c0c */ /* 0x000fc4000afa6670 */
[----:B------:R-:W-:-:S04]  /*18a0*/  ISETP.LT.OR P4, PT, R8, RZ, P1 ;  /* 0x000000ff0800720c */ /* 0x000fc80000f81670 */
[----:B------:R-:W-:Y:S02]  /*18b0*/  ISETP.GE.OR P4, PT, R9, UR14, P4 ;  /* 0x0000000e09007c0c */ /* 0x000fe4000a786670 */
[----:B------:R-:W-:-:S04]  /*18c0*/  LOP3.LUT R25, R22, R25, RZ, 0xfc, !PT ;  /* 0x0000001916197212 */ /* 0x000fc800078efcff */
[----:B------:R-:W-:Y:S01]  /*18d0*/  ISETP.LT.OR P1, PT, R25, RZ, P1 ;  /* 0x000000ff1900720c */ /* 0x000fe20000f21670 */
[----:B------:R-:W0:Y:S03]  /*18e0*/  @!P5 LDC.64 R28, c[0x0][0x210] ;  /* 0x00008400ff1cdb82 */ /* 0x000e260000000a00 */
[----:B------:R-:W-:Y:S01]  /*18f0*/  ISETP.GE.OR P1, PT, R22, UR14, P1 ;  /* 0x0000000e16007c0c */ /* 0x000fe20008f26670 */
[C---:B------:R-:W-:Y:S02]  /*1900*/  @!P3 IMAD R25, R23.reuse, UR14, R24 ;  /* 0x0000000e1719bc24 */ /* 0x040fe4000f8e0218 */
[----:B------:R-:W-:Y:S01]  /*1910*/  @!P4 IMAD R9, R23, UR14, R9 ;  /* 0x0000000e1709cc24 */ /* 0x000fe2000f8e0209 */
[----:B---3--:R-:W-:Y:S01]  /*1920*/  @!P0 DFMA R10, R18, R16, R10 ;  /* 0x00000010120a822b */ /* 0x008fe2000000000a */
[----:B------:R-:W1:Y:S08]  /*1930*/  @!P3 LDC.64 R16, c[0x0][0x210] ;  /* 0x00008400ff10bb82 */ /* 0x000e700000000a00 */
[----:B------:R-:W3:Y:S01]  /*1940*/  @!P4 LDC.64 R18, c[0x0][0x210] ;  /* 0x00008400ff12cb82 */ /* 0x000ee20000000a00 */
[----:B-1----:R-:W-:-:S02]  /*1950*/  @!P3 IMAD.WIDE R24, R25, 0x8, R16 ;  /* 0x000000081918b825 */ /* 0x002fc400078e0210 */
[----:B------:R-:W4:Y:S01]  /*1960*/  @!P3 LDG.E.64 R16, desc[UR10][R12.64+0xa8] ;  /* 0x0000a80a0c10b981 */ /* 0x000f22000c1e1b00 */
[----:B--2---:R-:W-:-:S04]  /*1970*/  @!P2 DFMA R10, R26, R14, R10 ;  /* 0x0000000e1a0aa22b */ /* 0x004fc8000000000a */
[----:B------:R-:W1:Y:S01]  /*1980*/  @!P1 LDC.64 R14, c[0x0][0x210] ;  /* 0x00008400ff0e9b82 */ /* 0x000e620000000a00 */
[----:B------:R-:W-:Y:S02]  /*1990*/  @!P5 IMAD R27, R23, UR14, R20 ;  /* 0x0000000e171bdc24 */ /* 0x000fe4000f8e0214 */
[----:B------:R-:W4:Y:S02]  /*19a0*/  @!P3 LDG.E.64 R20, desc[UR10][R24.64] ;  /* 0x0000000a1814b981 */ /* 0x000f24000c1e1b00 */
[----:B0-----:R-:W-:-:S04]  /*19b0*/  @!P5 IMAD.WIDE R28, R27, 0x8, R28 ;  /* 0x000000081b1cd825 */ /* 0x001fc800078e021c */
[----:B---3--:R-:W-:Y:S02]  /*19c0*/  @!P4 IMAD.WIDE R18, R9, 0x8, R18 ;  /* 0x000000080912c825 */ /* 0x008fe400078e0212 */
[----:B------:R-:W2:Y:S04]  /*19d0*/  @!P5 LDG.E.64 R28, desc[UR10][R28.64] ;  /* 0x0000000a1c1cd981 */ /* 0x000ea8000c1e1b00 */
[----:B------:R-:W2:Y:S01]  /*19e0*/  @!P5 LDG.E.64 R8, desc[UR10][R12.64+0xb0] ;  /* 0x0000b00a0c08d981 */ /* 0x000ea2000c1e1b00 */
[----:B------:R-:W-:-:S03]  /*19f0*/  @!P1 IMAD R27, R23, UR14, R22 ;  /* 0x0000000e171b9c24 */ /* 0x000fc6000f8e0216 */
[----:B------:R-:W3:Y:S04]  /*1a00*/  @!P4 LDG.E.64 R18, desc[UR10][R18.64] ;  /* 0x0000000a1212c981 */ /* 0x000ee8000c1e1b00 */
[----:B------:R-:W3:Y:S01]  /*1a10*/  @!P4 LDG.E.64 R22, desc[UR10][R12.64+0xb8] ;  /* 0x0000b80a0c16c981 */ /* 0x000ee2000c1e1b00 */
[----:B-1----:R-:W-:-:S03]  /*1a20*/  @!P1 IMAD.WIDE R14, R27, 0x8, R14 ;  /* 0x000000081b0e9825 */ /* 0x002fc600078e020e */
[----:B------:R-:W5:Y:S04]  /*1a30*/  @!P1 LDG.E.64 R24, desc[UR10][R12.64+0xc0] ;  /* 0x0000c00a0c189981 */ /* 0x000f68000c1e1b00 */
[----:B------:R-:W5:Y:S01]  /*1a40*/  @!P1 LDG.E.64 R14, desc[UR10][R14.64] ;  /* 0x0000000a0e0e9981 */ /* 0x000f62000c1e1b00 */
[----:B----4-:R-:W-:-:S08]  /*1a50*/  @!P3 DFMA R10, R20, R16, R10 ;  /* 0x00000010140ab22b */ /* 0x010fd0000000000a */
[----:B--2---:R-:W-:Y:S01]  /*1a60*/  @!P5 DFMA R10, R28, R8, R10 ;  /* 0x000000081c0ad22b */ /* 0x004fe2000000000a */
[----:B------:R-:W-:-:S07]  /*1a70*/  SHF.R.S64 R8, R4, 0x1d, R5 ;  /* 0x0000001d04087819 */ /* 0x000fce0000001005 */
[----:B---3--:R-:W-:Y:S01]  /*1a80*/  @!P4 DFMA R10, R18, R22, R10 ;  /* 0x00000016120ac22b */ /* 0x008fe2000000000a */
[----:B------:R-:W-:-:S04]  /*1a90*/  IADD3 R8, P0, R8, UR18, RZ ;  /* 0x0000001208087c10 */ /* 0x000fc8000ff1e0ff */
[----:B------:R-:W-:-:S03]  /*1aa0*/  LEA.HI.X.SX32 R9, R5, UR19, 0x3, P0 ;  /* 0x0000001305097c11 */ /* 0x000fc600080f1eff */
[----:B-----5:R-:W-:Y:S01]  /*1ab0*/  @!P1 DFMA R10, R14, R24, R10 ;  /* 0x000000180e0a922b */ /* 0x020fe2000000000a */
[----:B------:R-:W-:-:S05]  /*1ac0*/  IADD3 R7, P0, R7, UR5, RZ ;  /* 0x0000000507077c10 */ /* 0x000fca000ff1e0ff */
[----:B------:R-:W-:Y:S01]  /*1ad0*/  IMAD.X R3, RZ, RZ, R3, P0 ;  /* 0x000000ffff037224 */ /* 0x000fe200000e0603 */
[----:B------:R0:W-:Y:S01]  /*1ae0*/  STG.E.64 desc[UR10][R8.64], R10 ;  /* 0x0000000a08007986 */ /* 0x0001e2000c101b0a */
[----:B------:R-:W-:-:S04]  /*1af0*/  ISETP.GE.U32.AND P0, PT, R7, UR17, PT ;  /* 0x0000001107007c0c */ /* 0x000fc8000bf06070 */
[----:B------:R-:W-:Y:S02]  /*1b00*/  ISETP.GE.AND.EX P0, PT, R3, UR9, PT, P0 ;  /* 0x0000000903007c0c */ /* 0x000fe4000bf06300 */
[----:B------:R-:W-:-:S04]  /*1b10*/  IADD3 R4, P1, RZ, R4, RZ ;  /* 0x00000004ff047210 */ /* 0x000fc80007f3e0ff */
[----:B------:R-:W-:-:S07]  /*1b20*/  IADD3.X R5, R5, UR5, RZ, P1, !PT ;  /* 0x0000000505057c10 */ /* 0x000fce0008ffe4ff */
[----:B0-----:R-:W-:Y:S05]  /*1b30*/  @!P0 BRA `(.L_x_1083) ;  /* 0xffffffe800248947 */ /* 0x001fea000383ffff */
[----:B------:R-:W-:Y:S05]  /*1b40*/  BSYNC B0 ;  /* 0x0000000000007941 */ /* 0x000fea0003800000 */
.L_x_1082:
[----:B------:R-:W-:Y:S05]  /*1b50*/  EXIT ;  /* 0x000000000000794d */ /* 0x000fea0003800000 */
.L_x_1081:
[----:B------:R-:W0:Y:S01]  /*1b60*/  LDC R0, c[0x0][0x2b0] ;  /* 0x0000ac00ff007b82 */ /* 0x000e220000000800 */
[----:B------:R-:W-:Y:S01]  /*1b70*/  BSSY B0, `(.L_x_1084) ;  /* 0x0000165000007945 */ /* 0x000fe20003800000 */
[----:B------:R-:W-:Y:S01]  /*1b80*/  MOV R7, R6 ;  /* 0x0000000600077202 */ /* 0x000fe20000000f00 */
        /* <DEDUP_REMOVED lines=8> */
[----:B0-----:R-:W-:-:S04]  /*1c10*/  IABS R2, R0 ;  /* 0x0000000000027213 */ /* 0x001fc80000000000 */
[----:B------:R-:W0:Y:S08]  /*1c20*/  I2F.RP R0, R2 ;  /* 0x0000000200007306 */ /* 0x000e300000209400 */
[----:B0-----:R-:W0:Y:S02]  /*1c30*/  MUFU.RCP R0, R0 ;  /* 0x0000000000007308 */ /* 0x001e240000001000 */
[----:B0-----:R-:W-:-:S02]  /*1c40*/  VIADD R8, R0, 0xffffffe ;  /* 0x0ffffffe00087836 */ /* 0x001fc40000000000 */
[----:B------:R-:W-:-:S04]  /*1c50*/  IMAD.MOV.U32 R0, RZ, RZ, RZ ;  /* 0x000000ffff007224 */ /* 0x000fc800078e00ff */
[----:B------:R0:W2:Y:S02]  /*1c60*/  F2I.FTZ.U32.TRUNC.NTZ R9, R8 ;  /* 0x0000000800097305 */ /* 0x0000a4000021f000 */
[----:B0-----:R-:W-:Y:S02]  /*1c70*/  IMAD.MOV.U32 R8, RZ, RZ, RZ ;  /* 0x000000ffff087224 */ /* 0x001fe400078e00ff */
[----:B--2---:R-:W-:-:S04]  /*1c80*/  IMAD.MOV R5, RZ, RZ, -R9 ;  /* 0x000000ffff057224 */ /* 0x004fc800078e0a09 */
[----:B------:R-:W-:-:S04]  /*1c90*/  IMAD R5, R5, R2, RZ ;  /* 0x0000000205057224 */ /* 0x000fc800078e02ff */
[----:B-1----:R-:W-:-:S07]  /*1ca0*/  IMAD.HI.U32 R5, R9, R5, R8 ;  /* 0x0000000509057227 */ /* 0x002fce00078e0008 */
.L_x_1085:
[----:B------:R-:W0:Y:S01]  /*1cb0*/  LDC R12, c[0x0][0x2b4] ;  /* 0x0000ad00ff0c7b82 */ /* 0x000e220000000800 */
[----:B------:R-:W-:Y:S01]  /*1cc0*/  IABS R10, R6 ;  /* 0x00000006000a7213 */ /* 0x000fe20000000000 */
[----:B------:R-:W-:Y:S01]  /*1cd0*/  UPRMT UR6, UR8, 0x8880, URZ ;  /* 0x0000888008067896 */ /* 0x000fe2000800003f */
[----:B------:R-:W-:-:S03]  /*1ce0*/  IABS R14, R4 ;  /* 0x00000004000e7213 */ /* 0x000fc60000000000 */
[----:B------:R-:W-:Y:S02]  /*1cf0*/  IMAD.HI.U32 R13, R5, R10, RZ ;  /* 0x0000000a050d7227 */ /* 0x000fe400078e00ff */
[----:B------:R-:W1:Y:S01]  /*1d00*/  LDC.64 R22, c[0x0][0x2c8] ;  /* 0x0000b200ff167b82 */ /* 0x000e620000000a00 */
[----:B------:R-:W-:Y:S01]  /*1d10*/  ISETP.NE.AND P3, PT, RZ, UR6, PT ;  /* 0x00000006ff007c0c */ /* 0x000fe2000bf65270 */
[----:B------:R-:W-:-:S04]  /*1d20*/  IMAD.MOV R9, RZ, RZ, -R13 ;  /* 0x000000ffff097224 */ /* 0x000fc800078e0a0d */
[----:B------:R-:W-:Y:S01]  /*1d30*/  IMAD R9, R14, R9, R10 ;  /* 0x000000090e097224 */ /* 0x000fe200078e020a */
[----:B------:R-:W-:-:S04]  /*1d40*/  LOP3.LUT R10, R6, R4, RZ, 0x3c, !PT ;  /* 0x00000004060a7212 */ /* 0x000fc800078e3cff */
[----:B------:R-:W-:Y:S02]  /*1d50*/  ISETP.GT.U32.AND P1, PT, R2, R9, PT ;  /* 0x000000090200720c */ /* 0x000fe40003f24070 */
[----:B------:R-:W-:Y:S01]  /*1d60*/  ISETP.GE.AND P2, PT, R10, RZ, PT ;  /* 0x000000ff0a00720c */ /* 0x000fe20003f46270 */
[----:B------:R-:W-:Y:S01]  /*1d70*/  IMAD.MOV.U32 R10, RZ, RZ, RZ ;  /* 0x000000ffff0a7224 */ /* 0x000fe200078e00ff */
[----:B------:R-:W2:Y:S01]  /*1d80*/  @P3 LDC.64 R28, c[0x0][0x288] ;  /* 0x0000a200ff1c3b82 */ /* 0x000ea20000000a00 */
[----:B0-----:R-:W-:-:S04]  /*1d90*/  IABS R8, R12 ;  /* 0x0000000c00087213 */ /* 0x001fc80000000000 */
[----:B------:R-:W0:Y:S04]  /*1da0*/  I2F.RP R15, R8 ;  /* 0x00000008000f7306 */ /* 0x000e280000209400 */
[----:B------:R-:W-:Y:S02]  /*1db0*/  @!P1 IMAD.IADD R9, R9, 0x1, -R14 ;  /* 0x0000000109099824 */ /* 0x000fe400078e0a0e */
[----:B------:R-:W-:Y:S01]  /*1dc0*/  @!P1 VIADD R13, R13, 0x1 ;  /* 0x000000010d0d9836 */ /* 0x000fe20000000000 */
[----:B------:R-:W-:Y:S02]  /*1dd0*/  ISETP.NE.AND P1, PT, R4, RZ, PT ;  /* 0x000000ff0400720c */ /* 0x000fe40003f25270 */
[----:B------:R-:W-:Y:S02]  /*1de0*/  ISETP.GE.U32.AND P0, PT, R9, R2, PT ;  /* 0x000000020900720c */ /* 0x000fe40003f06070 */
[----:B------:R-:W3:Y:S01]  /*1df0*/  LDC R9, c[0x0][0x2a0] ;  /* 0x0000a800ff097b82 */ /* 0x000ee20000000800 */
[----:B0-----:R-:W0:Y:S10]  /*1e00*/  MUFU.RCP R15, R15 ;  /* 0x0000000f000f7308 */ /* 0x001e340000001000 */
[----:B------:R-:W-:-:S04]  /*1e10*/  @P0 VIADD R13, R13, 0x1 ;  /* 0x000000010d0d0836 */ /* 0x000fc80000000000 */
[----:B------:R-:W-:Y:S01]  /*1e20*/  @!P2 IMAD.MOV R13, RZ, RZ, -R13 ;  /* 0x000000ffff0da224 */ /* 0x000fe200078e0a0d */
[----:B------:R-:W-:-:S04]  /*1e30*/  @!P1 LOP3.LUT R13, RZ, R4, RZ, 0x33, !PT ;  /* 0x00000004ff0d9212 */ /* 0x000fc800078e33ff */
[----:B------:R-:W-:Y:S01]  /*1e40*/  IABS R16, R13 ;  /* 0x0000000d00107213 */ /* 0x000fe20000000000 */
[----:B0-----:R-:W-:Y:S01]  /*1e50*/  VIADD R11, R15, 0xffffffe ;  /* 0x0ffffffe0f0b7836 */ /* 0x001fe20000000000 */
[----:B---3--:R-:W-:Y:S02]  /*1e60*/  IABS R14, R9 ;  /* 0x00000009000e7213 */ /* 0x008fe40000000000 */
[----:B------:R-:W-:-:S03]  /*1e70*/  ISETP.NE.AND P4, PT, R9, RZ, PT ;  /* 0x000000ff0900720c */ /* 0x000fc60003f85270 */
[----:B------:R-:W0:Y:S02]  /*1e80*/  F2I.FTZ.U32.TRUNC.NTZ R11, R11 ;  /* 0x0000000b000b7305 */ /* 0x000e24000021f000 */
[----:B0-----:R-:W-:-:S04]  /*1e90*/  IMAD.MOV R15, RZ, RZ, -R11 ;  /* 0x000000ffff0f7224 */ /* 0x001fc800078e0a0b */
[----:B------:R-:W-:-:S04]  /*1ea0*/  IMAD R15, R15, R8, RZ ;  /* 0x000000080f0f7224 */ /* 0x000fc800078e02ff */
        /* <DEDUP_REMOVED lines=14> */
[----:B------:R-:W0:Y:S03]  /*1f90*/  F2I.FTZ.U32.TRUNC.NTZ R11, R15 ;  /* 0x0000000f000b7305 */ /* 0x000e26000021f000 */
[----:B------:R-:W-:-:S07]  /*1fa0*/  ISETP.GE.AND P2, PT, R8, RZ, PT ;  /* 0x000000ff0800720c */ /* 0x000fce0003f46270 */
[----:B------:R-:W-:-:S04]  /*1fb0*/  @P0 VIADD R10, R10, 0x1 ;  /* 0x000000010a0a0836 */ /* 0x000fc80000000000 */
[----:B------:R-:W-:Y:S01]  /*1fc0*/  IMAD.MOV.U32 R8, RZ, RZ, R10 ;  /* 0x000000ffff087224 */ /* 0x000fe200078e000a */
[----:B------:R-:W-:Y:S01]  /*1fd0*/  HFMA2.MMA R10, -RZ, RZ, 0, 0 ;  /* 0x00000000ff0a7435 */ /* 0x000fe200000001ff */
[----:B0-----:R-:W-:Y:S02]  /*1fe0*/  IMAD.MOV R17, RZ, RZ, -R11 ;  /* 0x000000ffff117224 */ /* 0x001fe400078e0a0b */
[----:B------:R-:W-:Y:S01]  /*1ff0*/  @!P2 IMAD.MOV R8, RZ, RZ, -R8 ;  /* 0x000000ffff08a224 */ /* 0x000fe200078e0a08 */
[----:B------:R-:W-:Y:S01]  /*2000*/  @!P1 LOP3.LUT R8, RZ, R12, RZ, 0x33, !PT ;  /* 0x0000000cff089212 */ /* 0x000fe200078e33ff */
[----:B------:R-:W-:-:S03]  /*2010*/  IMAD R15, R17, R14, RZ ;  /* 0x0000000e110f7224 */ /* 0x000fc600078e02ff */
[----:B------:R-:W-:Y:S01]  /*2020*/  IABS R16, R8 ;  /* 0x0000000800107213 */ /* 0x000fe20000000000 */
[----:B------:R-:W-:Y:S01]  /*2030*/  IMAD.MOV R24, RZ, RZ, -R8 ;  /* 0x000000ffff187224 */ /* 0x000fe200078e0a08 */
[----:B------:R-:W-:Y:S01]  /*2040*/  ISETP.GE.AND P5, PT, R8, RZ, PT ;  /* 0x000000ff0800720c */ /* 0x000fe20003fa6270 */
[----:B------:R-:W-:-:S04]  /*2050*/  IMAD.HI.U32 R10, R11, R15, R10 ;  /* 0x0000000f0b0a7227 */ /* 0x000fc800078e000a */
[----:B------:R-:W-:Y:S02]  /*2060*/  IMAD.MOV.U32 R11, RZ, RZ, R16 ;  /* 0x000000ffff0b7224 */ /* 0x000fe400078e0010 */
[----:B------:R-:W-:Y:S02]  /*2070*/  IMAD.MOV R15, RZ, RZ, -R4 ;  /* 0x000000ffff0f7224 */ /* 0x000fe400078e0a04 */
[----:B------:R-:W-:-:S04]  /*2080*/  IMAD.HI.U32 R10, R10, R11, RZ ;  /* 0x0000000b0a0a7227 */ /* 0x000fc800078e00ff */
[----:B------:R-:W-:Y:S02]  /*2090*/  IMAD R24, R12, R24, R13 ;  /* 0x000000180c187224 */ /* 0x000fe400078e020d */
[----:B------:R-:W-:Y:S02]  /*20a0*/  IMAD R13, R13, R15, R6 ;  /* 0x0000000f0d0d7224 */ /* 0x000fe400078e0206 */
[----:B------:R-:W-:Y:S02]  /*20b0*/  IMAD.MOV R10, RZ, RZ, -R10 ;  /* 0x000000ffff0a7224 */ /* 0x000fe400078e0a0a */
[----:B-1----:R-:W-:Y:S02]  /*20c0*/  IMAD R24, R24, UR13, -R23 ;  /* 0x0000000d18187c24 */ /* 0x002fe4000f8e0a17 */
[----:B------:R-:W-:Y:S02]  /*20d0*/  IMAD R22, R13, UR12, -R22 ;  /* 0x0000000c0d167c24 */ /* 0x000fe4000f8e0a16 */
[----:B------:R-:W-:Y:S01]  /*20e0*/  IMAD R11, R14, R10, R11 ;  /* 0x0000000a0e0b7224 */ /* 0x000fe200078e020b */
[----:B------:R-:W-:Y:S01]  /*20f0*/  ISETP.GE.AND P0, PT, R24, UR15, PT ;  /* 0x0000000f18007c0c */ /* 0x000fe2000bf06270 */
[----:B------:R-:W0:Y:S01]  /*2100*/  LDC.64 R12, c[0x0][0x260] ;  /* 0x00009800ff0c7b82 */ /* 0x000e220000000a00 */
[C---:B------:R-:W-:Y:S01]  /*2110*/  LOP3.LUT R10, R22.reuse, R24, RZ, 0xfc, !PT ;  /* 0x00000018160a7212 */ /* 0x040fe200078efcff */
[----:B------:R-:W-:Y:S01]  /*2120*/  VIADD R23, R22, UR16 ;  /* 0x0000001016177c36 */ /* 0x000fe20008000000 */
[----:B------:R-:W-:Y:S01]  /*2130*/  ISETP.GT.U32.AND P2, PT, R14, R11, PT ;  /* 0x0000000b0e00720c */ /* 0x000fe20003f44070 */
[----:B------:R-:W-:Y:S01]  /*2140*/  IMAD R26, R8, UR15, R24 ;  /* 0x0000000f081a7c24 */ /* 0x000fe2000f8e0218 */
[----:B------:R-:W-:-:S02]  /*2150*/  ISETP.LT.OR P1, PT, R10, RZ, P0 ;  /* 0x000000ff0a00720c */ /* 0x000fc40000721670 */
[----:B------:R-:W-:Y:S02]  /*2160*/  LOP3.LUT R10, R23, R24, RZ, 0xfc, !PT ;  /* 0x00000018170a7212 */ /* 0x000fe400078efcff */
[----:B------:R-:W-:-:S07]  /*2170*/  ISETP.GE.OR P1, PT, R22, UR14, P1 ;  /* 0x0000000e16007c0c */ /* 0x000fce0008f26670 */
[----:B------:R-:W-:-:S05]  /*2180*/  @!P2 IMAD.IADD R11, R11, 0x1, -R14 ;  /* 0x000000010b0ba824 */ /* 0x000fca00078e0a0e */
[----:B------:R-:W-:Y:S01]  /*2190*/  ISETP.GT.U32.AND P2, PT, R14, R11, PT ;  /* 0x0000000b0e00720c */ /* 0x000fe20003f44070 */
[----:B------:R-:W1:Y:S01]  /*21a0*/  @!P1 LDC.64 R20, c[0x0][0x210] ;  /* 0x00008400ff149b82 */ /* 0x000e620000000a00 */
[----:B------:R-:W-:-:S11]  /*21b0*/  @!P1 IMAD R15, R26, UR14, R22 ;  /* 0x0000000e1a0f9c24 */ /* 0x000fd6000f8e0216 */
[----:B------:R-:W-:Y:S01]  /*21c0*/  @!P2 IMAD.IADD R11, R11, 0x1, -R14 ;  /* 0x000000010b0ba824 */ /* 0x000fe200078e0a0e */
[----:B------:R-:W-:-:S03]  /*21d0*/  ISETP.LT.OR P2, PT, R10, RZ, P0 ;  /* 0x000000ff0a00720c */ /* 0x000fc60000741670 */
[----:B------:R-:W-:Y:S01]  /*21e0*/  @!P5 IMAD.MOV R11, RZ, RZ, -R11 ;  /* 0x000000ffff0bd224 */ /* 0x000fe200078e0a0b */
[----:B------:R-:W-:Y:S02]  /*21f0*/  @!P4 LOP3.LUT R11, RZ, R9, RZ, 0x33, !PT ;  /* 0x00000009ff0bc212 */ /* 0x000fe400078e33ff */
[----:B------:R-:W-:-:S03]  /*2200*/  ISETP.GE.OR P2, PT, R23, UR14, P2 ;  /* 0x0000000e17007c0c */ /* 0x000fc60009746670 */
[C---:B------:R-:W-:Y:S02]  /*2210*/  IMAD R9, R11.reuse, UR4, RZ ;  /* 0x000000040b097c24 */ /* 0x040fe4000f8e02ff */
[----:B--2---:R-:W-:Y:S01]  /*2220*/  @P3 IMAD.WIDE R28, R11, 0x8, R28 ;  /* 0x000000080b1c3825 */ /* 0x004fe200078e021c */
[----:B------:R-:W-:-:S03]  /*2230*/  CS2R R10, SRZ ;  /* 0x00000000000a7805 */ /* 0x000fc6000001ff00 */
[----:B-1----:R-:W-:-:S03]  /*2240*/  @!P1 IMAD.WIDE R20, R15, 0x8, R20 ;  /* 0x000000080f149825 */ /* 0x002fc600078e0214 */
[----:B------:R-:W2:Y:S01]  /*2250*/  @P3 LDG.E.64 R10, desc[UR10][R28.64] ;  /* 0x0000000a1c0a3981 */ /* 0x000ea2000c1e1b00 */
[----:B0-----:R-:W-:Y:S01]  /*2260*/  IMAD.WIDE R12, R9, 0x8, R12 ;  /* 0x00000008090c7825 */ /* 0x001fe200078e020c */
[----:B------:R-:W0:Y:S02]  /*2270*/  @!P2 LDC.64 R14, c[0x0][0x210] ;  /* 0x00008400ff0eab82 */ /* 0x000e240000000a00 */
[----:B------:R-:W2:Y:S04]  /*2280*/  @!P1 LDG.E.64 R20, desc[UR10][R20.64] ;  /* 0x0000000a14149981 */ /* 0x000ea8000c1e1b00 */
[----:B------:R-:W2:Y:S01]  /*2290*/  @!P1 LDG.E.64 R18, desc[UR10][R12.64] ;  /* 0x0000000a0c129981 */ /* 0x000ea2000c1e1b00 */
[----:B------:R-:W-:-:S04]  /*22a0*/  @!P2 IMAD R17, R26, UR14, R23 ;  /* 0x0000000e1a11ac24 */ /* 0x000fc8000f8e0217 */
[----:B0-----:R-:W-:Y:S02]  /*22b0*/  @!P2 IMAD.WIDE R16, R17, 0x8, R14 ;  /* 0x000000081110a825 */ /* 0x001fe400078e020e */
[----:B------:R-:W3:Y:S04]  /*22c0*/  @!P2 LDG.E.64 R14, desc[UR10][R12.64+0x8] ;  /* 0x0000080a0c0ea981 */ /* 0x000ee8000c1e1b00 */
[----:B------:R-:W3:Y:S01]  /*22d0*/  @!P2 LDG.E.64 R16, desc[UR10][R16.64] ;  /* 0x0000000a1010a981 */ /* 0x000ee2000c1e1b00 */
[----:B------:R-:W-:-:S04]  /*22e0*/  IADD3 R9, R23, UR16, RZ ;  /* 0x0000001017097c10 */ /* 0x000fc8000fffe0ff */
[----:B------:R-:W-:-:S04]  /*22f0*/  LOP3.LUT R25, R9, R24, RZ, 0xfc, !PT ;  /* 0x0000001809197212 */ /* 0x000fc800078efcff */
[----:B------:R-:W-:-:S04]  /*2300*/  ISETP.LT.OR P3, PT, R25, RZ, P0 ;  /* 0x000000ff1900720c */ /* 0x000fc80000761670 */
[C---:B------:R-:W-:Y:S01]  /*2310*/  ISETP.GE.OR P3, PT, R9.reuse, UR14, P3 ;  /* 0x0000000e09007c0c */ /* 0x040fe20009f66670 */
[----:B------:R-:W-:Y:S01]  /*2320*/  VIADD R25, R9, UR16 ;  /* 0x0000001009197c36 */ /* 0x000fe20008000000 */
[----:B--2---:R-:W-:-:S11]  /*2330*/  @!P1 DFMA R10, R20, R18, R10 ;  /* 0x00000012140a922b */ /* 0x004fd6000000000a */
        /* <DEDUP_REMOVED lines=52> */
[----:B0-----:R-:W-:Y:S01]  /*2680*/  @!P1 IMAD.WIDE R28, R29, 0x8, R14 ;  /* 0x000000081d1c9825 */ /* 0x001fe200078e020e */
[----:B------:R-:W-:Y:S01]  /*2690*/  LOP3.LUT R14, R25, R24, RZ, 0xfc, !PT ;  /* 0x00000018190e7212 */ /* 0x000fe200078efcff */
[----:B--2---:R-:W-:-:S03]  /*26a0*/  @!P2 DFMA R10, R18, R16, R10 ;  /* 0x00000010120aa22b */ /* 0x004fc6000000000a */
[----:B------:R-:W2:Y:S04]  /*26b0*/  @!P1 LDG.E.64 R18, desc[UR10][R28.64] ;  /* 0x0000000a1c129981 */ /* 0x000ea8000c1e1b00 */
[----:B------:R-:W2:Y:S01]  /*26c0*/  @!P1 LDG.E.64 R16, desc[UR10][R12.64+0x38] ;  /* 0x0000380a0c109981 */ /* 0x000ea2000c1e1b00 */
        /* <DEDUP_REMOVED lines=12> */
[----:B------:R-:W-:Y:S02]  /*2790*/  @!P1 IMAD R29, R20, UR14, R21 ;  /* 0x0000000e141d9c24 */ /* 0x000fe4000f8e0215 */
[----:B------:R-:W-:-:S05]  /*27a0*/  VIADD R24, R24, UR17 ;  /* 0x0000001118187c36 */ /* 0x000fca0008000000 */
[----:B------:R-:W-:Y:S01]  /*27b0*/  ISETP.GE.AND P0, PT, R24, UR15, PT ;  /* 0x0000000f18007c0c */ /* 0x000fe2000bf06270 */
[----:B0-----:R-:W-:Y:S02]  /*27c0*/  @!P1 IMAD.WIDE R28, R29, 0x8, R14 ;  /* 0x000000081d1c9825 */ /* 0x001fe400078e020e */
[----:B------:R-:W3:Y:S04]  /*27d0*/  @!P1 LDG.E.64 R14, desc[UR10][R12.64+0x48] ;  /* 0x0000480a0c0e9981 */ /* 0x000ee8000c1e1b00 */
[----:B------:R-:W3:Y:S01]  /*27e0*/  @!P1 LDG.E.64 R26, desc[UR10][R28.64] ;  /* 0x0000000a1c1a9981 */ /* 0x000ee2000c1e1b00 */
[----:B--2---:R-:W-:Y:S01]  /*27f0*/  @!P2 DFMA R10, R18, R16, R10 ;  /* 0x00000010120aa22b */ /* 0x004fe2000000000a */
[----:B------:R-:W-:-:S04]  /*2800*/  LOP3.LUT R16, R22, R24, RZ, 0xfc, !PT ;  /* 0x0000001816107212 */ /* 0x000fc800078efcff */
        /* <DEDUP_REMOVED lines=88> */
[----:B------:R-:W-:Y:S01]  /*2d90*/  ISETP.GE.OR P3, PT, R21, UR14, P3 ;  /* 0x0000000e15007c0c */ /* 0x000fe20009f66670 */
[----:B------:R-:W-:-:S05]  /*2da0*/  VIADD R24, R24, UR17 ;  /* 0x0000001118187c36 */ /* 0x000fca0008000000 */
[----:B------:R-:W-:Y:S02]  /*2db0*/  ISETP.GE.AND P0, PT, R24, UR15, PT ;  /* 0x0000000f18007c0c */ /* 0x000fe4000bf06270 */
[----:B------:R-:W-:-:S05]  /*2dc0*/  LOP3.LUT R26, R22, R24, RZ, 0xfc, !PT ;  /* 0x00000018161a7212 */ /* 0x000fca00078efcff */
[----:B------:R-:W0:Y:S01]  /*2dd0*/  @!P3 LDC.64 R14, c[0x0][0x210] ;  /* 0x00008400ff0ebb82 */ /* 0x000e220000000a00 */
[----:B------:R-:W-:-:S04]  /*2de0*/  ISETP.LT.OR P2, PT, R26, RZ, P0 ;  /* 0x000000ff1a00720c */ /* 0x000fc80000741670 */
[----:B------:R-:W-:Y:S01]  /*2df0*/  ISETP.GE.OR P2, PT, R22, UR14, P2 ;  /* 0x0000000e16007c0c */ /* 0x000fe20009746670 */
[----:B------:R-:W-:-:S04]  /*2e00*/  @!P3 IMAD R27, R20, UR14, R21 ;  /* 0x0000000e141bbc24 */ /* 0x000fc8000f8e0215 */
[----:B0-----:R-:W-:-:S08]  /*2e10*/  @!P3 IMAD.WIDE R26, R27, 0x8, R14 ;  /* 0x000000081b1ab825 */ /* 0x001fd000078e020e */
[----:B------:R-:W0:Y:S01]  /*2e20*/  @!P2 LDC.64 R14, c[0x0][0x210] ;  /* 0x00008400ff0eab82 */ /* 0x000e220000000a00 */
[----:B------:R-:W3:Y:S01]  /*2e30*/  @!P3 LDG.E.64 R26, desc[UR10][R26.64] ;  /* 0x0000000a1a1ab981 */ /* 0x000ee2000c1e1b00 */
[----:B------:R-:W-:Y:S01]  /*2e40*/  IMAD R8, R8, UR15, R24 ;  /* 0x0000000f08087c24 */ /* 0x000fe2000f8e0218 */
[----:B--2---:R-:W-:Y:S02]  /*2e50*/  @!P1 DFMA R10, R18, R16, R10 ;  /* 0x00000010120a922b */ /* 0x004fe4000000000a */
[----:B------:R-:W3:Y:S01]  /*2e60*/  @!P3 LDG.E.64 R16, desc[UR10][R12.64+0x98] ;  /* 0x0000980a0c10b981 */ /* 0x000ee2000c1e1b00 */
[----:B------:R-:W-:-:S04]  /*2e70*/  @!P2 IMAD R19, R8, UR14, R22 ;  /* 0x0000000e0813ac24 */ /* 0x000fc8000f8e0216 */
[----:B0-----:R-:W-:Y:S02]  /*2e80*/  @!P2 IMAD.WIDE R18, R19, 0x8, R14 ;  /* 0x000000081312a825 */ /* 0x001fe400078e020e */
[----:B------:R-:W2:Y:S04]  /*2e90*/  @!P2 LDG.E.64 R14, desc[UR10][R12.64+0xa0] ;  /* 0x0000a00a0c0ea981 */ /* 0x000ea8000c1e1b00 */
[----:B------:R-:W2:Y:S01]  /*2ea0*/  @!P2 LDG.E.64 R18, desc[UR10][R18.64] ;  /* 0x0000000a1212a981 */ /* 0x000ea2000c1e1b00 */
[----:B------:R-:W-:-:S04]  /*2eb0*/  LOP3.LUT R20, R23, R24, RZ, 0xfc, !PT ;  /* 0x0000001817147212 */ /* 0x000fc800078efcff */
[----:B------:R-:W-:Y:S02]  /*2ec0*/  ISETP.LT.OR P1, PT, R20, RZ, P0 ;  /* 0x000000ff1400720c */ /* 0x000fe40000721670 */
[----:B------:R-:W-:Y:S02]  /*2ed0*/  LOP3.LUT R20, R9, R24, RZ, 0xfc, !PT ;  /* 0x0000001809147212 */ /* 0x000fe400078efcff */
[----:B------:R-:W-:Y:S02]  /*2ee0*/  ISETP.GE.OR P1, PT, R23, UR14, P1 ;  /* 0x0000000e17007c0c */ /* 0x000fe40008f26670 */
[----:B------:R-:W-:-:S11]  /*2ef0*/  ISETP.LT.OR P4, PT, R20, RZ, P0 ;  /* 0x000000ff1400720c */ /* 0x000fd60000781670 */
[----:B------:R-:W-:Y:S01]  /*2f00*/  @!P1 IMAD R23, R8, UR14, R23 ;  /* 0x0000000e08179c24 */ /* 0x000fe2000f8e0217 */
[----:B---3--:R-:W-:Y:S01]  /*2f10*/  @!P3 DFMA R10, R26, R16, R10 ;  /* 0x000000101a0ab22b */ /* 0x008fe2000000000a */
[----:B------:R-:W-:Y:S01]  /*2f20*/  ISETP.GE.OR P3, PT, R9, UR14, P4 ;  /* 0x0000000e09007c0c */ /* 0x000fe2000a766670 */
[----:B------:R-:W0:Y:S01]  /*2f30*/  @!P1 LDC.64 R26, c[0x0][0x210] ;  /* 0x00008400ff1a9b82 */ /* 0x000e220000000a00 */
[-C--:B------:R-:W-:Y:S02]  /*2f40*/  LOP3.LUT R16, R25, R24.reuse, RZ, 0xfc, !PT ;  /* 0x0000001819107212 */ /* 0x080fe400078efcff */
[----:B------:R-:W-:Y:S02]  /*2f50*/  LOP3.LUT R24, R21, R24, RZ, 0xfc, !PT ;  /* 0x0000001815187212 */ /* 0x000fe400078efcff */
[----:B------:R-:W-:Y:S02]  /*2f60*/  ISETP.LT.OR P4, PT, R16, RZ, P0 ;  /* 0x000000ff1000720c */ /* 0x000fe40000781670 */
[----:B------:R-:W-:-:S02]  /*2f70*/  ISETP.LT.OR P0, PT, R24, RZ, P0 ;  /* 0x000000ff1800720c */ /* 0x000fc40000701670 */
[----:B------:R-:W-:Y:S02]  /*2f80*/  ISETP.GE.OR P4, PT, R25, UR14, P4 ;  /* 0x0000000e19007c0c */ /* 0x000fe4000a786670 */
[----:B------:R-:W-:Y:S01]  /*2f90*/  ISETP.GE.OR P0, PT, R21, UR14, P0 ;  /* 0x0000000e15007c0c */ /* 0x000fe20008706670 */
[----:B------:R-:W1:Y:S01]  /*2fa0*/  @!P3 LDC.64 R16, c[0x0][0x210] ;  /* 0x00008400ff10bb82 */ /* 0x000e620000000a00 */
[----:B--2---:R-:W-:-:S09]  /*2fb0*/  @!P2 DFMA R10, R18, R14, R10 ;  /* 0x0000000e120aa22b */ /* 0x004fd2000000000a */
[----:B------:R-:W2:Y:S01]  /*2fc0*/  @!P4 LDC.64 R14, c[0x0][0x210] ;  /* 0x00008400ff0ecb82 */ /* 0x000ea20000000a00 */
[----:B0-----:R-:W-:Y:S02]  /*2fd0*/  @!P1 IMAD.WIDE R26, R23, 0x8, R26 ;  /* 0x00000008171a9825 */ /* 0x001fe400078e021a */
[----:B------:R-:W3:Y:S05]  /*2fe0*/  @!P1 LDG.E.64 R22, desc[UR10][R12.64+0xa8] ;  /* 0x0000a80a0c169981 */ /* 0x000eea000c1e1b00 */
[----:B------:R-:W0:Y:S01]  /*2ff0*/  @!P0 LDC.64 R18, c[0x0][0x210] ;  /* 0x00008400ff128b82 */ /* 0x000e220000000a00 */
[----:B------:R-:W-:Y:S01]  /*3000*/  @!P3 IMAD R9, R8, UR14, R9 ;  /* 0x0000000e0809bc24 */ /* 0x000fe2000f8e0209 */
[----:B------:R-:W3:Y:S03]  /*3010*/  @!P1 LDG.E.64 R26, desc[UR10][R26.64] ;  /* 0x0000000a1a1a9981 */ /* 0x000ee6000c1e1b00 */
[----:B-1----:R-:W-:-:S04]  /*3020*/  @!P3 IMAD.WIDE R16, R9, 0x8, R16 ;  /* 0x000000080910b825 */ /* 0x002fc800078e0210 */
[C---:B------:R-:W-:Y:S02]  /*3030*/  @!P4 IMAD R25, R8.reuse, UR14, R25 ;  /* 0x0000000e0819cc24 */ /* 0x040fe4000f8e0219 */
[----:B------:R-:W-:Y:S01]  /*3040*/  @!P0 IMAD R29, R8, UR14, R21 ;  /* 0x0000000e081d8c24 */ /* 0x000fe2000f8e0215 */
[----:B------:R-:W4:Y:S04]  /*3050*/  @!P3 LDG.E.64 R16, desc[UR10][R16.64] ;  /* 0x0000000a1010b981 */ /* 0x000f28000c1e1b00 */
[----:B------:R-:W4:Y:S01]  /*3060*/  @!P3 LDG.E.64 R8, desc[UR10][R12.64+0xb0] ;  /* 0x0000b00a0c08b981 */ /* 0x000f22000c1e1b00 */
[----:B--2---:R-:W-:-:S03]  /*3070*/  @!P4 IMAD.WIDE R20, R25, 0x8, R14 ;  /* 0x000000081914c825 */ /* 0x004fc600078e020e */
[----:B------:R-:W2:Y:S01]  /*3080*/  @!P0 LDG.E.64 R24, desc[UR10][R12.64+0xc0] ;  /* 0x0000c00a0c188981 */ /* 0x000ea2000c1e1b00 */
[----:B0-----:R-:W-:-:S03]  /*3090*/  @!P0 IMAD.WIDE R14, R29, 0x8, R18 ;  /* 0x000000081d0e8825 */ /* 0x001fc600078e0212 */
[----:B------:R-:W5:Y:S04]  /*30a0*/  @!P4 LDG.E.64 R20, desc[UR10][R20.64] ;  /* 0x0000000a1414c981 */ /* 0x000f68000c1e1b00 */
[----:B------:R-:W5:Y:S04]  /*30b0*/  @!P4 LDG.E.64 R18, desc[UR10][R12.64+0xb8] ;  /* 0x0000b80a0c12c981 */ /* 0x000f68000c1e1b00 */
[----:B------:R-:W2:Y:S01]  /*30c0*/  @!P0 LDG.E.64 R14, desc[UR10][R14.64] ;  /* 0x0000000a0e0e8981 */ /* 0x000ea2000c1e1b00 */
[----:B---3--:R-:W-:-:S08]  /*30d0*/  @!P1 DFMA R10, R26, R22, R10 ;  /* 0x000000161a0a922b */ /* 0x008fd0000000000a */
[----:B----4-:R-:W-:Y:S01]  /*30e0*/  @!P3 DFMA R10, R16, R8, R10 ;  /* 0x00000008100ab22b */ /* 0x010fe2000000000a */
[----:B------:R-:W-:-:S04]  /*30f0*/  SHF.R.S64 R8, R0, 0x1d, R7 ;  /* 0x0000001d00087819 */ /* 0x000fc80000001007 */
[----:B------:R-:W-:-:S03]  /*3100*/  IADD3 R8, P1, R8, UR18, RZ ;  /* 0x0000001208087c10 */ /* 0x000fc6000ff3e0ff */
[----:B-----5:R-:W-:Y:S01]  /*3110*/  @!P4 DFMA R10, R20, R18, R10 ;  /* 0x00000012140ac22b */ /* 0x020fe2000000000a */
[----:B------:R-:W-:-:S07]  /*3120*/  LEA.HI.X.SX32 R9, R7, UR19, 0x3, P1 ;  /* 0x0000001307097c11 */ /* 0x000fce00088f1eff */
[----:B--2---:R-:W-:Y:S01]  /*3130*/  @!P0 DFMA R10, R14, R24, R10 ;  /* 0x000000180e0a822b */ /* 0x004fe2000000000a */
        /* <DEDUP_REMOVED lines=9> */
.L_x_1084:
[----:B------:R-:W-:Y:S05]  /*31d0*/  EXIT ;  /* 0x000000000000794d */ /* 0x000fea0003800000 */
.L_x_1086:
        /* <DEDUP_REMOVED lines=10> */
.L_x_1174:


//--------------------- .nv.shared._ZN2at6native51_GLOBAL__N__2c613397_18_DepthwiseConv2d_cu_9959487035conv_depthwise2d_grad_weight_kernelIN3c108BFloat16EjEEvNS_27GenericPackedTensorAccessorIKT_Lm4ENS_16DefaultPtrTraitsEiEES9_NS5_IS6_Lm4ES8_iEEiiiiiiiiiiiiiiii --------------------------
	.section	.nv.shared._ZN2at6native51_GLOBAL__N__2c613397_18_DepthwiseConv2d_cu_9959487035conv_depthwise2d_grad_weight_kernelIN3c108BFloat16EjEEvNS_27GenericPackedTensorAccessorIKT_Lm4ENS_16DefaultPtrTraitsEiEES9_NS5_IS6_Lm4ES8_iEEiiiiiiiiiiiiiiii,"aw",@nobits
	.sectionflags	@""
	.align	16
	.zero		1024


//--------------------- .nv.shared.reserved.0     --------------------------
	.section	.nv.shared.reserved.0,"aw",@nobits
	.weak		__nv_reservedSMEM_offset_0_alias
	.size		__nv_reservedSMEM_offset_0_alias, 0, 0
	.other		__nv_reservedSMEM_offset_0_alias,@"STO_CUDA_RESERVED_SHARED STV_DEFAULT"
__nv_reservedSMEM_offset_0_alias:
	.zero		0


//--------------------- .nv.global                --------------------------
	.section	.nv.global,"aw",@nobits
.nv.global:
	.type		_ZN49_INTERNAL_2c613397_18_DepthwiseConv2d_cu_995948704cuda3std3__48in_placeE,@object
	.size		_ZN49_INTERNAL_2c613397_18_DepthwiseConv2d_cu_995948704cuda3std3__48in_placeE,(_ZN49_INTERNAL_2c613397_18_DepthwiseConv2d_cu_995948704cuda3std6ranges3__45__cpo8distanceE - _ZN49_INTERNAL_2c613397_18_DepthwiseConv2d_cu_995948704cuda3std3__48in_placeE)
_ZN49_INTERNAL_2c613397_18_DepthwiseConv2d_cu_995948704cuda3std3__48in_placeE:
	.zero		1
	.type		_ZN49_INTERNAL_2c613397_18_DepthwiseConv2d_cu_995948704cuda3std6ranges3__45__cpo8distanceE,@object
	.size		_ZN49_INTERNAL_2c613397_18_DepthwiseConv2d_cu_995948704cuda3std6ranges3__45__cpo8distanceE,(_ZN49_INTERNAL_2c613397_18_DepthwiseConv2d_cu_995948704cuda3std3__45__cpo6cbeginE - _ZN49_INTERNAL_2c613397_18_DepthwiseConv2d_cu_995948704cuda3std6ranges3__45__cpo8distanceE)
_ZN49_INTERNAL_2c613397_18_DepthwiseConv2d_cu_995948704cuda3std6ranges3__45__cpo8distanceE:
	.zero		1
	.type		_ZN49_INTERNAL_2c613397_18_DepthwiseConv2d_cu_995948704cuda3std3__45__cpo6cbeginE,@object
	.size		_ZN49_INTERNAL_2c613397_18_DepthwiseConv2d_cu_995948704cuda3std3__45__cpo6cbeginE,(_ZN49_INTERNAL_2c613397_18_DepthwiseConv2d_cu_995948704cuda3std6ranges3__45__cpo7advanceE - _ZN49_INTERNAL_2c613397_18_DepthwiseConv2d_cu_995948704cuda3std3__45__cpo6cbeginE)
_ZN49_INTERNAL_2c613397_18_DepthwiseConv2d_cu_995948704cuda3std3__45__cpo6cbeginE:
	.zero		1
	.type		_ZN49_INTERNAL_2c613397_18_DepthwiseConv2d_cu_995948704cuda3std6ranges3__45__cpo7advanceE,@object
	.size		_ZN49_INTERNAL_2c613397_18_DepthwiseConv2d_cu_995948704cuda3std6ranges3__45__cpo7advanceE,(_ZN49_INTERNAL_2c613397_18_DepthwiseConv2d_cu_995948704cuda3std3__45__cpo7crbeginE - _ZN49_INTERNAL_2c613397_18_DepthwiseConv2d_cu_995948704cuda3std6ranges3__45__cpo7advanceE)
_ZN49_INTERNAL_2c613397_18_DepthwiseConv2d_cu_995948704cuda3std6ranges3__45__cpo7advanceE:
	.zero		1
	.type		_ZN49_INTERNAL_2c613397_18_DepthwiseConv2d_cu_995948704cuda3std3__45__cpo7crbeginE,@object
	.size		_ZN49_INTERNAL_2c613397_18_DepthwiseConv2d_cu_995948704cuda3std3__45__cpo7crbeginE,(_ZN49_INTERNAL_2c613397_18_DepthwiseConv2d_cu_995948704cuda3std6ranges3__45__cpo4dataE - _ZN49_INTERNAL_2c613397_18_DepthwiseConv2d_cu_995948704cuda3std3__45__cpo7crbeginE)
_ZN49_INTERNAL_2c613397_18_DepthwiseConv2d_cu_995948704cuda3std3__45__cpo7crbeginE:
	.zero		1
	.type		_ZN49_INTERNAL_2c613397_18_DepthwiseConv2d_cu_995948704cuda3std6ranges3__45__cpo4dataE,@object
	.size		_ZN49_INTERNAL_2c613397_18_DepthwiseConv2d_cu_995948704cuda3std6ranges3__45__cpo4dataE,(_ZN49_INTERNAL_2c613397_18_DepthwiseConv2d_cu_995948704cuda3std6ranges3__45__cpo5beginE - _ZN49_INTERNAL_2c613397_18_DepthwiseConv2d_cu_995948704cuda3std6ranges3__45__cpo4dataE)
_ZN49_INTERNAL_2c613397_18_DepthwiseConv2d_cu_995948704cuda3std6ranges3__45__cpo4dataE:
	.zero		1
	.type		_ZN49_INTERNAL_2c613397_18_DepthwiseConv2d_cu_995948704cuda3std6ranges3__45__cpo5beginE,@object
	.size		_ZN49_INTERNAL_2c613397_18_DepthwiseConv2d_cu_995948704cuda3std6ranges3__45__cpo5beginE,(_ZN49_INTERNAL_2c613397_18_DepthwiseConv2d_cu_995948704cuda3std3__451_GLOBAL__N__2c613397_18_DepthwiseConv2d_cu_995948706ignoreE - _ZN49_INTERNAL_2c613397_18_DepthwiseConv2d_cu_995948704cuda3std6ranges3__45__cpo5beginE)
_ZN49_INTERNAL_2c613397_18_DepthwiseConv2d_cu_995948704cuda3std6ranges3__45__cpo5beginE:
	.zero		1
	.type		_ZN49_INTERNAL_2c613397_18_DepthwiseConv2d_cu_995948704cuda3std3__451_GLOBAL__N__2c613397_18_DepthwiseConv2d_cu_995948706ignoreE,@object
	.size		_ZN49_INTERNAL_2c613397_18_DepthwiseConv2d_cu_995948704cuda3std3__451_GLOBAL__N__2c613397_18_DepthwiseConv2d_cu_995948706ignoreE,(_ZN49_INTERNAL_2c613397_18_DepthwiseConv2d_cu_995948704cuda3std6ranges3__45__cpo4sizeE - _ZN49_INTERNAL_2c613397_18_DepthwiseConv2d_cu_995948704cuda3std3__451_GLOBAL__N__2c613397_18_DepthwiseConv2d_cu_995948706ignoreE)
_ZN49_INTERNAL_2c613397_18_DepthwiseConv2d_cu_995948704cuda3std3__451_GLOBAL__N__2c613397_18_DepthwiseConv2d_cu_995948706ignoreE:
	.zero		1
	.type		_ZN49_INTERNAL_2c613397_18_DepthwiseConv2d_cu_995948704cuda3std6ranges3__45__cpo4sizeE,@object
	.size		_ZN49_INTERNAL_2c613397_18_DepthwiseConv2d_cu_995948704cuda3std6ranges3__45__cpo4sizeE,(_ZN49_INTERNAL_2c613397_18_DepthwiseConv2d_cu_995948704cuda3std3__45__cpo5beginE - _ZN49_INTERNAL_2c613397_18_DepthwiseConv2d_cu_995948704cuda3std6ranges3__45__cpo4sizeE)
_ZN49_INTERNAL_2c613397_18_DepthwiseConv2d_cu_995948704cuda3std6ranges3__45__cpo4sizeE:
	.zero		1
	.type		_ZN49_INTERNAL_2c613397_18_DepthwiseConv2d_cu_995948704cuda3std3__45__cpo5beginE,@object
	.size		_ZN49_INTERNAL_2c613397_18_DepthwiseConv2d_cu_995948704cuda3std3__45__cpo5beginE,(_ZN49_INTERNAL_2c613397_18_DepthwiseConv2d_cu_995948704cuda3std6ranges3__45__cpo6cbeginE - _ZN49_INTERNAL_2c613397_18_DepthwiseConv2d_cu_995948704cuda3std3__45__cpo5beginE)
_ZN49_INTERNAL_2c613397_18_DepthwiseConv2d_cu_995948704cuda3std3__45__cpo5beginE:
	.zero		1
	.type		_ZN49_INTERNAL_2c613397_18_DepthwiseConv2d_cu_995948704cuda3std6ranges3__45__cpo6cbeginE,@object
	.size		_ZN49_INTERNAL_2c613397_18_DepthwiseConv2d_cu_995948704cuda3std6ranges3__45__cpo6cbeginE,(_ZN49_INTERNAL_2c613397_18_DepthwiseConv2d_cu_995948704cuda3std3__45__cpo6rbeginE - _ZN49_INTERNAL_2c613397_18_DepthwiseConv2d_cu_995948704cuda3std6ranges3__45__cpo6cbeginE)
_ZN49_INTERNAL_2c613397_18_DepthwiseConv2d_cu_995948704cuda3std6ranges3__45__cpo6cbeginE:
	.zero		1
	.type		_ZN49_INTERNAL_2c613397_18_DepthwiseConv2d_cu_995948704cuda3std3__45__cpo6rbeginE,@object
	.size		_ZN49_INTERNAL_2c613397_18_DepthwiseConv2d_cu_995948704cuda3std3__45__cpo6rbeginE,(_ZN49_INTERNAL_2c613397_18_DepthwiseConv2d_cu_995948704cuda3std6ranges3__45__cpo4nextE - _ZN49_INTERNAL_2c613397_18_DepthwiseConv2d_cu_995948704cuda3std3__45__cpo6rbeginE)
_ZN49_INTERNAL_2c613397_18_DepthwiseConv2d_cu_995948704cuda3std3__45__cpo6rbeginE:
	.zero		1
	.type		_ZN49_INTERNAL_2c613397_18_DepthwiseConv2d_cu_995948704cuda3std6ranges3__45__cpo4nextE,@object
	.size		_ZN49_INTERNAL_2c613397_18_DepthwiseConv2d_cu_995948704cuda3std6ranges3__45__cpo4nextE,(_ZN49_INTERNAL_2c613397_18_DepthwiseConv2d_cu_995948704cuda3std6ranges3__45__cpo4swapE - _ZN49_INTERNAL_2c613397_18_DepthwiseConv2d_cu_995948704cuda3std6ranges3__45__cpo4nextE)
_ZN49_INTERNAL_2c613397_18_DepthwiseConv2d_cu_995948704cuda3std6ranges3__45__cpo4nextE:
	.zero		1
	.type		_ZN49_INTERNAL_2c613397_18_DepthwiseConv2d_cu_995948704cuda3std6ranges3__45__cpo4swapE,@object
	.size		_ZN49_INTERNAL_2c613397_18_DepthwiseConv2d_cu_995948704cuda3std6ranges3__45__cpo4swapE,(_ZN49_INTERNAL_2c613397_18_DepthwiseConv2d_cu_995948704cuda3std3__420unreachable_sentinelE - _ZN49_INTERNAL_2c613397_18_DepthwiseConv2d_cu_995948704cuda3std6ranges3__45__cpo4swapE)
_ZN49_INTERNAL_2c613397_18_DepthwiseConv2d_cu_995948704cuda3std6ranges3__45__cpo4swapE:
	.zero		1
	.type		_ZN49_INTERNAL_2c613397_18_DepthwiseConv2d_cu_995948704cuda3std3__420unreachable_sentinelE,@object
	.size		_ZN49_INTERNAL_2c613397_18_DepthwiseConv2d_cu_995948704cuda3std3__420unreachable_sentinelE,(_ZN49_INTERNAL_2c613397_18_DepthwiseConv2d_cu_995948706thrust23THRUST_300001_SM_900_NS6system6detail10sequential3seqE - _ZN49_INTERNAL_2c613397_18_DepthwiseConv2d_cu_995948704cuda3std3__420unreachable_sentinelE)
_ZN49_INTERNAL_2c613397_18_DepthwiseConv2d_cu_995948704cuda3std3__420unreachable_sentinelE:
	.zero		1
	.type		_ZN49_INTERNAL_2c613397_18_DepthwiseConv2d_cu_995948706thrust23THRUST_300001_SM_900_NS6system6detail10sequential3seqE,@object
	.size		_ZN49_INTERNAL_2c613397_18_DepthwiseConv2d_cu_995948706thrust23THRUST_300001_SM_900_NS6system6detail10sequential3seqE,(_ZN49_INTERNAL_2c613397_18_DepthwiseConv2d_cu_995948704cuda3std3__45__cpo4cendE - _ZN49_INTERNAL_2c613397_18_DepthwiseConv2d_cu_995948706thrust23THRUST_300001_SM_900_NS6system6detail10sequential3seqE)
_ZN49_INTERNAL_2c613397_18_DepthwiseConv2d_cu_995948706thrust23THRUST_300001_SM_900_NS6system6detail10sequential3seqE:
	.zero		1
	.type		_ZN49_INTERNAL_2c613397_18_DepthwiseConv2d_cu_995948704cuda3std3__45__cpo4cendE,@object
	.size		_ZN49_INTERNAL_2c613397_18_DepthwiseConv2d_cu_995948704cuda3std3__45__cpo4cendE,(_ZN49_INTERNAL_2c613397_18_DepthwiseConv2d_cu_995948704cuda3std6ranges3__45__cpo9iter_swapE - _ZN49_INTERNAL_2c613397_18_DepthwiseConv2d_cu_995948704cuda3std3__45__cpo4cendE)
_ZN49_INTERNAL_2c613397_18_DepthwiseConv2d_cu_995948704cuda3std3__45__cpo4cendE:
	.zero		1
	.type		_ZN49_INTERNAL_2c613397_18_DepthwiseConv2d_cu_995948704cuda3std6ranges3__45__cpo9iter_swapE,@object
	.size		_ZN49_INTERNAL_2c613397_18_DepthwiseConv2d_cu_995948704cuda3std6ranges3__45__cpo9iter_swapE,(_ZN49_INTERNAL_2c613397_18_DepthwiseConv2d_cu_995948704cuda3std3__45__cpo5crendE - _ZN49_INTERNAL_2c613397_18_DepthwiseConv2d_cu_995948704cuda3std6ranges3__45__cpo9iter_swapE)
_ZN49_INTERNAL_2c613397_18_DepthwiseConv2d_cu_995948704cuda3std6ranges3__45__cpo9iter_swapE:
	.zero		1
	.type		_ZN49_INTERNAL_2c613397_18_DepthwiseConv2d_cu_995948704cuda3std3__45__cpo5crendE,@object
	.size		_ZN49_INTERNAL_2c613397_18_DepthwiseConv2d_cu_995948704cuda3std3__45__cpo5crendE,(_ZN49_INTERNAL_2c613397_18_DepthwiseConv2d_cu_995948704cuda3std6ranges3__45__cpo5cdataE - _ZN49_INTERNAL_2c613397_18_DepthwiseConv2d_cu_995948704cuda3std3__45__cpo5crendE)
_ZN49_INTERNAL_2c613397_18_DepthwiseConv2d_cu_995948704cuda3std3__45__cpo5crendE:
	.zero		1
	.type		_ZN49_INTERNAL_2c613397_18_DepthwiseConv2d_cu_995948704cuda3std6ranges3__45__cpo5cdataE,@object
	.size		_ZN49_INTERNAL_2c613397_18_DepthwiseConv2d_cu_995948704cuda3std6ranges3__45__cpo5cdataE,(_ZN49_INTERNAL_2c613397_18_DepthwiseConv2d_cu_995948704cuda3std6ranges3__45__cpo3endE - _ZN49_INTERNAL_2c613397_18_DepthwiseConv2d_cu_995948704cuda3std6ranges3__45__cpo5cdataE)
_ZN49_INTERNAL_2c613397_18_DepthwiseConv2d_cu_995948704cuda3std6ranges3__45__cpo5cdataE:
	.zero		1
	.type		_ZN49_INTERNAL_2c613397_18_DepthwiseConv2d_cu_995948704cuda3std6ranges3__45__cpo3endE,@object
	.size		_ZN49_INTERNAL_2c613397_18_DepthwiseConv2d_cu_995948704cuda3std6ranges3__45__cpo3endE,(_ZN49_INTERNAL_2c613397_18_DepthwiseConv2d_cu_995948704cuda3std3__419piecewise_constructE - _ZN49_INTERNAL_2c613397_18_DepthwiseConv2d_cu_995948704cuda3std6ranges3__45__cpo3endE)
_ZN49_INTERNAL_2c613397_18_DepthwiseConv2d_cu_995948704cuda3std6ranges3__45__cpo3endE:
	.zero		1
	.type		_ZN49_INTERNAL_2c613397_18_DepthwiseConv2d_cu_995948704cuda3std3__419piecewise_constructE,@object
	.size		_ZN49_INTERNAL_2c613397_18_DepthwiseConv2d_cu_995948704cuda3std3__419piecewise_constructE,(_ZN49_INTERNAL_2c613397_18_DepthwiseConv2d_cu_995948704cuda3std6ranges3__45__cpo5ssizeE - _ZN49_INTERNAL_2c613397_18_DepthwiseConv2d_cu_995948704cuda3std3__419piecewise_constructE)
_ZN49_INTERNAL_2c613397_18_DepthwiseConv2d_cu_995948704cuda3std3__419piecewise_constructE:
	.zero		1
	.type		_ZN49_INTERNAL_2c613397_18_DepthwiseConv2d_cu_995948704cuda3std6ranges3__45__cpo5ssizeE,@object
	.size		_ZN49_INTERNAL_2c613397_18_DepthwiseConv2d_cu_995948704cuda3std6ranges3__45__cpo5ssizeE,(_ZN49_INTERNAL_2c613397_18_DepthwiseConv2d_cu_995948704cuda3std3__45__cpo3endE - _ZN49_INTERNAL_2c613397_18_DepthwiseConv2d_cu_995948704cuda3std6ranges3__45__cpo5ssizeE)
_ZN49_INTERNAL_2c613397_18_DepthwiseConv2d_cu_995948704cuda3std6ranges3__45__cpo5ssizeE:
	.zero		1
	.type		_ZN49_INTERNAL_2c613397_18_DepthwiseConv2d_cu_995948704cuda3std3__45__cpo3endE,@object
	.size		_ZN49_INTERNAL_2c613397_18_DepthwiseConv2d_cu_995948704cuda3std3__45__cpo3endE,(_ZN49_INTERNAL_2c613397_18_DepthwiseConv2d_cu_995948704cuda3std6ranges3__45__cpo4cendE - _ZN49_INTERNAL_2c613397_18_DepthwiseConv2d_cu_995948704cuda3std3__45__cpo3endE)
_ZN49_INTERNAL_2c613397_18_DepthwiseConv2d_cu_995948704cuda3std3__45__cpo3endE:
	.zero		1
	.type		_ZN49_INTERNAL_2c613397_18_DepthwiseConv2d_cu_995948704cuda3std6ranges3__45__cpo4cendE,@object
	.size		_ZN49_INTERNAL_2c613397_18_DepthwiseConv2d_cu_995948704cuda3std6ranges3__45__cpo4cendE,(_ZN49_INTERNAL_2c613397_18_DepthwiseConv2d_cu_995948704cuda3std3__45__cpo4rendE - _ZN49_INTERNAL_2c613397_18_DepthwiseConv2d_cu_995948704cuda3std6ranges3__45__cpo4cendE)
_ZN49_INTERNAL_2c613397_18_DepthwiseConv2d_cu_995948704cuda3std6ranges3__45__cpo4cendE:
	.zero		1
	.type		_ZN49_INTERNAL_2c613397_18_DepthwiseConv2d_cu_995948704cuda3std3__45__cpo4rendE,@object
	.size		_ZN49_INTERNAL_2c613397_18_DepthwiseConv2d_cu_995948704cuda3std3__45__cpo4rendE,(_ZN49_INTERNAL_2c613397_18_DepthwiseConv2d_cu_995948704cuda3std6ranges3__45__cpo4prevE - _ZN49_INTERNAL_2c613397_18_DepthwiseConv2d_cu_995948704cuda3std3__45__cpo4rendE)
_ZN49_INTERNAL_2c613397_18_DepthwiseConv2d_cu_995948704cuda3std3__45__cpo4rendE:
	.zero		1
	.type		_ZN49_INTERNAL_2c613397_18_DepthwiseConv2d_cu_995948704cuda3std6ranges3__45__cpo4prevE,@object
	.size		_ZN49_INTERNAL_2c613397_18_DepthwiseConv2d_cu_995948704cuda3std6ranges3__45__cpo4prevE,(_ZN49_INTERNAL_2c613397_18_DepthwiseConv2d_cu_995948704cuda3std6ranges3__45__cpo9iter_moveE - _ZN49_INTERNAL_2c613397_18_DepthwiseConv2d_cu_995948704cuda3std6ranges3__45__cpo4prevE)
_ZN49_INTERNAL_2c613397_18_DepthwiseConv2d_cu_995948704cuda3std6ranges3__45__cpo4prevE:
	.zero		1
	.type		_ZN49_INTERNAL_2c613397_18_DepthwiseConv2d_cu_995948704cuda3std6ranges3__45__cpo9iter_moveE,@object
	.size		_ZN49_INTERNAL_2c613397_18_DepthwiseConv2d_cu_995948704cuda3std6ranges3__45__cpo9iter_moveE,(.L_13 - _ZN49_INTERNAL_2c613397_18_DepthwiseConv2d_cu_995948704cuda3std6ranges3__45__cpo9iter_moveE)
_ZN49_INTERNAL_2c613397_18_DepthwiseConv2d_cu_995948704cuda3std6ranges3__45__cpo9iter_moveE:
	.zero		1
.L_13:


//--------------------- .nv.shared._ZN2at6native51_GLOBAL__N__2c613397_18_DepthwiseConv2d_cu_9959487035conv_depthwise2d_grad_weight_kernelIN3c104HalfEjEEvNS_27GenericPackedTensorAccessorIKT_Lm4ENS_16DefaultPtrTraitsEiEES9_NS5_IS6_Lm4ES8_iEEiiiiiiiiiiiiiiii --------------------------
	.section	.nv.shared._ZN2at6native51_GLOBAL__N__2c613397_18_DepthwiseConv2d_cu_9959487035conv_depthwise2d_grad_weight_kernelIN3c104HalfEjEEvNS_27GenericPackedTensorAccessorIKT_Lm4ENS_16DefaultPtrTraitsEiEES9_NS5_IS6_Lm4ES8_iEEiiiiiiiiiiiiiiii,"aw",@nobits
	.sectionflags	@""
	.align	16
	.zero		1024


//--------------------- .nv.shared._ZN2at6native51_GLOBAL__N__2c613397_18_DepthwiseConv2d_cu_9959487035conv_depthwise2d_grad_weight_kernelIfjEEvNS_27GenericPackedTensorAccessorIKT_Lm4ENS_16DefaultPtrTraitsEiEES7_NS3_IS4_Lm4ES6_iEEiiiiiiiiiiiiiiii --------------------------
	.section	.nv.shared._ZN2at6native51_GLOBAL__N__2c613397_18_DepthwiseConv2d_cu_9959487035conv_depthwise2d_grad_weight_kernelIfjEEvNS_27GenericPackedTensorAccessorIKT_Lm4ENS_16DefaultPtrTraitsEiEES7_NS3_IS4_Lm4ES6_iEEiiiiiiiiiiiiiiii,"aw",@nobits
	.sectionflags	@""
	.align	16
	.zero		1024


//--------------------- .nv.shared._ZN2at6native51_GLOBAL__N__2c613397_18_DepthwiseConv2d_cu_9959487035conv_depthwise2d_grad_weight_kernelIdjEEvNS_27GenericPackedTensorAccessorIKT_Lm4ENS_16DefaultPtrTraitsEiEES7_NS3_IS4_Lm4ES6_iEEiiiiiiiiiiiiiiii --------------------------
	.section	.nv.shared._ZN2at6native51_GLOBAL__N__2c613397_18_DepthwiseConv2d_cu_9959487035conv_depthwise2d_grad_weight_kernelIdjEEvNS_27GenericPackedTensorAccessorIKT_Lm4ENS_16DefaultPtrTraitsEiEES7_NS3_IS4_Lm4ES6_iEEiiiiiiiiiiiiiiii,"aw",@nobits
	.sectionflags	@""
	.align	16
	.zero		1024


//--------------------- .nv.shared._ZN2at6native51_GLOBAL__N__2c613397_18_DepthwiseConv2d_cu_9959487032conv_depthwise2d_backward_kernelILi0ELi0EN3c108BFloat16EiEEvNS_27GenericPackedTensorAccessorIKT1_Lm4ENS_16DefaultPtrTraitsEiEENS5_IS6_Lm4ES8_iEES9_T2_iiiiiiiiiiiiiii --------------------------
	.section	.nv.shared._ZN2at6native51_GLOBAL__N__2c613397_18_DepthwiseConv2d_cu_9959487032conv_depthwise2d_backward_kernelILi0ELi0EN3c108BFloat16EiEEvNS_27GenericPackedTensorAccessorIKT1_Lm4ENS_16DefaultPtrTraitsEiEENS5_IS6_Lm4ES8_iEES9_T2_iiiiiiiiiiiiiii,"aw",@nobits
	.sectionflags	@""
	.align	16
	.zero		1024


//--------------------- .nv.shared._ZN2at6native51_GLOBAL__N__2c613397_18_DepthwiseConv2d_cu_9959487032conv_depthwise2d_backward_kernelILi0ELi2EN3c108BFloat16EiEEvNS_27GenericPackedTensorAccessorIKT1_Lm4ENS_16DefaultPtrTraitsEiEENS5_IS6_Lm4ES8_iEES9_T2_iiiiiiiiiiiiiii --------------------------
	.section	.nv.shared._ZN2at6native51_GLOBAL__N__2c613397_18_DepthwiseConv2d_cu_9959487032conv_depthwise2d_backward_kernelILi0ELi2EN3c108BFloat16EiEEvNS_27GenericPackedTensorAccessorIKT1_Lm4ENS_16DefaultPtrTraitsEiEENS5_IS6_Lm4ES8_iEES9_T2_iiiiiiiiiiiiiii,"aw",@nobits
	.sectionflags	@""
	.align	16
	.zero		1024


//--------------------- .nv.shared._ZN2at6native51_GLOBAL__N__2c613397_18_DepthwiseConv2d_cu_9959487032conv_depthwise2d_backward_kernelILi0ELi1EN3c108BFloat16EiEEvNS_27GenericPackedTensorAccessorIKT1_Lm4ENS_16DefaultPtrTraitsEiEENS5_IS6_Lm4ES8_iEES9_T2_iiiiiiiiiiiiiii --------------------------
	.section	.nv.shared._ZN2at6native51_GLOBAL__N__2c613397_18_DepthwiseConv2d_cu_9959487032conv_depthwise2d_backward_kernelILi0ELi1EN3c108BFloat16EiEEvNS_27GenericPackedTensorAccessorIKT1_Lm4ENS_16DefaultPtrTraitsEiEENS5_IS6_Lm4ES8_iEES9_T2_iiiiiiiiiiiiiii,"aw",@nobits
	.sectionflags	@""
	.align	16
	.zero		1024


//--------------------- .nv.shared._ZN2at6native51_GLOBAL__N__2c613397_18_DepthwiseConv2d_cu_9959487032conv_depthwise2d_backward_kernelILi1ELi0EN3c108BFloat16EiEEvNS_27GenericPackedTensorAccessorIKT1_Lm4ENS_16DefaultPtrTraitsEiEENS5_IS6_Lm4ES8_iEES9_T2_iiiiiiiiiiiiiii --------------------------
	.section	.nv.shared._ZN2at6native51_GLOBAL__N__2c613397_18_DepthwiseConv2d_cu_9959487032conv_depthwise2d_backward_kernelILi1ELi0EN3c108BFloat16EiEEvNS_27GenericPackedTensorAccessorIKT1_Lm4ENS_16DefaultPtrTraitsEiEENS5_IS6_Lm4ES8_iEES9_T2_iiiiiiiiiiiiiii,"aw",@nobits
	.sectionflags	@""
	.align	16
	.zero		1024


//--------------------- .nv.shared._ZN2at6native51_GLOBAL__N__2c613397_18_DepthwiseConv2d_cu_9959487032conv_depthwise2d_backward_kernelILi1ELi2EN3c108BFloat16EiEEvNS_27GenericPackedTensorAccessorIKT1_Lm4ENS_16DefaultPtrTraitsEiEENS5_IS6_Lm4ES8_iEES9_T2_iiiiiiiiiiiiiii --------------------------
	.section	.nv.shared._ZN2at6native51_GLOBAL__N__2c613397_18_DepthwiseConv2d_cu_9959487032conv_depthwise2d_backward_kernelILi1ELi2EN3c108BFloat16EiEEvNS_27GenericPackedTensorAccessorIKT1_Lm4ENS_16DefaultPtrTraitsEiEENS5_IS6_Lm4ES8_iEES9_T2_iiiiiiiiiiiiiii,"aw",@nobits
	.sectionflags	@""
	.align	16
	.zero		1024


//--------------------- .nv.shared._ZN2at6native51_GLOBAL__N__2c613397_18_DepthwiseConv2d_cu_9959487032conv_depthwise2d_backward_kernelILi1ELi1EN3c108BFloat16EiEEvNS_27GenericPackedTensorAccessorIKT1_Lm4ENS_16DefaultPtrTraitsEiEENS5_IS6_Lm4ES8_iEES9_T2_iiiiiiiiiiiiiii --------------------------
	.section	.nv.shared._ZN2at6native51_GLOBAL__N__2c613397_18_DepthwiseConv2d_cu_9959487032conv_depthwise2d_backward_kernelILi1ELi1EN3c108BFloat16EiEEvNS_27GenericPackedTensorAccessorIKT1_Lm4ENS_16DefaultPtrTraitsEiEENS5_IS6_Lm4ES8_iEES9_T2_iiiiiiiiiiiiiii,"aw",@nobits
	.sectionflags	@""
	.align	16
	.zero		1024


//--------------------- .nv.shared._ZN2at6native51_GLOBAL__N__2c613397_18_DepthwiseConv2d_cu_9959487032conv_depthwise2d_backward_kernelILi3ELi0EN3c108BFloat16EiEEvNS_27GenericPackedTensorAccessorIKT1_Lm4ENS_16DefaultPtrTraitsEiEENS5_IS6_Lm4ES8_iEES9_T2_iiiiiiiiiiiiiii --------------------------
	.section	.nv.shared._ZN2at6native51_GLOBAL__N__2c613397_18_DepthwiseConv2d_cu_9959487032conv_depthwise2d_backward_kernelILi3ELi0EN3c108BFloat16EiEEvNS_27GenericPackedTensorAccessorIKT1_Lm4ENS_16DefaultPtrTraitsEiEENS5_IS6_Lm4ES8_iEES9_T2_iiiiiiiiiiiiiii,"aw",@nobits
	.sectionflags	@""
	.align	16
	.zero		1024


//--------------------- .nv.shared._ZN2at6native51_GLOBAL__N__2c613397_18_DepthwiseConv2d_cu_9959487032conv_depthwise2d_backward_kernelILi3ELi2EN3c108BFloat16EiEEvNS_27GenericPackedTensorAccessorIKT1_Lm4ENS_16DefaultPtrTraitsEiEENS5_IS6_Lm4ES8_iEES9_T2_iiiiiiiiiiiiiii --------------------------
	.section	.nv.shared._ZN2at6native51_GLOBAL__N__2c613397_18_DepthwiseConv2d_cu_9959487032conv_depthwise2d_backward_kernelILi3ELi2EN3c108BFloat16EiEEvNS_27GenericPackedTensorAccessorIKT1_Lm4ENS_16DefaultPtrTraitsEiEENS5_IS6_Lm4ES8_iEES9_T2_iiiiiiiiiiiiiii,"aw",@nobits
	.sectionflags	@""
	.align	16
	.zero		1024


//--------------------- .nv.shared._ZN2at6native51_GLOBAL__N__2c613397_18_DepthwiseConv2d_cu_9959487032conv_depthwise2d_backward_kernelILi3ELi1EN3c108BFloat16EiEEvNS_27GenericPackedTensorAccessorIKT1_Lm4ENS_16DefaultPtrTraitsEiEENS5_IS6_Lm4ES8_iEES9_T2_iiiiiiiiiiiiiii --------------------------
	.section	.nv.shared._ZN2at6native51_GLOBAL__N__2c613397_18_DepthwiseConv2d_cu_9959487032conv_depthwise2d_backward_kernelILi3ELi1EN3c108BFloat16EiEEvNS_27GenericPackedTensorAccessorIKT1_Lm4ENS_16DefaultPtrTraitsEiEENS5_IS6_Lm4ES8_iEES9_T2_iiiiiiiiiiiiiii,"aw",@nobits
	.sectionflags	@""
	.align	16
	.zero		1024


//--------------------- .nv.shared._ZN2at6native51_GLOBAL__N__2c613397_18_DepthwiseConv2d_cu_9959487032conv_depthwise2d_backward_kernelILi5ELi0EN3c108BFloat16EiEEvNS_27GenericPackedTensorAccessorIKT1_Lm4ENS_16DefaultPtrTraitsEiEENS5_IS6_Lm4ES8_iEES9_T2_iiiiiiiiiiiiiii --------------------------
	.section	.nv.shared._ZN2at6native51_GLOBAL__N__2c613397_18_DepthwiseConv2d_cu_9959487032conv_depthwise2d_backward_kernelILi5ELi0EN3c108BFloat16EiEEvNS_27GenericPackedTensorAccessorIKT1_Lm4ENS_16DefaultPtrTraitsEiEENS5_IS6_Lm4ES8_iEES9_T2_iiiiiiiiiiiiiii,"aw",@nobits
	.sectionflags	@""
	.align	16
	.zero		1024


//--------------------- .nv.shared._ZN2at6native51_GLOBAL__N__2c613397_18_DepthwiseConv2d_cu_9959487032conv_depthwise2d_backward_kernelILi5ELi2EN3c108BFloat16EiEEvNS_27GenericPackedTensorAccessorIKT1_Lm4ENS_16DefaultPtrTraitsEiEENS5_IS6_Lm4ES8_iEES9_T2_iiiiiiiiiiiiiii --------------------------
	.section	.nv.shared._ZN2at6native51_GLOBAL__N__2c613397_18_DepthwiseConv2d_cu_9959487032conv_depthwise2d_backward_kernelILi5ELi2EN3c108BFloat16EiEEvNS_27GenericPackedTensorAccessorIKT1_Lm4ENS_16DefaultPtrTraitsEiEENS5_IS6_Lm4ES8_iEES9_T2_iiiiiiiiiiiiiii,"aw",@nobits
	.sectionflags	@""
	.align	16
	.zero		1024


//--------------------- .nv.shared._ZN2at6native51_GLOBAL__N__2c613397_18_DepthwiseConv2d_cu_9959487032conv_depthwise2d_backward_kernelILi5ELi1EN3c108BFloat16EiEEvNS_27GenericPackedTensorAccessorIKT1_Lm4ENS_16DefaultPtrTraitsEiEENS5_IS6_Lm4ES8_iEES9_T2_iiiiiiiiiiiiiii --------------------------
	.section	.nv.shared._ZN2at6native51_GLOBAL__N__2c613397_18_DepthwiseConv2d_cu_9959487032conv_depthwise2d_backward_kernelILi5ELi1EN3c108BFloat16EiEEvNS_27GenericPackedTensorAccessorIKT1_Lm4ENS_16DefaultPtrTraitsEiEENS5_IS6_Lm4ES8_iEES9_T2_iiiiiiiiiiiiiii,"aw",@nobits
	.sectionflags	@""
	.align	16
	.zero		1024


//--------------------- .nv.shared._ZN2at6native51_GLOBAL__N__2c613397_18_DepthwiseConv2d_cu_9959487032conv_depthwise2d_backward_kernelILi0ELi0EN3c104HalfEiEEvNS_27GenericPackedTensorAccessorIKT1_Lm4ENS_16DefaultPtrTraitsEiEENS5_IS6_Lm4ES8_iEES9_T2_iiiiiiiiiiiiiii --------------------------
	.section	.nv.shared._ZN2at6native51_GLOBAL__N__2c613397_18_DepthwiseConv2d_cu_9959487032conv_depthwise2d_backward_kernelILi0ELi0EN3c104HalfEiEEvNS_27GenericPackedTensorAccessorIKT1_Lm4ENS_16DefaultPtrTraitsEiEENS5_IS6_Lm4ES8_iEES9_T2_iiiiiiiiiiiiiii,"aw",@nobits
	.sectionflags	@""
	.align	16
	.zero		1024


//--------------------- .nv.shared._ZN2at6native51_GLOBAL__N__2c613397_18_DepthwiseConv2d_cu_9959487032conv_depthwise2d_backward_kernelILi0ELi2EN3c104HalfEiEEvNS_27GenericPackedTensorAccessorIKT1_Lm4ENS_16DefaultPtrTraitsEiEENS5_IS6_Lm4ES8_iEES9_T2_iiiiiiiiiiiiiii --------------------------
	.section	.nv.shared._ZN2at6native51_GLOBAL__N__2c613397_18_DepthwiseConv2d_cu_9959487032conv_depthwise2d_backward_kernelILi0ELi2EN3c104HalfEiEEvNS_27GenericPackedTensorAccessorIKT1_Lm4ENS_16DefaultPtrTraitsEiEENS5_IS6_Lm4ES8_iEES9_T2_iiiiiiiiiiiiiii,"aw",@nobits
	.sectionflags	@""
	.align	16
	.zero		1024


//--------------------- .nv.shared._ZN2at6native51_GLOBAL__N__2c613397_18_DepthwiseConv2d_cu_9959487032conv_depthwise2d_backward_kernelILi0ELi1EN3c104HalfEiEEvNS_27GenericPackedTensorAccessorIKT1_Lm4ENS_16DefaultPtrTraitsEiEENS5_IS6_Lm4ES8_iEES9_T2_iiiiiiiiiiiiiii --------------------------
	.section	.nv.shared._ZN2at6native51_GLOBAL__N__2c613397_18_DepthwiseConv2d_cu_9959487032conv_depthwise2d_backward_kernelILi0ELi1EN3c104HalfEiEEvNS_27GenericPackedTensorAccessorIKT1_Lm4ENS_16DefaultPtrTraitsEiEENS5_IS6_Lm4ES8_iEES9_T2_iiiiiiiiiiiiiii,"aw",@nobits
	.sectionflags	@""
	.align	16
	.zero		1024


//--------------------- .nv.shared._ZN2at6native51_GLOBAL__N__2c613397_18_DepthwiseConv2d_cu_9959487032conv_depthwise2d_backward_kernelILi1ELi0EN3c104HalfEiEEvNS_27GenericPackedTensorAccessorIKT1_Lm4ENS_16DefaultPtrTraitsEiEENS5_IS6_Lm4ES8_iEES9_T2_iiiiiiiiiiiiiii --------------------------
	.section	.nv.shared._ZN2at6native51_GLOBAL__N__2c613397_18_DepthwiseConv2d_cu_9959487032conv_depthwise2d_backward_kernelILi1ELi0EN3c104HalfEiEEvNS_27GenericPackedTensorAccessorIKT1_Lm4ENS_16DefaultPtrTraitsEiEENS5_IS6_Lm4ES8_iEES9_T2_iiiiiiiiiiiiiii,"aw",@nobits
	.sectionflags	@""
	.align	16
	.zero		1024


//--------------------- .nv.shared._ZN2at6native51_GLOBAL__N__2c613397_18_DepthwiseConv2d_cu_9959487032conv_depthwise2d_backward_kernelILi1ELi2EN3c104HalfEiEEvNS_27GenericPackedTensorAccessorIKT1_Lm4ENS_16DefaultPtrTraitsEiEENS5_IS6_Lm4ES8_iEES9_T2_iiiiiiiiiiiiiii --------------------------
	.section	.nv.shared._ZN2at6native51_GLOBAL__N__2c613397_18_DepthwiseConv2d_cu_9959487032conv_depthwise2d_backward_kernelILi1ELi2EN3c104HalfEiEEvNS_27GenericPackedTensorAccessorIKT1_Lm4ENS_16DefaultPtrTraitsEiEENS5_IS6_Lm4ES8_iEES9_T2_iiiiiiiiiiiiiii,"aw",@nobits
	.sectionflags	@""
	.align	16
	.zero		1024


//--------------------- .nv.shared._ZN2at6native51_GLOBAL__N__2c613397_18_DepthwiseConv2d_cu_9959487032conv_depthwise2d_backward_kernelILi1ELi1EN3c104HalfEiEEvNS_27GenericPackedTensorAccessorIKT1_Lm4ENS_16DefaultPtrTraitsEiEENS5_IS6_Lm4ES8_iEES9_T2_iiiiiiiiiiiiiii --------------------------
	.section	.nv.shared._ZN2at6native51_GLOBAL__N__2c613397_18_DepthwiseConv2d_cu_9959487032conv_depthwise2d_backward_kernelILi1ELi1EN3c104HalfEiEEvNS_27GenericPackedTensorAccessorIKT1_Lm4ENS_16DefaultPtrTraitsEiEENS5_IS6_Lm4ES8_iEES9_T2_iiiiiiiiiiiiiii,"aw",@nobits
	.sectionflags	@""
	.align	16
	.zero		1024


//--------------------- .nv.shared._ZN2at6native51_GLOBAL__N__2c613397_18_DepthwiseConv2d_cu_9959487032conv_depthwise2d_backward_kernelILi3ELi0EN3c104HalfEiEEvNS_27GenericPackedTensorAccessorIKT1_Lm4ENS_16DefaultPtrTraitsEiEENS5_IS6_Lm4ES8_iEES9_T2_iiiiiiiiiiiiiii --------------------------
	.section	.nv.shared._ZN2at6native51_GLOBAL__N__2c613397_18_DepthwiseConv2d_cu_9959487032conv_depthwise2d_backward_kernelILi3ELi0EN3c104HalfEiEEvNS_27GenericPackedTensorAccessorIKT1_Lm4ENS_16DefaultPtrTraitsEiEENS5_IS6_Lm4ES8_iEES9_T2_iiiiiiiiiiiiiii,"aw",@nobits
	.sectionflags	@""
	.align	16
	.zero		1024


//--------------------- .nv.shared._ZN2at6native51_GLOBAL__N__2c613397_18_DepthwiseConv2d_cu_9959487032conv_depthwise2d_backward_kernelILi3ELi2EN3c104HalfEiEEvNS_27GenericPackedTensorAccessorIKT1_Lm4ENS_16DefaultPtrTraitsEiEENS5_IS6_Lm4ES8_iEES9_T2_iiiiiiiiiiiiiii --------------------------
	.section	.nv.shared._ZN2at6native51_GLOBAL__N__2c613397_18_DepthwiseConv2d_cu_9959487032conv_depthwise2d_backward_kernelILi3ELi2EN3c104HalfEiEEvNS_27GenericPackedTensorAccessorIKT1_Lm4ENS_16DefaultPtrTraitsEiEENS5_IS6_Lm4ES8_iEES9_T2_iiiiiiiiiiiiiii,"aw",@nobits
	.sectionflags	@""
	.align	16
	.zero		1024


//--------------------- .nv.shared._ZN2at6native51_GLOBAL__N__2c613397_18_DepthwiseConv2d_cu_9959487032conv_depthwise2d_backward_kernelILi3ELi1EN3c104HalfEiEEvNS_27GenericPackedTensorAccessorIKT1_Lm4ENS_16DefaultPtrTraitsEiEENS5_IS6_Lm4ES8_iEES9_T2_iiiiiiiiiiiiiii --------------------------
	.section	.nv.shared._ZN2at6native51_GLOBAL__N__2c613397_18_DepthwiseConv2d_cu_9959487032conv_depthwise2d_backward_kernelILi3ELi1EN3c104HalfEiEEvNS_27GenericPackedTensorAccessorIKT1_Lm4ENS_16DefaultPtrTraitsEiEENS5_IS6_Lm4ES8_iEES9_T2_iiiiiiiiiiiiiii,"aw",@nobits
	.sectionflags	@""
	.align	16
	.zero		1024


//--------------------- .nv.shared._ZN2at6native51_GLOBAL__N__2c613397_18_DepthwiseConv2d_cu_9959487032conv_depthwise2d_backward_kernelILi5ELi0EN3c104HalfEiEEvNS_27GenericPackedTensorAccessorIKT1_Lm4ENS_16DefaultPtrTraitsEiEENS5_IS6_Lm4ES8_iEES9_T2_iiiiiiiiiiiiiii --------------------------
	.section	.nv.shared._ZN2at6native51_GLOBAL__N__2c613397_18_DepthwiseConv2d_cu_9959487032conv_depthwise2d_backward_kernelILi5ELi0EN3c104HalfEiEEvNS_27GenericPackedTensorAccessorIKT1_Lm4ENS_16DefaultPtrTraitsEiEENS5_IS6_Lm4ES8_iEES9_T2_iiiiiiiiiiiiiii,"aw",@nobits
	.sectionflags	@""
	.align	16
	.zero		1024


//--------------------- .nv.shared._ZN2at6native51_GLOBAL__N__2c613397_18_DepthwiseConv2d_cu_9959487032conv_depthwise2d_backward_kernelILi5ELi2EN3c104HalfEiEEvNS_27GenericPackedTensorAccessorIKT1_Lm4ENS_16DefaultPtrTraitsEiEENS5_IS6_Lm4ES8_iEES9_T2_iiiiiiiiiiiiiii --------------------------
	.section	.nv.shared._ZN2at6native51_GLOBAL__N__2c613397_18_DepthwiseConv2d_cu_9959487032conv_depthwise2d_backward_kernelILi5ELi2EN3c104HalfEiEEvNS_27GenericPackedTensorAccessorIKT1_Lm4ENS_16DefaultPtrTraitsEiEENS5_IS6_Lm4ES8_iEES9_T2_iiiiiiiiiiiiiii,"aw",@nobits
	.sectionflags	@""
	.align	16
	.zero		1024


//--------------------- .nv.shared._ZN2at6native51_GLOBAL__N__2c613397_18_DepthwiseConv2d_cu_9959487032conv_depthwise2d_backward_kernelILi5ELi1EN3c104HalfEiEEvNS_27GenericPackedTensorAccessorIKT1_Lm4ENS_16DefaultPtrTraitsEiEENS5_IS6_Lm4ES8_iEES9_T2_iiiiiiiiiiiiiii --------------------------
	.section	.nv.shared._ZN2at6native51_GLOBAL__N__2c613397_18_DepthwiseConv2d_cu_9959487032conv_depthwise2d_backward_kernelILi5ELi1EN3c104HalfEiEEvNS_27GenericPackedTensorAccessorIKT1_Lm4ENS_16DefaultPtrTraitsEiEENS5_IS6_Lm4ES8_iEES9_T2_iiiiiiiiiiiiiii,"aw",@nobits
	.sectionflags	@""
	.align	16
	.zero		1024


//--------------------- .nv.shared._ZN2at6native51_GLOBAL__N__2c613397_18_DepthwiseConv2d_cu_9959487032conv_depthwise2d_backward_kernelILi0ELi0EfiEEvNS_27GenericPackedTensorAccessorIKT1_Lm4ENS_16DefaultPtrTraitsEiEENS3_IS4_Lm4ES6_iEES7_T2_iiiiiiiiiiiiiii --------------------------
	.section	.nv.shared._ZN2at6native51_GLOBAL__N__2c613397_18_DepthwiseConv2d_cu_9959487032conv_depthwise2d_backward_kernelILi0ELi0EfiEEvNS_27GenericPackedTensorAccessorIKT1_Lm4ENS_16DefaultPtrTraitsEiEENS3_IS4_Lm4ES6_iEES7_T2_iiiiiiiiiiiiiii,"aw",@nobits
	.sectionflags	@""
	.align	16
	.zero		1024


//--------------------- .nv.shared._ZN2at6native51_GLOBAL__N__2c613397_18_DepthwiseConv2d_cu_9959487032conv_depthwise2d_backward_kernelILi0ELi2EfiEEvNS_27GenericPackedTensorAccessorIKT1_Lm4ENS_16DefaultPtrTraitsEiEENS3_IS4_Lm4ES6_iEES7_T2_iiiiiiiiiiiiiii --------------------------
	.section	.nv.shared._ZN2at6native51_GLOBAL__N__2c613397_18_DepthwiseConv2d_cu_9959487032conv_depthwise2d_backward_kernelILi0ELi2EfiEEvNS_27GenericPackedTensorAccessorIKT1_Lm4ENS_16DefaultPtrTraitsEiEENS3_IS4_Lm4ES6_iEES7_T2_iiiiiiiiiiiiiii,"aw",@nobits
	.sectionflags	@""
	.align	16
	.zero		1024


//--------------------- .nv.shared._ZN2at6native51_GLOBAL__N__2c613397_18_DepthwiseConv2d_cu_9959487032conv_depthwise2d_backward_kernelILi0ELi1EfiEEvNS_27GenericPackedTensorAccessorIKT1_Lm4ENS_16DefaultPtrTraitsEiEENS3_IS4_Lm4ES6_iEES7_T2_iiiiiiiiiiiiiii --------------------------
	.section	.nv.shared._ZN2at6native51_GLOBAL__N__2c613397_18_DepthwiseConv2d_cu_9959487032conv_depthwise2d_backward_kernelILi0ELi1EfiEEvNS_27GenericPackedTensorAccessorIKT1_Lm4ENS_16DefaultPtrTraitsEiEENS3_IS4_Lm4ES6_iEES7_T2_iiiiiiiiiiiiiii,"aw",@nobits
	.sectionflags	@""
	.align	16
	.zero		1024


//--------------------- .nv.shared._ZN2at6native51_GLOBAL__N__2c613397_18_DepthwiseConv2d_cu_9959487032conv_depthwise2d_backward_kernelILi1ELi0EfiEEvNS_27GenericPackedTensorAccessorIKT1_Lm4ENS_16DefaultPtrTraitsEiEENS3_IS4_Lm4ES6_iEES7_T2_iiiiiiiiiiiiiii --------------------------
	.section	.nv.shared._ZN2at6native51_GLOBAL__N__2c613397_18_DepthwiseConv2d_cu_9959487032conv_depthwise2d_backward_kernelILi1ELi0EfiEEvNS_27GenericPackedTensorAccessorIKT1_Lm4ENS_16DefaultPtrTraitsEiEENS3_IS4_Lm4ES6_iEES7_T2_iiiiiiiiiiiiiii,"aw",@nobits
	.sectionflags	@""
	.align	16
	.zero		1024


//--------------------- .nv.shared._ZN2at6native51_GLOBAL__N__2c613397_18_DepthwiseConv2d_cu_9959487032conv_depthwise2d_backward_kernelILi1ELi2EfiEEvNS_27GenericPackedTensorAccessorIKT1_Lm4ENS_16DefaultPtrTraitsEiEENS3_IS4_Lm4ES6_iEES7_T2_iiiiiiiiiiiiiii --------------------------
	.section	.nv.shared._ZN2at6native51_GLOBAL__N__2c613397_18_DepthwiseConv2d_cu_9959487032conv_depthwise2d_backward_kernelILi1ELi2EfiEEvNS_27GenericPackedTensorAccessorIKT1_Lm4ENS_16DefaultPtrTraitsEiEENS3_IS4_Lm4ES6_iEES7_T2_iiiiiiiiiiiiiii,"aw",@nobits
	.sectionflags	@""
	.align	16
	.zero		1024


//--------------------- .nv.shared._ZN2at6native51_GLOBAL__N__2c613397_18_DepthwiseConv2d_cu_9959487032conv_depthwise2d_backward_kernelILi1ELi1EfiEEvNS_27GenericPackedTensorAccessorIKT1_Lm4ENS_16DefaultPtrTraitsEiEENS3_IS4_Lm4ES6_iEES7_T2_iiiiiiiiiiiiiii --------------------------
	.section	.nv.shared._ZN2at6native51_GLOBAL__N__2c613397_18_DepthwiseConv2d_cu_9959487032conv_depthwise2d_backward_kernelILi1ELi1EfiEEvNS_27GenericPackedTensorAccessorIKT1_Lm4ENS_16DefaultPtrTraitsEiEENS3_IS4_Lm4ES6_iEES7_T2_iiiiiiiiiiiiiii,"aw",@nobits
	.sectionflags	@""
	.align	16
	.zero		1024


//--------------------- .nv.shared._ZN2at6native51_GLOBAL__N__2c613397_18_DepthwiseConv2d_cu_9959487032conv_depthwise2d_backward_kernelILi3ELi0EfiEEvNS_27GenericPackedTensorAccessorIKT1_Lm4ENS_16DefaultPtrTraitsEiEENS3_IS4_Lm4ES6_iEES7_T2_iiiiiiiiiiiiiii --------------------------
	.section	.nv.shared._ZN2at6native51_GLOBAL__N__2c613397_18_DepthwiseConv2d_cu_9959487032conv_depthwise2d_backward_kernelILi3ELi0EfiEEvNS_27GenericPackedTensorAccessorIKT1_Lm4ENS_16DefaultPtrTraitsEiEENS3_IS4_Lm4ES6_iEES7_T2_iiiiiiiiiiiiiii,"aw",@nobits
	.sectionflags	@""
	.align	16
	.zero		1024


//--------------------- .nv.shared._ZN2at6native51_GLOBAL__N__2c613397_18_DepthwiseConv2d_cu_9959487032conv_depthwise2d_backward_kernelILi3ELi2EfiEEvNS_27GenericPackedTensorAccessorIKT1_Lm4ENS_16DefaultPtrTraitsEiEENS3_IS4_Lm4ES6_iEES7_T2_iiiiiiiiiiiiiii --------------------------
	.section	.nv.shared._ZN2at6native51_GLOBAL__N__2c613397_18_DepthwiseConv2d_cu_9959487032conv_depthwise2d_backward_kernelILi3ELi2EfiEEvNS_27GenericPackedTensorAccessorIKT1_Lm4ENS_16DefaultPtrTraitsEiEENS3_IS4_Lm4ES6_iEES7_T2_iiiiiiiiiiiiiii,"aw",@nobits
	.sectionflags	@""
	.align	16
	.zero		1024


//--------------------- .nv.shared._ZN2at6native51_GLOBAL__N__2c613397_18_DepthwiseConv2d_cu_9959487032conv_depthwise2d_backward_kernelILi3ELi1EfiEEvNS_27GenericPackedTensorAccessorIKT1_Lm4ENS_16DefaultPtrTraitsEiEENS3_IS4_Lm4ES6_iEES7_T2_iiiiiiiiiiiiiii --------------------------
	.section	.nv.shared._ZN2at6native51_GLOBAL__N__2c613397_18_DepthwiseConv2d_cu_9959487032conv_depthwise2d_backward_kernelILi3ELi1EfiEEvNS_27GenericPackedTensorAccessorIKT1_Lm4ENS_16DefaultPtrTraitsEiEENS3_IS4_Lm4ES6_iEES7_T2_iiiiiiiiiiiiiii,"aw",@nobits
	.sectionflags	@""
	.align	16
	.zero		1024


//--------------------- .nv.shared._ZN2at6native51_GLOBAL__N__2c613397_18_DepthwiseConv2d_cu_9959487032conv_depthwise2d_backward_kernelILi5ELi0EfiEEvNS_27GenericPackedTensorAccessorIKT1_Lm4ENS_16DefaultPtrTraitsEiEENS3_IS4_Lm4ES6_iEES7_T2_iiiiiiiiiiiiiii --------------------------
	.section	.nv.shared._ZN2at6native51_GLOBAL__N__2c613397_18_DepthwiseConv2d_cu_9959487032conv_depthwise2d_backward_kernelILi5ELi0EfiEEvNS_27GenericPackedTensorAccessorIKT1_Lm4ENS_16DefaultPtrTraitsEiEENS3_IS4_Lm4ES6_iEES7_T2_iiiiiiiiiiiiiii,"aw",@nobits
	.sectionflags	@""
	.align	16
	.zero		1024


//--------------------- .nv.shared._ZN2at6native51_GLOBAL__N__2c613397_18_DepthwiseConv2d_cu_9959487032conv_depthwise2d_backward_kernelILi5ELi2EfiEEvNS_27GenericPackedTensorAccessorIKT1_Lm4ENS_16DefaultPtrTraitsEiEENS3_IS4_Lm4ES6_iEES7_T2_iiiiiiiiiiiiiii --------------------------
	.section	.nv.shared._ZN2at6native51_GLOBAL__N__2c613397_18_DepthwiseConv2d_cu_9959487032conv_depthwise2d_backward_kernelILi5ELi2EfiEEvNS_27GenericPackedTensorAccessorIKT1_Lm4ENS_16DefaultPtrTraitsEiEENS3_IS4_Lm4ES6_iEES7_T2_iiiiiiiiiiiiiii,"aw",@nobits
	.sectionflags	@""
	.align	16
	.zero		1024


//--------------------- .nv.shared._ZN2at6native51_GLOBAL__N__2c613397_18_DepthwiseConv2d_cu_9959487032conv_depthwise2d_backward_kernelILi5ELi1EfiEEvNS_27GenericPackedTensorAccessorIKT1_Lm4ENS_16DefaultPtrTraitsEiEENS3_IS4_Lm4ES6_iEES7_T2_iiiiiiiiiiiiiii --------------------------
	.section	.nv.shared._ZN2at6native51_GLOBAL__N__2c613397_18_DepthwiseConv2d_cu_9959487032conv_depthwise2d_backward_kernelILi5ELi1EfiEEvNS_27GenericPackedTensorAccessorIKT1_Lm4ENS_16DefaultPtrTraitsEiEENS3_IS4_Lm4ES6_iEES7_T2_iiiiiiiiiiiiiii,"aw",@nobits
	.sectionflags	@""
	.align	16
	.zero		1024


//--------------------- .nv.shared._ZN2at6native51_GLOBAL__N__2c613397_18_DepthwiseConv2d_cu_9959487032conv_depthwise2d_backward_kernelILi0ELi0EdiEEvNS_27GenericPackedTensorAccessorIKT1_Lm4ENS_16DefaultPtrTraitsEiEENS3_IS4_Lm4ES6_iEES7_T2_iiiiiiiiiiiiiii --------------------------
	.section	.nv.shared._ZN2at6native51_GLOBAL__N__2c613397_18_DepthwiseConv2d_cu_9959487032conv_depthwise2d_backward_kernelILi0ELi0EdiEEvNS_27GenericPackedTensorAccessorIKT1_Lm4ENS_16DefaultPtrTraitsEiEENS3_IS4_Lm4ES6_iEES7_T2_iiiiiiiiiiiiiii,"aw",@nobits
	.sectionflags	@""
	.align	16
	.zero		1024


//--------------------- .nv.shared._ZN2at6native51_GLOBAL__N__2c613397_18_DepthwiseConv2d_cu_9959487032conv_depthwise2d_backward_kernelILi0ELi2EdiEEvNS_27GenericPackedTensorAccessorIKT1_Lm4ENS_16DefaultPtrTraitsEiEENS3_IS4_Lm4ES6_iEES7_T2_iiiiiiiiiiiiiii --------------------------
	.section	.nv.shared._ZN2at6native51_GLOBAL__N__2c613397_18_DepthwiseConv2d_cu_9959487032conv_depthwise2d_backward_kernelILi0ELi2EdiEEvNS_27GenericPackedTensorAccessorIKT1_Lm4ENS_16DefaultPtrTraitsEiEENS3_IS4_Lm4ES6_iEES7_T2_iiiiiiiiiiiiiii,"aw",@nobits
	.sectionflags	@""
	.align	16
	.zero		1024


//--------------------- .nv.shared._ZN2at6native51_GLOBAL__N__2c613397_18_DepthwiseConv2d_cu_9959487032conv_depthwise2d_backward_kernelILi0ELi1EdiEEvNS_27GenericPackedTensorAccessorIKT1_Lm4ENS_16DefaultPtrTraitsEiEENS3_IS4_Lm4ES6_iEES7_T2_iiiiiiiiiiiiiii --------------------------
	.section	.nv.shared._ZN2at6native51_GLOBAL__N__2c613397_18_DepthwiseConv2d_cu_9959487032conv_depthwise2d_backward_kernelILi0ELi1EdiEEvNS_27GenericPackedTensorAccessorIKT1_Lm4ENS_16DefaultPtrTraitsEiEENS3_IS4_Lm4ES6_iEES7_T2_iiiiiiiiiiiiiii,"aw",@nobits
	.sectionflags	@""
	.align	16
	.zero		1024


//--------------------- .nv.shared._ZN2at6native51_GLOBAL__N__2c613397_18_DepthwiseConv2d_cu_9959487032conv_depthwise2d_backward_kernelILi1ELi0EdiEEvNS_27GenericPackedTensorAccessorIKT1_Lm4ENS_16DefaultPtrTraitsEiEENS3_IS4_Lm4ES6_iEES7_T2_iiiiiiiiiiiiiii --------------------------
	.section	.nv.shared._ZN2at6native51_GLOBAL__N__2c613397_18_DepthwiseConv2d_cu_9959487032conv_depthwise2d_backward_kernelILi1ELi0EdiEEvNS_27GenericPackedTensorAccessorIKT1_Lm4ENS_16DefaultPtrTraitsEiEENS3_IS4_Lm4ES6_iEES7_T2_iiiiiiiiiiiiiii,"aw",@nobits
	.sectionflags	@""
	.align	16
	.zero		1024


//--------------------- .nv.shared._ZN2at6native51_GLOBAL__N__2c613397_18_DepthwiseConv2d_cu_9959487032conv_depthwise2d_backward_kernelILi1ELi2EdiEEvNS_27GenericPackedTensorAccessorIKT1_Lm4ENS_16DefaultPtrTraitsEiEENS3_IS4_Lm4ES6_iEES7_T2_iiiiiiiiiiiiiii --------------------------
	.section	.nv.shared._ZN2at6native51_GLOBAL__N__2c613397_18_DepthwiseConv2d_cu_9959487032conv_depthwise2d_backward_kernelILi1ELi2EdiEEvNS_27GenericPackedTensorAccessorIKT1_Lm4ENS_16DefaultPtrTraitsEiEENS3_IS4_Lm4ES6_iEES7_T2_iiiiiiiiiiiiiii,"aw",@nobits
	.sectionflags	@""
	.align	16
	.zero		1024


//--------------------- .nv.shared._ZN2at6native51_GLOBAL__N__2c613397_18_DepthwiseConv2d_cu_9959487032conv_depthwise2d_backward_kernelILi1ELi1EdiEEvNS_27GenericPackedTensorAccessorIKT1_Lm4ENS_16DefaultPtrTraitsEiEENS3_IS4_Lm4ES6_iEES7_T2_iiiiiiiiiiiiiii --------------------------
	.section	.nv.shared._ZN2at6native51_GLOBAL__N__2c613397_18_DepthwiseConv2d_cu_9959487032conv_depthwise2d_backward_kernelILi1ELi1EdiEEvNS_27GenericPackedTensorAccessorIKT1_Lm4ENS_16DefaultPtrTraitsEiEENS3_IS4_Lm4ES6_iEES7_T2_iiiiiiiiiiiiiii,"aw",@nobits
	.sectionflags	@""
	.align	16
	.zero		1024


//--------------------- .nv.shared._ZN2at6native51_GLOBAL__N__2c613397_18_DepthwiseConv2d_cu_9959487032conv_depthwise2d_backward_kernelILi3ELi0EdiEEvNS_27GenericPackedTensorAccessorIKT1_Lm4ENS_16DefaultPtrTraitsEiEENS3_IS4_Lm4ES6_iEES7_T2_iiiiiiiiiiiiiii --------------------------
	.section	.nv.shared._ZN2at6native51_GLOBAL__N__2c613397_18_DepthwiseConv2d_cu_9959487032conv_depthwise2d_backward_kernelILi3ELi0EdiEEvNS_27GenericPackedTensorAccessorIKT1_Lm4ENS_16DefaultPtrTraitsEiEENS3_IS4_Lm4ES6_iEES7_T2_iiiiiiiiiiiiiii,"aw",@nobits
	.sectionflags	@""
	.align	16
	.zero		1024


//--------------------- .nv.shared._ZN2at6native51_GLOBAL__N__2c613397_18_DepthwiseConv2d_cu_9959487032conv_depthwise2d_backward_kernelILi3ELi2EdiEEvNS_27GenericPackedTensorAccessorIKT1_Lm4ENS_16DefaultPtrTraitsEiEENS3_IS4_Lm4ES6_iEES7_T2_iiiiiiiiiiiiiii --------------------------
	.section	.nv.shared._ZN2at6native51_GLOBAL__N__2c613397_18_DepthwiseConv2d_cu_9959487032conv_depthwise2d_backward_kernelILi3ELi2EdiEEvNS_27GenericPackedTensorAccessorIKT1_Lm4ENS_16DefaultPtrTraitsEiEENS3_IS4_Lm4ES6_iEES7_T2_iiiiiiiiiiiiiii,"aw",@nobits
	.sectionflags	@""
	.align	16
	.zero		1024


//--------------------- .nv.shared._ZN2at6native51_GLOBAL__N__2c613397_18_DepthwiseConv2d_cu_9959487032conv_depthwise2d_backward_kernelILi3ELi1EdiEEvNS_27GenericPackedTensorAccessorIKT1_Lm4ENS_16DefaultPtrTraitsEiEENS3_IS4_Lm4ES6_iEES7_T2_iiiiiiiiiiiiiii --------------------------
	.section	.nv.shared._ZN2at6native51_GLOBAL__N__2c613397_18_DepthwiseConv2d_cu_9959487032conv_depthwise2d_backward_kernelILi3ELi1EdiEEvNS_27GenericPackedTensorAccessorIKT1_Lm4ENS_16DefaultPtrTraitsEiEENS3_IS4_Lm4ES6_iEES7_T2_iiiiiiiiiiiiiii,"aw",@nobits
	.sectionflags	@""
	.align	16
	.zero		1024


//--------------------- .nv.shared._ZN2at6native51_GLOBAL__N__2c613397_18_DepthwiseConv2d_cu_9959487032conv_depthwise2d_backward_kernelILi5ELi0EdiEEvNS_27GenericPackedTensorAccessorIKT1_Lm4ENS_16DefaultPtrTraitsEiEENS3_IS4_Lm4ES6_iEES7_T2_iiiiiiiiiiiiiii --------------------------
	.section	.nv.shared._ZN2at6native51_GLOBAL__N__2c613397_18_DepthwiseConv2d_cu_9959487032conv_depthwise2d_backward_kernelILi5ELi0EdiEEvNS_27GenericPackedTensorAccessorIKT1_Lm4ENS_16DefaultPtrTraitsEiEENS3_IS4_Lm4ES6_iEES7_T2_iiiiiiiiiiiiiii,"aw",@nobits
	.sectionflags	@""
	.align	16
	.zero		1024


//--------------------- .nv.shared._ZN2at6native51_GLOBAL__N__2c613397_18_DepthwiseConv2d_cu_9959487032conv_depthwise2d_backward_kernelILi5ELi2EdiEEvNS_27GenericPackedTensorAccessorIKT1_Lm4ENS_16DefaultPtrTraitsEiEENS3_IS4_Lm4ES6_iEES7_T2_iiiiiiiiiiiiiii --------------------------
	.section	.nv.shared._ZN2at6native51_GLOBAL__N__2c613397_18_DepthwiseConv2d_cu_9959487032conv_depthwise2d_backward_kernelILi5ELi2EdiEEvNS_27GenericPackedTensorAccessorIKT1_Lm4ENS_16DefaultPtrTraitsEiEENS3_IS4_Lm4ES6_iEES7_T2_iiiiiiiiiiiiiii,"aw",@nobits
	.sectionflags	@""
	.align	16
	.zero		1024


//--------------------- .nv.shared._ZN2at6native51_GLOBAL__N__2c613397_18_DepthwiseConv2d_cu_9959487032conv_depthwise2d_backward_kernelILi5ELi1EdiEEvNS_27GenericPackedTensorAccessorIKT1_Lm4ENS_16DefaultPtrTraitsEiEENS3_IS4_Lm4ES6_iEES7_T2_iiiiiiiiiiiiiii --------------------------
	.section	.nv.shared._ZN2at6native51_GLOBAL__N__2c613397_18_DepthwiseConv2d_cu_9959487032conv_depthwise2d_backward_kernelILi5ELi1EdiEEvNS_27GenericPackedTensorAccessorIKT1_Lm4ENS_16DefaultPtrTraitsEiEENS3_IS4_Lm4ES6_iEES7_T2_iiiiiiiiiiiiiii,"aw",@nobits
	.sectionflags	@""
	.align	16
	.zero		1024


//--------------------- .nv.shared._ZN2at6native51_GLOBAL__N__2c613397_18_DepthwiseConv2d_cu_9959487039conv_depthwise2d_forward_kernel_genericIN3c108BFloat16EiEEvNS_27GenericPackedTensorAccessorIKT_Lm4ENS_16DefaultPtrTraitsEiEENS5_IS6_Lm4ES8_iEES9_NS5_IS7_Lm1ES8_iEEbT0_iiiiiiiiiiiiii --------------------------
	.section	.nv.shared._ZN2at6native51_GLOBAL__N__2c613397_18_DepthwiseConv2d_cu_9959487039conv_depthwise2d_forward_kernel_genericIN3c108BFloat16EiEEvNS_27GenericPackedTensorAccessorIKT_Lm4ENS_16DefaultPtrTraitsEiEENS5_IS6_Lm4ES8_iEES9_NS5_IS7_Lm1ES8_iEEbT0_iiiiiiiiiiiiii,"aw",@nobits
	.sectionflags	@""
	.align	16
	.zero		1024


//--------------------- .nv.shared._ZN2at6native51_GLOBAL__N__2c613397_18_DepthwiseConv2d_cu_9959487031conv_depthwise2d_forward_kernelILi1EN3c108BFloat16EiEEvNS_27GenericPackedTensorAccessorIKT0_Lm4ENS_16DefaultPtrTraitsEiEENS5_IS6_Lm4ES8_iEES9_NS5_IS7_Lm1ES8_iEEbT1_iiiiiiiiiiiiii --------------------------
	.section	.nv.shared._ZN2at6native51_GLOBAL__N__2c613397_18_DepthwiseConv2d_cu_9959487031conv_depthwise2d_forward_kernelILi1EN3c108BFloat16EiEEvNS_27GenericPackedTensorAccessorIKT0_Lm4ENS_16DefaultPtrTraitsEiEENS5_IS6_Lm4ES8_iEES9_NS5_IS7_Lm1ES8_iEEbT1_iiiiiiiiiiiiii,"aw",@nobits
	.sectionflags	@""
	.align	16
	.zero		1024


//--------------------- .nv.shared._ZN2at6native51_GLOBAL__N__2c613397_18_DepthwiseConv2d_cu_9959487031conv_depthwise2d_forward_kernelILi3EN3c108BFloat16EiEEvNS_27GenericPackedTensorAccessorIKT0_Lm4ENS_16DefaultPtrTraitsEiEENS5_IS6_Lm4ES8_iEES9_NS5_IS7_Lm1ES8_iEEbT1_iiiiiiiiiiiiii --------------------------
	.section	.nv.shared._ZN2at6native51_GLOBAL__N__2c613397_18_DepthwiseConv2d_cu_9959487031conv_depthwise2d_forward_kernelILi3EN3c108BFloat16EiEEvNS_27GenericPackedTensorAccessorIKT0_Lm4ENS_16DefaultPtrTraitsEiEENS5_IS6_Lm4ES8_iEES9_NS5_IS7_Lm1ES8_iEEbT1_iiiiiiiiiiiiii,"aw",@nobits
	.sectionflags	@""
	.align	16
	.zero		1024


//--------------------- .nv.shared._ZN2at6native51_GLOBAL__N__2c613397_18_DepthwiseConv2d_cu_9959487031conv_depthwise2d_forward_kernelILi5EN3c108BFloat16EiEEvNS_27GenericPackedTensorAccessorIKT0_Lm4ENS_16DefaultPtrTraitsEiEENS5_IS6_Lm4ES8_iEES9_NS5_IS7_Lm1ES8_iEEbT1_iiiiiiiiiiiiii --------------------------
	.section	.nv.shared._ZN2at6native51_GLOBAL__N__2c613397_18_DepthwiseConv2d_cu_9959487031conv_depthwise2d_forward_kernelILi5EN3c108BFloat16EiEEvNS_27GenericPackedTensorAccessorIKT0_Lm4ENS_16DefaultPtrTraitsEiEENS5_IS6_Lm4ES8_iEES9_NS5_IS7_Lm1ES8_iEEbT1_iiiiiiiiiiiiii,"aw",@nobits
	.sectionflags	@""
	.align	16
	.zero		1024


//--------------------- .nv.shared._ZN2at6native51_GLOBAL__N__2c613397_18_DepthwiseConv2d_cu_9959487039conv_depthwise2d_forward_kernel_genericIN3c104HalfEiEEvNS_27GenericPackedTensorAccessorIKT_Lm4ENS_16DefaultPtrTraitsEiEENS5_IS6_Lm4ES8_iEES9_NS5_IS7_Lm1ES8_iEEbT0_iiiiiiiiiiiiii --------------------------
	.section	.nv.shared._ZN2at6native51_GLOBAL__N__2c613397_18_DepthwiseConv2d_cu_9959487039conv_depthwise2d_forward_kernel_genericIN3c104HalfEiEEvNS_27GenericPackedTensorAccessorIKT_Lm4ENS_16DefaultPtrTraitsEiEENS5_IS6_Lm4ES8_iEES9_NS5_IS7_Lm1ES8_iEEbT0_iiiiiiiiiiiiii,"aw",@nobits
	.sectionflags	@""
	.align	16
	.zero		1024


//--------------------- .nv.shared._ZN2at6native51_GLOBAL__N__2c613397_18_DepthwiseConv2d_cu_9959487031conv_depthwise2d_forward_kernelILi1EN3c104HalfEiEEvNS_27GenericPackedTensorAccessorIKT0_Lm4ENS_16DefaultPtrTraitsEiEENS5_IS6_Lm4ES8_iEES9_NS5_IS7_Lm1ES8_iEEbT1_iiiiiiiiiiiiii --------------------------
	.section	.nv.shared._ZN2at6native51_GLOBAL__N__2c613397_18_DepthwiseConv2d_cu_9959487031conv_depthwise2d_forward_kernelILi1EN3c104HalfEiEEvNS_27GenericPackedTensorAccessorIKT0_Lm4ENS_16DefaultPtrTraitsEiEENS5_IS6_Lm4ES8_iEES9_NS5_IS7_Lm1ES8_iEEbT1_iiiiiiiiiiiiii,"aw",@nobits
	.sectionflags	@""
	.align	16
	.zero		1024


//--------------------- .nv.shared._ZN2at6native51_GLOBAL__N__2c613397_18_DepthwiseConv2d_cu_9959487031conv_depthwise2d_forward_kernelILi3EN3c104HalfEiEEvNS_27GenericPackedTensorAccessorIKT0_Lm4ENS_16DefaultPtrTraitsEiEENS5_IS6_Lm4ES8_iEES9_NS5_IS7_Lm1ES8_iEEbT1_iiiiiiiiiiiiii --------------------------
	.section	.nv.shared._ZN2at6native51_GLOBAL__N__2c613397_18_DepthwiseConv2d_cu_9959487031conv_depthwise2d_forward_kernelILi3EN3c104HalfEiEEvNS_27GenericPackedTensorAccessorIKT0_Lm4ENS_16DefaultPtrTraitsEiEENS5_IS6_Lm4ES8_iEES9_NS5_IS7_Lm1ES8_iEEbT1_iiiiiiiiiiiiii,"aw",@nobits
	.sectionflags	@""
	.align	16
	.zero		1024


//--------------------- .nv.shared._ZN2at6native51_GLOBAL__N__2c613397_18_DepthwiseConv2d_cu_9959487031conv_depthwise2d_forward_kernelILi5EN3c104HalfEiEEvNS_27GenericPackedTensorAccessorIKT0_Lm4ENS_16DefaultPtrTraitsEiEENS5_IS6_Lm4ES8_iEES9_NS5_IS7_Lm1ES8_iEEbT1_iiiiiiiiiiiiii --------------------------
	.section	.nv.shared._ZN2at6native51_GLOBAL__N__2c613397_18_DepthwiseConv2d_cu_9959487031conv_depthwise2d_forward_kernelILi5EN3c104HalfEiEEvNS_27GenericPackedTensorAccessorIKT0_Lm4ENS_16DefaultPtrTraitsEiEENS5_IS6_Lm4ES8_iEES9_NS5_IS7_Lm1ES8_iEEbT1_iiiiiiiiiiiiii,"aw",@nobits
	.sectionflags	@""
	.align	16
	.zero		1024


//--------------------- .nv.shared._ZN2at6native51_GLOBAL__N__2c613397_18_DepthwiseConv2d_cu_9959487039conv_depthwise2d_forward_kernel_genericIfiEEvNS_27GenericPackedTensorAccessorIKT_Lm4ENS_16DefaultPtrTraitsEiEENS3_IS4_Lm4ES6_iEES7_NS3_IS5_Lm1ES6_iEEbT0_iiiiiiiiiiiiii --------------------------
	.section	.nv.shared._ZN2at6native51_GLOBAL__N__2c613397_18_DepthwiseConv2d_cu_9959487039conv_depthwise2d_forward_kernel_genericIfiEEvNS_27GenericPackedTensorAccessorIKT_Lm4ENS_16DefaultPtrTraitsEiEENS3_IS4_Lm4ES6_iEES7_NS3_IS5_Lm1ES6_iEEbT0_iiiiiiiiiiiiii,"aw",@nobits
	.sectionflags	@""
	.align	16
	.zero		1024


//--------------------- .nv.shared._ZN2at6native51_GLOBAL__N__2c613397_18_DepthwiseConv2d_cu_9959487031conv_depthwise2d_forward_kernelILi1EfiEEvNS_27GenericPackedTensorAccessorIKT0_Lm4ENS_16DefaultPtrTraitsEiEENS3_IS4_Lm4ES6_iEES7_NS3_IS5_Lm1ES6_iEEbT1_iiiiiiiiiiiiii --------------------------
	.section	.nv.shared._ZN2at6native51_GLOBAL__N__2c613397_18_DepthwiseConv2d_cu_9959487031conv_depthwise2d_forward_kernelILi1EfiEEvNS_27GenericPackedTensorAccessorIKT0_Lm4ENS_16DefaultPtrTraitsEiEENS3_IS4_Lm4ES6_iEES7_NS3_IS5_Lm1ES6_iEEbT1_iiiiiiiiiiiiii,"aw",@nobits
	.sectionflags	@""
	.align	16
	.zero		1024


//--------------------- .nv.shared._ZN2at6native51_GLOBAL__N__2c613397_18_DepthwiseConv2d_cu_9959487031conv_depthwise2d_forward_kernelILi3EfiEEvNS_27GenericPackedTensorAccessorIKT0_Lm4ENS_16DefaultPtrTraitsEiEENS3_IS4_Lm4ES6_iEES7_NS3_IS5_Lm1ES6_iEEbT1_iiiiiiiiiiiiii --------------------------
	.section	.nv.shared._ZN2at6native51_GLOBAL__N__2c613397_18_DepthwiseConv2d_cu_9959487031conv_depthwise2d_forward_kernelILi3EfiEEvNS_27GenericPackedTensorAccessorIKT0_Lm4ENS_16DefaultPtrTraitsEiEENS3_IS4_Lm4ES6_iEES7_NS3_IS5_Lm1ES6_iEEbT1_iiiiiiiiiiiiii,"aw",@nobits
	.sectionflags	@""
	.align	16
	.zero		1024


//--------------------- .nv.shared._ZN2at6native51_GLOBAL__N__2c613397_18_DepthwiseConv2d_cu_9959487031conv_depthwise2d_forward_kernelILi5EfiEEvNS_27GenericPackedTensorAccessorIKT0_Lm4ENS_16DefaultPtrTraitsEiEENS3_IS4_Lm4ES6_iEES7_NS3_IS5_Lm1ES6_iEEbT1_iiiiiiiiiiiiii --------------------------
	.section	.nv.shared._ZN2at6native51_GLOBAL__N__2c613397_18_DepthwiseConv2d_cu_9959487031conv_depthwise2d_forward_kernelILi5EfiEEvNS_27GenericPackedTensorAccessorIKT0_Lm4ENS_16DefaultPtrTraitsEiEENS3_IS4_Lm4ES6_iEES7_NS3_IS5_Lm1ES6_iEEbT1_iiiiiiiiiiiiii,"aw",@nobits
	.sectionflags	@""
	.align	16
	.zero		1024


//--------------------- .nv.shared._ZN2at6native51_GLOBAL__N__2c613397_18_DepthwiseConv2d_cu_9959487039conv_depthwise2d_forward_kernel_genericIdiEEvNS_27GenericPackedTensorAccessorIKT_Lm4ENS_16DefaultPtrTraitsEiEENS3_IS4_Lm4ES6_iEES7_NS3_IS5_Lm1ES6_iEEbT0_iiiiiiiiiiiiii --------------------------
	.section	.nv.shared._ZN2at6native51_GLOBAL__N__2c613397_18_DepthwiseConv2d_cu_9959487039conv_depthwise2d_forward_kernel_genericIdiEEvNS_27GenericPackedTensorAccessorIKT_Lm4ENS_16DefaultPtrTraitsEiEENS3_IS4_Lm4ES6_iEES7_NS3_IS5_Lm1ES6_iEEbT0_iiiiiiiiiiiiii,"aw",@nobits
	.sectionflags	@""
	.align	16
	.zero		1024


//--------------------- .nv.shared._ZN2at6native51_GLOBAL__N__2c613397_18_DepthwiseConv2d_cu_9959487031conv_depthwise2d_forward_kernelILi1EdiEEvNS_27GenericPackedTensorAccessorIKT0_Lm4ENS_16DefaultPtrTraitsEiEENS3_IS4_Lm4ES6_iEES7_NS3_IS5_Lm1ES6_iEEbT1_iiiiiiiiiiiiii --------------------------
	.section	.nv.shared._ZN2at6native51_GLOBAL__N__2c613397_18_DepthwiseConv2d_cu_9959487031conv_depthwise2d_forward_kernelILi1EdiEEvNS_27GenericPackedTensorAccessorIKT0_Lm4ENS_16DefaultPtrTraitsEiEENS3_IS4_Lm4ES6_iEES7_NS3_IS5_Lm1ES6_iEEbT1_iiiiiiiiiiiiii,"aw",@nobits
	.sectionflags	@""
	.align	16
	.zero		1024


//--------------------- .nv.shared._ZN2at6native51_GLOBAL__N__2c613397_18_DepthwiseConv2d_cu_9959487031conv_depthwise2d_forward_kernelILi3EdiEEvNS_27GenericPackedTensorAccessorIKT0_Lm4ENS_16DefaultPtrTraitsEiEENS3_IS4_Lm4ES6_iEES7_NS3_IS5_Lm1ES6_iEEbT1_iiiiiiiiiiiiii --------------------------
	.section	.nv.shared._ZN2at6native51_GLOBAL__N__2c613397_18_DepthwiseConv2d_cu_9959487031conv_depthwise2d_forward_kernelILi3EdiEEvNS_27GenericPackedTensorAccessorIKT0_Lm4ENS_16DefaultPtrTraitsEiEENS3_IS4_Lm4ES6_iEES7_NS3_IS5_Lm1ES6_iEEbT1_iiiiiiiiiiiiii,"aw",@nobits
	.sectionflags	@""
	.align	16
	.zero		1024


//--------------------- .nv.shared._ZN2at6native51_GLOBAL__N__2c613397_18_DepthwiseConv2d_cu_9959487031conv_depthwise2d_forward_kernelILi5EdiEEvNS_27GenericPackedTensorAccessorIKT0_Lm4ENS_16DefaultPtrTraitsEiEENS3_IS4_Lm4ES6_iEES7_NS3_IS5_Lm1ES6_iEEbT1_iiiiiiiiiiiiii --------------------------
	.section	.nv.shared._ZN2at6native51_GLOBAL__N__2c613397_18_DepthwiseConv2d_cu_9959487031conv_depthwise2d_forward_kernelILi5EdiEEvNS_27GenericPackedTensorAccessorIKT0_Lm4ENS_16DefaultPtrTraitsEiEENS3_IS4_Lm4ES6_iEES7_NS3_IS5_Lm1ES6_iEEbT1_iiiiiiiiiiiiii,"aw",@nobits
	.sectionflags	@""
	.align	16
	.zero		1024


//--------------------- .nv.constant0._ZN2at6native51_GLOBAL__N__2c613397_18_DepthwiseConv2d_cu_9959487035conv_depthwise2d_grad_weight_kernelIN3c108BFloat16EjEEvNS_27GenericPackedTensorAccessorIKT_Lm4ENS_16DefaultPtrTraitsEiEES9_NS5_IS6_Lm4ES8_iEEiiiiiiiiiiiiiiii --------------------------
	.section	.nv.constant0._ZN2at6native51_GLOBAL__N__2c613397_18_DepthwiseConv2d_cu_9959487035conv_depthwise2d_grad_weight_kernelIN3c108BFloat16EjEEvNS_27GenericPackedTensorAccessorIKT_Lm4ENS_16DefaultPtrTraitsEiEES9_NS5_IS6_Lm4ES8_iEEiiiiiiiiiiiiiiii,"a",@progbits
	.sectionflags	@""
	.align	4
.nv.constant0._ZN2at6native51_GLOBAL__N__2c613397_18_DepthwiseConv2d_cu_9959487035conv_depthwise2d_grad_weight_kernelIN3c108BFloat16EjEEvNS_27GenericPackedTensorAccessorIKT_Lm4ENS_16DefaultPtrTraitsEiEES9_NS5_IS6_Lm4ES8_iEEiiiiiiiiiiiiiiii:
	.zero		712


//--------------------- .nv.constant0._ZN2at6native51_GLOBAL__N__2c613397_18_DepthwiseConv2d_cu_9959487035conv_depthwise2d_grad_weight_kernelIN3c104HalfEjEEvNS_27GenericPackedTensorAccessorIKT_Lm4ENS_16DefaultPtrTraitsEiEES9_NS5_IS6_Lm4ES8_iEEiiiiiiiiiiiiiiii --------------------------
	.section	.nv.constant0._ZN2at6native51_GLOBAL__N__2c613397_18_DepthwiseConv2d_cu_9959487035conv_depthwise2d_grad_weight_kernelIN3c104HalfEjEEvNS_27GenericPackedTensorAccessorIKT_Lm4ENS_16DefaultPtrTraitsEiEES9_NS5_IS6_Lm4ES8_iEEiiiiiiiiiiiiiiii,"a",@progbits
	.sectionflags	@""
	.align	4
.nv.constant0._ZN2at6native51_GLOBAL__N__2c613397_18_DepthwiseConv2d_cu_9959487035conv_depthwise2d_grad_weight_kernelIN3c104HalfEjEEvNS_27GenericPackedTensorAccessorIKT_Lm4ENS_16DefaultPtrTraitsEiEES9_NS5_IS6_Lm4ES8_iEEiiiiiiiiiiiiiiii:
	.zero		712


//--------------------- .nv.constant0._ZN2at6native51_GLOBAL__N__2c613397_18_DepthwiseConv2d_cu_9959487035conv_depthwise2d_grad_weight_kernelIfjEEvNS_27GenericPackedTensorAccessorIKT_Lm4ENS_16DefaultPtrTraitsEiEES7_NS3_IS4_Lm4ES6_iEEiiiiiiiiiiiiiiii --------------------------
	.section	.nv.constant0._ZN2at6native51_GLOBAL__N__2c613397_18_DepthwiseConv2d_cu_9959487035conv_depthwise2d_grad_weight_kernelIfjEEvNS_27GenericPackedTensorAccessorIKT_Lm4ENS_16DefaultPtrTraitsEiEES7_NS3_IS4_Lm4ES6_iEEiiiiiiiiiiiiiiii,"a",@progbits
	.sectionflags	@""
	.align	4
.nv.constant0._ZN2at6native51_GLOBAL__N__2c613397_18_DepthwiseConv2d_cu_9959487035conv_depthwise2d_grad_weight_kernelIfjEEvNS_27GenericPackedTensorAccessorIKT_Lm4ENS_16DefaultPtrTraitsEiEES7_NS3_IS4_Lm4ES6_iEEiiiiiiiiiiiiiiii:
	.zero		712


//--------------------- .nv.constant0._ZN2at6native51_GLOBAL__N__2c613397_18_DepthwiseConv2d_cu_9959487035conv_depthwise2d_grad_weight_kernelIdjEEvNS_27GenericPackedTensorAccessorIKT_Lm4ENS_16DefaultPtrTraitsEiEES7_NS3_IS4_Lm4ES6_iEEiiiiiiiiiiiiiiii --------------------------
	.section	.nv.constant0._ZN2at6native51_GLOBAL__N__2c613397_18_DepthwiseConv2d_cu_9959487035conv_depthwise2d_grad_weight_kernelIdjEEvNS_27GenericPackedTensorAccessorIKT_Lm4ENS_16DefaultPtrTraitsEiEES7_NS3_IS4_Lm4ES6_iEEiiiiiiiiiiiiiiii,"a",@progbits
	.sectionflags	@""
	.align	4
.nv.constant0._ZN2at6native51_GLOBAL__N__2c613397_18_DepthwiseConv2d_cu_9959487035conv_depthwise2d_grad_weight_kernelIdjEEvNS_27GenericPackedTensorAccessorIKT_Lm4ENS_16DefaultPtrTraitsEiEES7_NS3_IS4_Lm4ES6_iEEiiiiiiiiiiiiiiii:
	.zero		712


//--------------------- .nv.constant0._ZN2at6native51_GLOBAL__N__2c613397_18_DepthwiseConv2d_cu_9959487032conv_depthwise2d_backward_kernelILi0ELi0EN3c108BFloat16EiEEvNS_27GenericPackedTensorAccessorIKT1_Lm4ENS_16DefaultPtrTraitsEiEENS5_IS6_Lm4ES8_iEES9_T2_iiiiiiiiiiiiiii --------------------------
	.section	.nv.constant0._ZN2at6native51_GLOBAL__N__2c613397_18_DepthwiseConv2d_cu_9959487032conv_depthwise2d_backward_kernelILi0ELi0EN3c108BFloat16EiEEvNS_27GenericPackedTensorAccessorIKT1_Lm4ENS_16DefaultPtrTraitsEiEENS5_IS6_Lm4ES8_iEES9_T2_iiiiiiiiiiiiiii,"a",@progbits
	.sectionflags	@""
	.align	4
.nv.constant0._ZN2at6native51_GLOBAL__N__2c613397_18_DepthwiseConv2d_cu_9959487032conv_depthwise2d_backward_kernelILi0ELi0EN3c108BFloat16EiEEvNS_27GenericPackedTensorAccessorIKT1_Lm4ENS_16DefaultPtrTraitsEiEENS5_IS6_Lm4ES8_iEES9_T2_iiiiiiiiiiiiiii:
	.zero		712


//--------------------- .nv.constant0._ZN2at6native51_GLOBAL__N__2c613397_18_DepthwiseConv2d_cu_9959487032conv_depthwise2d_backward_kernelILi0ELi2EN3c108BFloat16EiEEvNS_27GenericPackedTensorAccessorIKT1_Lm4ENS_16DefaultPtrTraitsEiEENS5_IS6_Lm4ES8_iEES9_T2_iiiiiiiiiiiiiii --------------------------
	.section	.nv.constant0._ZN2at6native51_GLOBAL__N__2c613397_18_DepthwiseConv2d_cu_9959487032conv_depthwise2d_backward_kernelILi0ELi2EN3c108BFloat16EiEEvNS_27GenericPackedTensorAccessorIKT1_Lm4ENS_16DefaultPtrTraitsEiEENS5_IS6_Lm4ES8_iEES9_T2_iiiiiiiiiiiiiii,"a",@progbits
	.sectionflags	@""
	.align	4
.nv.constant0._ZN2at6native51_GLOBAL__N__2c613397_18_DepthwiseConv2d_cu_9959487032conv_depthwise2d_backward_kernelILi0ELi2EN3c108BFloat16EiEEvNS_27GenericPackedTensorAccessorIKT1_Lm4ENS_16DefaultPtrTraitsEiEENS5_IS6_Lm4ES8_iEES9_T2_iiiiiiiiiiiiiii:
	.zero		712


//--------------------- .nv.constant0._ZN2at6native51_GLOBAL__N__2c613397_18_DepthwiseConv2d_cu_9959487032conv_depthwise2d_backward_kernelILi0ELi1EN3c108BFloat16EiEEvNS_27GenericPackedTensorAccessorIKT1_Lm4ENS_16DefaultPtrTraitsEiEENS5_IS6_Lm4ES8_iEES9_T2_iiiiiiiiiiiiiii --------------------------
	.section	.nv.constant0._ZN2at6native51_GLOBAL__N__2c613397_18_DepthwiseConv2d_cu_9959487032conv_depthwise2d_backward_kernelILi0ELi1EN3c108BFloat16EiEEvNS_27GenericPackedTensorAccessorIKT1_Lm4ENS_16DefaultPtrTraitsEiEENS5_IS6_Lm4ES8_iEES9_T2_iiiiiiiiiiiiiii,"a",@progbits
	.sectionflags	@""
	.align	4
.nv.constant0._ZN2at6native51_GLOBAL__N__2c613397_18_DepthwiseConv2d_cu_9959487032conv_depthwise2d_backward_kernelILi0ELi1EN3c108BFloat16EiEEvNS_27GenericPackedTensorAccessorIKT1_Lm4ENS_16DefaultPtrTraitsEiEENS5_IS6_Lm4ES8_iEES9_T2_iiiiiiiiiiiiiii:
	.zero		712


//--------------------- .nv.constant0._ZN2at6native51_GLOBAL__N__2c613397_18_DepthwiseConv2d_cu_9959487032conv_depthwise2d_backward_kernelILi1ELi0EN3c108BFloat16EiEEvNS_27GenericPackedTensorAccessorIKT1_Lm4ENS_16DefaultPtrTraitsEiEENS5_IS6_Lm4ES8_iEES9_T2_iiiiiiiiiiiiiii --------------------------
	.section	.nv.constant0._ZN2at6native51_GLOBAL__N__2c613397_18_DepthwiseConv2d_cu_9959487032conv_depthwise2d_backward_kernelILi1ELi0EN3c108BFloat16EiEEvNS_27GenericPackedTensorAccessorIKT1_Lm4ENS_16DefaultPtrTraitsEiEENS5_IS6_Lm4ES8_iEES9_T2_iiiiiiiiiiiiiii,"a",@progbits
	.sectionflags	@""
	.align	4
.nv.constant0._ZN2at6native51_GLOBAL__N__2c613397_18_DepthwiseConv2d_cu_9959487032conv_depthwise2d_backward_kernelILi1ELi0EN3c108BFloat16EiEEvNS_27GenericPackedTensorAccessorIKT1_Lm4ENS_16DefaultPtrTraitsEiEENS5_IS6_Lm4ES8_iEES9_T2_iiiiiiiiiiiiiii:
	.zero		712


//--------------------- .nv.constant0._ZN2at6native51_GLOBAL__N__2c613397_18_DepthwiseConv2d_cu_9959487032conv_depthwise2d_backward_kernelILi1ELi2EN3c108BFloat16EiEEvNS_27GenericPackedTensorAccessorIKT1_Lm4ENS_16DefaultPtrTraitsEiEENS5_IS6_Lm4ES8_iEES9_T2_iiiiiiiiiiiiiii --------------------------
	.section	.nv.constant0._ZN2at6native51_GLOBAL__N__2c613397_18_DepthwiseConv2d_cu_9959487032conv_depthwise2d_backward_kernelILi1ELi2EN3c108BFloat16EiEEvNS_27GenericPackedTensorAccessorIKT1_Lm4ENS_16DefaultPtrTraitsEiEENS5_IS6_Lm4ES8_iEES9_T2_iiiiiiiiiiiiiii,"a",@progbits
	.sectionflags	@""
	.align	4
.nv.constant0._ZN2at6native51_GLOBAL__N__2c613397_18_DepthwiseConv2d_cu_9959487032conv_depthwise2d_backward_kernelILi1ELi2EN3c108BFloat16EiEEvNS_27GenericPackedTensorAccessorIKT1_Lm4ENS_16DefaultPtrTraitsEiEENS5_IS6_Lm4ES8_iEES9_T2_iiiiiiiiiiiiiii:
	.zero		712


//--------------------- .nv.constant0._ZN2at6native51_GLOBAL__N__2c613397_18_DepthwiseConv2d_cu_9959487032conv_depthwise2d_backward_kernelILi1ELi1EN3c108BFloat16EiEEvNS_27GenericPackedTensorAccessorIKT1_Lm4ENS_16DefaultPtrTraitsEiEENS5_IS6_Lm4ES8_iEES9_T2_iiiiiiiiiiiiiii --------------------------
	.section	.nv.constant0._ZN2at6native51_GLOBAL__N__2c613397_18_DepthwiseConv2d_cu_9959487032conv_depthwise2d_backward_kernelILi1ELi1EN3c108BFloat16EiEEvNS_27GenericPackedTensorAccessorIKT1_Lm4ENS_16DefaultPtrTraitsEiEENS5_IS6_Lm4ES8_iEES9_T2_iiiiiiiiiiiiiii,"a",@progbits
	.sectionflags	@""
	.align	4
.nv.constant0._ZN2at6native51_GLOBAL__N__2c613397_18_DepthwiseConv2d_cu_9959487032conv_depthwise2d_backward_kernelILi1ELi1EN3c108BFloat16EiEEvNS_27GenericPackedTensorAccessorIKT1_Lm4ENS_16DefaultPtrTraitsEiEENS5_IS6_Lm4ES8_iEES9_T2_iiiiiiiiiiiiiii:
	.zero		712


//--------------------- .nv.constant0._ZN2at6native51_GLOBAL__N__2c613397_18_DepthwiseConv2d_cu_9959487032conv_depthwise2d_backward_kernelILi3ELi0EN3c108BFloat16EiEEvNS_27GenericPackedTensorAccessorIKT1_Lm4ENS_16DefaultPtrTraitsEiEENS5_IS6_Lm4ES8_iEES9_T2_iiiiiiiiiiiiiii --------------------------
	.section	.nv.constant0._ZN2at6native51_GLOBAL__N__2c613397_18_DepthwiseConv2d_cu_9959487032conv_depthwise2d_backward_kernelILi3ELi0EN3c108BFloat16EiEEvNS_27GenericPackedTensorAccessorIKT1_Lm4ENS_16DefaultPtrTraitsEiEENS5_IS6_Lm4ES8_iEES9_T2_iiiiiiiiiiiiiii,"a",@progbits
	.sectionflags	@""
	.align	4
.nv.constant0._ZN2at6native51_GLOBAL__N__2c613397_18_DepthwiseConv2d_cu_9959487032conv_depthwise2d_backward_kernelILi3ELi0EN3c108BFloat16EiEEvNS_27GenericPackedTensorAccessorIKT1_Lm4ENS_16DefaultPtrTraitsEiEENS5_IS6_Lm4ES8_iEES9_T2_iiiiiiiiiiiiiii:
	.zero		712


//--------------------- .nv.constant0._ZN2at6native51_GLOBAL__N__2c613397_18_DepthwiseConv2d_cu_9959487032conv_depthwise2d_backward_kernelILi3ELi2EN3c108BFloat16EiEEvNS_27GenericPackedTensorAccessorIKT1_Lm4ENS_16DefaultPtrTraitsEiEENS5_IS6_Lm4ES8_iEES9_T2_iiiiiiiiiiiiiii --------------------------
	.section	.nv.constant0._ZN2at6native51_GLOBAL__N__2c613397_18_DepthwiseConv2d_cu_9959487032conv_depthwise2d_backward_kernelILi3ELi2EN3c108BFloat16EiEEvNS_27GenericPackedTensorAccessorIKT1_Lm4ENS_16DefaultPtrTraitsEiEENS5_IS6_Lm4ES8_iEES9_T2_iiiiiiiiiiiiiii,"a",@progbits
	.sectionflags	@""
	.align	4
.nv.constant0._ZN2at6native51_GLOBAL__N__2c613397_18_DepthwiseConv2d_cu_9959487032conv_depthwise2d_backward_kernelILi3ELi2EN3c108BFloat16EiEEvNS_27GenericPackedTensorAccessorIKT1_Lm4ENS_16DefaultPtrTraitsEiEENS5_IS6_Lm4ES8_iEES9_T2_iiiiiiiiiiiiiii:
	.zero		712


//--------------------- .nv.constant0._ZN2at6native51_GLOBAL__N__2c613397_18_DepthwiseConv2d_cu_9959487032conv_depthwise2d_backward_kernelILi3ELi1EN3c108BFloat16EiEEvNS_27GenericPackedTensorAccessorIKT1_Lm4ENS_16DefaultPtrTraitsEiEENS5_IS6_Lm4ES8_iEES9_T2_iiiiiiiiiiiiiii --------------------------
	.section	.nv.constant0._ZN2at6native51_GLOBAL__N__2c613397_18_DepthwiseConv2d_cu_9959487032conv_depthwise2d_backward_kernelILi3ELi1EN3c108BFloat16EiEEvNS_27GenericPackedTensorAccessorIKT1_Lm4ENS_16DefaultPtrTraitsEiEENS5_IS6_Lm4ES8_iEES9_T2_iiiiiiiiiiiiiii,"a",@progbits
	.sectionflags	@""
	.align	4
.nv.constant0._ZN2at6native51_GLOBAL__N__2c613397_18_DepthwiseConv2d_cu_9959487032conv_depthwise2d_backward_kernelILi3ELi1EN3c108BFloat16EiEEvNS_27GenericPackedTensorAccessorIKT1_Lm4ENS_16DefaultPtrTraitsEiEENS5_IS6_Lm4ES8_iEES9_T2_iiiiiiiiiiiiiii:
	.zero		712


//--------------------- .nv.constant0._ZN2at6native51_GLOBAL__N__2c613397_18_DepthwiseConv2d_cu_9959487032conv_depthwise2d_backward_kernelILi5ELi0EN3c108BFloat16EiEEvNS_27GenericPackedTensorAccessorIKT1_Lm4ENS_16DefaultPtrTraitsEiEENS5_IS6_Lm4ES8_iEES9_T2_iiiiiiiiiiiiiii --------------------------
	.section	.nv.constant0._ZN2at6native51_GLOBAL__N__2c613397_18_DepthwiseConv2d_cu_9959487032conv_depthwise2d_backward_kernelILi5ELi0EN3c108BFloat16EiEEvNS_27GenericPackedTensorAccessorIKT1_Lm4ENS_16DefaultPtrTraitsEiEENS5_IS6_Lm4ES8_iEES9_T2_iiiiiiiiiiiiiii,"a",@progbits
	.sectionflags	@""
	.align	4
.nv.constant0._ZN2at6native51_GLOBAL__N__2c613397_18_DepthwiseConv2d_cu_9959487032conv_depthwise2d_backward_kernelILi5ELi0EN3c108BFloat16EiEEvNS_27GenericPackedTensorAccessorIKT1_Lm4ENS_16DefaultPtrTraitsEiEENS5_IS6_Lm4ES8_iEES9_T2_iiiiiiiiiiiiiii:
	.zero		712


//--------------------- .nv.constant0._ZN2at6native51_GLOBAL__N__2c613397_18_DepthwiseConv2d_cu_9959487032conv_depthwise2d_backward_kernelILi5ELi2EN3c108BFloat16EiEEvNS_27GenericPackedTensorAccessorIKT1_Lm4ENS_16DefaultPtrTraitsEiEENS5_IS6_Lm4ES8_iEES9_T2_iiiiiiiiiiiiiii --------------------------
	.section	.nv.constant0._ZN2at6native51_GLOBAL__N__2c613397_18_DepthwiseConv2d_cu_9959487032conv_depthwise2d_backward_kernelILi5ELi2EN3c108BFloat16EiEEvNS_27GenericPackedTensorAccessorIKT1_Lm4ENS_16DefaultPtrTraitsEiEENS5_IS6_Lm4ES8_iEES9_T2_iiiiiiiiiiiiiii,"a",@progbits
	.sectionflags	@""
	.align	4
.nv.constant0._ZN2at6native51_GLOBAL__N__2c613397_18_DepthwiseConv2d_cu_9959487032conv_depthwise2d_backward_kernelILi5ELi2EN3c108BFloat16EiEEvNS_27GenericPackedTensorAccessorIKT1_Lm4ENS_16DefaultPtrTraitsEiEENS5_IS6_Lm4ES8_iEES9_T2_iiiiiiiiiiiiiii:
	.zero		712


//--------------------- .nv.constant0._ZN2at6native51_GLOBAL__N__2c613397_18_DepthwiseConv2d_cu_9959487032conv_depthwise2d_backward_kernelILi5ELi1EN3c108BFloat16EiEEvNS_27GenericPackedTensorAccessorIKT1_Lm4ENS_16DefaultPtrTraitsEiEENS5_IS6_Lm4ES8_iEES9_T2_iiiiiiiiiiiiiii --------------------------
	.section	.nv.constant0._ZN2at6native51_GLOBAL__N__2c613397_18_DepthwiseConv2d_cu_9959487032conv_depthwise2d_backward_kernelILi5ELi1EN3c108BFloat16EiEEvNS_27GenericPackedTensorAccessorIKT1_Lm4ENS_16DefaultPtrTraitsEiEENS5_IS6_Lm4ES8_iEES9_T2_iiiiiiiiiiiiiii,"a",@progbits
	.sectionflags	@""
	.align	4
.nv.constant0._ZN2at6native51_GLOBAL__N__2c613397_18_DepthwiseConv2d_cu_9959487032conv_depthwise2d_backward_kernelILi5ELi1EN3c108BFloat16EiEEvNS_27GenericPackedTensorAccessorIKT1_Lm4ENS_16DefaultPtrTraitsEiEENS5_IS6_Lm4ES8_iEES9_T2_iiiiiiiiiiiiiii:
	.zero		712


//--------------------- .nv.constant0._ZN2at6native51_GLOBAL__N__2c613397_18_DepthwiseConv2d_cu_9959487032conv_depthwise2d_backward_kernelILi0ELi0EN3c104HalfEiEEvNS_27GenericPackedTensorAccessorIKT1_Lm4ENS_16DefaultPtrTraitsEiEENS5_IS6_Lm4ES8_iEES9_T2_iiiiiiiiiiiiiii --------------------------
	.section	.nv.constant0._ZN2at6native51_GLOBAL__N__2c613397_18_DepthwiseConv2d_cu_9959487032conv_depthwise2d_backward_kernelILi0ELi0EN3c104HalfEiEEvNS_27GenericPackedTensorAccessorIKT1_Lm4ENS_16DefaultPtrTraitsEiEENS5_IS6_Lm4ES8_iEES9_T2_iiiiiiiiiiiiiii,"a",@progbits
	.sectionflags	@""
	.align	4
.nv.constant0._ZN2at6native51_GLOBAL__N__2c613397_18_DepthwiseConv2d_cu_9959487032conv_depthwise2d_backward_kernelILi0ELi0EN3c104HalfEiEEvNS_27GenericPackedTensorAccessorIKT1_Lm4ENS_16DefaultPtrTraitsEiEENS5_IS6_Lm4ES8_iEES9_T2_iiiiiiiiiiiiiii:
	.zero		712


//--------------------- .nv.constant0._ZN2at6native51_GLOBAL__N__2c613397_18_DepthwiseConv2d_cu_9959487032conv_depthwise2d_backward_kernelILi0ELi2EN3c104HalfEiEEvNS_27GenericPackedTensorAccessorIKT1_Lm4ENS_16DefaultPtrTraitsEiEENS5_IS6_Lm4ES8_iEES9_T2_iiiiiiiiiiiiiii --------------------------
	.section	.nv.constant0._ZN2at6native51_GLOBAL__N__2c613397_18_DepthwiseConv2d_cu_9959487032conv_depthwise2d_backward_kernelILi0ELi2EN3c104HalfEiEEvNS_27GenericPackedTensorAccessorIKT1_Lm4ENS_16DefaultPtrTraitsEiEENS5_IS6_Lm4ES8_iEES9_T2_iiiiiiiiiiiiiii,"a",@progbits
	.sectionflags	@""
	.align	4
.nv.constant0._ZN2at6native51_GLOBAL__N__2c613397_18_DepthwiseConv2d_cu_9959487032conv_depthwise2d_backward_kernelILi0ELi2EN3c104HalfEiEEvNS_27GenericPackedTensorAccessorIKT1_Lm4ENS_16DefaultPtrTraitsEiEENS5_IS6_Lm4ES8_iEES9_T2_iiiiiiiiiiiiiii:
	.zero		712


//--------------------- .nv.constant0._ZN2at6native51_GLOBAL__N__2c613397_18_DepthwiseConv2d_cu_9959487032conv_depthwise2d_backward_kernelILi0ELi1EN3c104HalfEiEEvNS_27GenericPackedTensorAccessorIKT1_Lm4ENS_16DefaultPtrTraitsEiEENS5_IS6_Lm4ES8_iEES9_T2_iiiiiiiiiiiiiii --------------------------
	.section	.nv.constant0._ZN2at6native51_GLOBAL__N__2c613397_18_DepthwiseConv2d_cu_9959487032conv_depthwise2d_backward_kernelILi0ELi1EN3c104HalfEiEEvNS_27GenericPackedTensorAccessorIKT1_Lm4ENS_16DefaultPtrTraitsEiEENS5_IS6_Lm4ES8_iEES9_T2_iiiiiiiiiiiiiii,"a",@progbits
	.sectionflags	@""
	.align	4
.nv.constant0._ZN2at6native51_GLOBAL__N__2c613397_18_DepthwiseConv2d_cu_9959487032conv_depthwise2d_backward_kernelILi0ELi1EN3c104HalfEiEEvNS_27GenericPackedTensorAccessorIKT1_Lm4ENS_16DefaultPtrTraitsEiEENS5_IS6_Lm4ES8_iEES9_T2_iiiiiiiiiiiiiii:
	.zero		712


//--------------------- .nv.constant0._ZN2at6native51_GLOBAL__N__2c613397_18_DepthwiseConv2d_cu_9959487032conv_depthwise2d_backward_kernelILi1ELi0EN3c104HalfEiEEvNS_27GenericPackedTensorAccessorIKT1_Lm4ENS_16DefaultPtrTraitsEiEENS5_IS6_Lm4ES8_iEES9_T2_iiiiiiiiiiiiiii --------------------------
	.section	.nv.constant0._ZN2at6native51_GLOBAL__N__2c613397_18_DepthwiseConv2d_cu_9959487032conv_depthwise2d_backward_kernelILi1ELi0EN3c104HalfEiEEvNS_27GenericPackedTensorAccessorIKT1_Lm4ENS_16DefaultPtrTraitsEiEENS5_IS6_Lm4ES8_iEES9_T2_iiiiiiiiiiiiiii,"a",@progbits
	.sectionflags	@""
	.align	4
.nv.constant0._ZN2at6native51_GLOBAL__N__2c613397_18_DepthwiseConv2d_cu_9959487032conv_depthwise2d_backward_kernelILi1ELi0EN3c104HalfEiEEvNS_27GenericPackedTensorAccessorIKT1_Lm4ENS_16DefaultPtrTraitsEiEENS5_IS6_Lm4ES8_iEES9_T2_iiiiiiiiiiiiiii:
	.zero		712


//--------------------- .nv.constant0._ZN2at6native51_GLOBAL__N__2c613397_18_DepthwiseConv2d_cu_9959487032conv_depthwise2d_backward_kernelILi1ELi2EN3c104HalfEiEEvNS_27GenericPackedTensorAccessorIKT1_Lm4ENS_16DefaultPtrTraitsEiEENS5_IS6_Lm4ES8_iEES9_T2_iiiiiiiiiiiiiii --------------------------
	.section	.nv.constant0._ZN2at6native51_GLOBAL__N__2c613397_18_DepthwiseConv2d_cu_9959487032conv_depthwise2d_backward_kernelILi1ELi2EN3c104HalfEiEEvNS_27GenericPackedTensorAccessorIKT1_Lm4ENS_16DefaultPtrTraitsEiEENS5_IS6_Lm4ES8_iEES9_T2_iiiiiiiiiiiiiii,"a",@progbits
	.sectionflags	@""
	.align	4
.nv.constant0._ZN2at6native51_GLOBAL__N__2c613397_18_DepthwiseConv2d_cu_9959487032conv_depthwise2d_backward_kernelILi1ELi2EN3c104HalfEiEEvNS_27GenericPackedTensorAccessorIKT1_Lm4ENS_16DefaultPtrTraitsEiEENS5_IS6_Lm4ES8_iEES9_T2_iiiiiiiiiiiiiii:
	.zero		712


//--------------------- .nv.constant0._ZN2at6native51_GLOBAL__N__2c613397_18_DepthwiseConv2d_cu_9959487032conv_depthwise2d_backward_kernelILi1ELi1EN3c104HalfEiEEvNS_27GenericPackedTensorAccessorIKT1_Lm4ENS_16DefaultPtrTraitsEiEENS5_IS6_Lm4ES8_iEES9_T2_iiiiiiiiiiiiiii --------------------------
	.section	.nv.constant0._ZN2at6native51_GLOBAL__N__2c613397_18_DepthwiseConv2d_cu_9959487032conv_depthwise2d_backward_kernelILi1ELi1EN3c104HalfEiEEvNS_27GenericPackedTensorAccessorIKT1_Lm4ENS_16DefaultPtrTraitsEiEENS5_IS6_Lm4ES8_iEES9_T2_iiiiiiiiiiiiiii,"a",@progbits
	.sectionflags	@""
	.align	4
.nv.constant0._ZN2at6native51_GLOBAL__N__2c613397_18_DepthwiseConv2d_cu_9959487032conv_depthwise2d_backward_kernelILi1ELi1EN3c104HalfEiEEvNS_27GenericPackedTensorAccessorIKT1_Lm4ENS_16DefaultPtrTraitsEiEENS5_IS6_Lm4ES8_iEES9_T2_iiiiiiiiiiiiiii:
	.zero		712


//--------------------- .nv.constant0._ZN2at6native51_GLOBAL__N__2c613397_18_DepthwiseConv2d_cu_9959487032conv_depthwise2d_backward_kernelILi3ELi0EN3c104HalfEiEEvNS_27GenericPackedTensorAccessorIKT1_Lm4ENS_16DefaultPtrTraitsEiEENS5_IS6_Lm4ES8_iEES9_T2_iiiiiiiiiiiiiii --------------------------
	.section	.nv.constant0._ZN2at6native51_GLOBAL__N__2c613397_18_DepthwiseConv2d_cu_9959487032conv_depthwise2d_backward_kernelILi3ELi0EN3c104HalfEiEEvNS_27GenericPackedTensorAccessorIKT1_Lm4ENS_16DefaultPtrTraitsEiEENS5_IS6_Lm4ES8_iEES9_T2_iiiiiiiiiiiiiii,"a",@progbits
	.sectionflags	@""
	.align	4
.nv.constant0._ZN2at6native51_GLOBAL__N__2c613397_18_DepthwiseConv2d_cu_9959487032conv_depthwise2d_backward_kernelILi3ELi0EN3c104HalfEiEEvNS_27GenericPackedTensorAccessorIKT1_Lm4ENS_16DefaultPtrTraitsEiEENS5_IS6_Lm4ES8_iEES9_T2_iiiiiiiiiiiiiii:
	.zero		712


//--------------------- .nv.constant0._ZN2at6native51_GLOBAL__N__2c613397_18_DepthwiseConv2d_cu_9959487032conv_depthwise2d_backward_kernelILi3ELi2EN3c104HalfEiEEvNS_27GenericPackedTensorAccessorIKT1_Lm4ENS_16DefaultPtrTraitsEiEENS5_IS6_Lm4ES8_iEES9_T2_iiiiiiiiiiiiiii --------------------------
	.section	.nv.constant0._ZN2at6native51_GLOBAL__N__2c613397_18_DepthwiseConv2d_cu_9959487032conv_depthwise2d_backward_kernelILi3ELi2EN3c104HalfEiEEvNS_27GenericPackedTensorAccessorIKT1_Lm4ENS_16DefaultPtrTraitsEiEENS5_IS6_Lm4ES8_iEES9_T2_iiiiiiiiiiiiiii,"a",@progbits
	.sectionflags	@""
	.align	4
.nv.constant0._ZN2at6native51_GLOBAL__N__2c613397_18_DepthwiseConv2d_cu_9959487032conv_depthwise2d_backward_kernelILi3ELi2EN3c104HalfEiEEvNS_27GenericPackedTensorAccessorIKT1_Lm4ENS_16DefaultPtrTraitsEiEENS5_IS6_Lm4ES8_iEES9_T2_iiiiiiiiiiiiiii:
	.zero		712


//--------------------- .nv.constant0._ZN2at6native51_GLOBAL__N__2c613397_18_DepthwiseConv2d_cu_9959487032conv_depthwise2d_backward_kernelILi3ELi1EN3c104HalfEiEEvNS_27GenericPackedTensorAccessorIKT1_Lm4ENS_16DefaultPtrTraitsEiEENS5_IS6_Lm4ES8_iEES9_T2_iiiiiiiiiiiiiii --------------------------
	.section	.nv.constant0._ZN2at6native51_GLOBAL__N__2c613397_18_DepthwiseConv2d_cu_9959487032conv_depthwise2d_backward_kernelILi3ELi1EN3c104HalfEiEEvNS_27GenericPackedTensorAccessorIKT1_Lm4ENS_16DefaultPtrTraitsEiEENS5_IS6_Lm4ES8_iEES9_T2_iiiiiiiiiiiiiii,"a",@progbits
	.sectionflags	@""
	.align	4
.nv.constant0._ZN2at6native51_GLOBAL__N__2c613397_18_DepthwiseConv2d_cu_9959487032conv_depthwise2d_backward_kernelILi3ELi1EN3c104HalfEiEEvNS_27GenericPackedTensorAccessorIKT1_Lm4ENS_16DefaultPtrTraitsEiEENS5_IS6_Lm4ES8_iEES9_T2_iiiiiiiiiiiiiii:
	.zero		712


//--------------------- .nv.constant0._ZN2at6native51_GLOBAL__N__2c613397_18_DepthwiseConv2d_cu_9959487032conv_depthwise2d_backward_kernelILi5ELi0EN3c104HalfEiEEvNS_27GenericPackedTensorAccessorIKT1_Lm4ENS_16DefaultPtrTraitsEiEENS5_IS6_Lm4ES8_iEES9_T2_iiiiiiiiiiiiiii --------------------------
	.section	.nv.constant0._ZN2at6native51_GLOBAL__N__2c613397_18_DepthwiseConv2d_cu_9959487032conv_depthwise2d_backward_kernelILi5ELi0EN3c104HalfEiEEvNS_27GenericPackedTensorAccessorIKT1_Lm4ENS_16DefaultPtrTraitsEiEENS5_IS6_Lm4ES8_iEES9_T2_iiiiiiiiiiiiiii,"a",@progbits
	.sectionflags	@""
	.align	4
.nv.constant0._ZN2at6native51_GLOBAL__N__2c613397_18_DepthwiseConv2d_cu_9959487032conv_depthwise2d_backward_kernelILi5ELi0EN3c104HalfEiEEvNS_27GenericPackedTensorAccessorIKT1_Lm4ENS_16DefaultPtrTraitsEiEENS5_IS6_Lm4ES8_iEES9_T2_iiiiiiiiiiiiiii:
	.zero		712


//--------------------- .nv.constant0._ZN2at6native51_GLOBAL__N__2c613397_18_DepthwiseConv2d_cu_9959487032conv_depthwise2d_backward_kernelILi5ELi2EN3c104HalfEiEEvNS_27GenericPackedTensorAccessorIKT1_Lm4ENS_16DefaultPtrTraitsEiEENS5_IS6_Lm4ES8_iEES9_T2_iiiiiiiiiiiiiii --------------------------
	.section	.nv.constant0._ZN2at6native51_GLOBAL__N__2c613397_18_DepthwiseConv2d_cu_9959487032conv_depthwise2d_backward_kernelILi5ELi2EN3c104HalfEiEEvNS_27GenericPackedTensorAccessorIKT1_Lm4ENS_16DefaultPtrTraitsEiEENS5_IS6_Lm4ES8_iEES9_T2_iiiiiiiiiiiiiii,"a",@progbits
	.sectionflags	@""
	.align	4
.nv.constant0._ZN2at6native51_GLOBAL__N__2c613397_18_DepthwiseConv2d_cu_9959487032conv_depthwise2d_backward_kernelILi5ELi2EN3c104HalfEiEEvNS_27GenericPackedTensorAccessorIKT1_Lm4ENS_16DefaultPtrTraitsEiEENS5_IS6_Lm4ES8_iEES9_T2_iiiiiiiiiiiiiii:
	.zero		712


//--------------------- .nv.constant0._ZN2at6native51_GLOBAL__N__2c613397_18_DepthwiseConv2d_cu_9959487032conv_depthwise2d_backward_kernelILi5ELi1EN3c104HalfEiEEvNS_27GenericPackedTensorAccessorIKT1_Lm4ENS_16DefaultPtrTraitsEiEENS5_IS6_Lm4ES8_iEES9_T2_iiiiiiiiiiiiiii --------------------------
	.section	.nv.constant0._ZN2at6native51_GLOBAL__N__2c613397_18_DepthwiseConv2d_cu_9959487032conv_depthwise2d_backward_kernelILi5ELi1EN3c104HalfEiEEvNS_27GenericPackedTensorAccessorIKT1_Lm4ENS_16DefaultPtrTraitsEiEENS5_IS6_Lm4ES8_iEES9_T2_iiiiiiiiiiiiiii,"a",@progbits
	.sectionflags	@""
	.align	4
.nv.constant0._ZN2at6native51_GLOBAL__N__2c613397_18_DepthwiseConv2d_cu_9959487032conv_depthwise2d_backward_kernelILi5ELi1EN3c104HalfEiEEvNS_27GenericPackedTensorAccessorIKT1_Lm4ENS_16DefaultPtrTraitsEiEENS5_IS6_Lm4ES8_iEES9_T2_iiiiiiiiiiiiiii:
	.zero		712


//--------------------- .nv.constant0._ZN2at6native51_GLOBAL__N__2c613397_18_DepthwiseConv2d_cu_9959487032conv_depthwise2d_backward_kernelILi0ELi0EfiEEvNS_27GenericPackedTensorAccessorIKT1_Lm4ENS_16DefaultPtrTraitsEiEENS3_IS4_Lm4ES6_iEES7_T2_iiiiiiiiiiiiiii --------------------------
	.section	.nv.constant0._ZN2at6native51_GLOBAL__N__2c613397_18_DepthwiseConv2d_cu_9959487032conv_depthwise2d_backward_kernelILi0ELi0EfiEEvNS_27GenericPackedTensorAccessorIKT1_Lm4ENS_16DefaultPtrTraitsEiEENS3_IS4_Lm4ES6_iEES7_T2_iiiiiiiiiiiiiii,"a",@progbits
	.sectionflags	@""
	.align	4
.nv.constant0._ZN2at6native51_GLOBAL__N__2c613397_18_DepthwiseConv2d_cu_9959487032conv_depthwise2d_backward_kernelILi0ELi0EfiEEvNS_27GenericPackedTensorAccessorIKT1_Lm4ENS_16DefaultPtrTraitsEiEENS3_IS4_Lm4ES6_iEES7_T2_iiiiiiiiiiiiiii:
	.zero		712


//--------------------- .nv.constant0._ZN2at6native51_GLOBAL__N__2c613397_18_DepthwiseConv2d_cu_9959487032conv_depthwise2d_backward_kernelILi0ELi2EfiEEvNS_27GenericPackedTensorAccessorIKT1_Lm4ENS_16DefaultPtrTraitsEiEENS3_IS4_Lm4ES6_iEES7_T2_iiiiiiiiiiiiiii --------------------------
	.section	.nv.constant0._ZN2at6native51_GLOBAL__N__2c613397_18_DepthwiseConv2d_cu_9959487032conv_depthwise2d_backward_kernelILi0ELi2EfiEEvNS_27GenericPackedTensorAccessorIKT1_Lm4ENS_16DefaultPtrTraitsEiEENS3_IS4_Lm4ES6_iEES7_T2_iiiiiiiiiiiiiii,"a",@progbits
	.sectionflags	@""
	.align	4
.nv.constant0._ZN2at6native51_GLOBAL__N__2c613397_18_DepthwiseConv2d_cu_9959487032conv_depthwise2d_backward_kernelILi0ELi2EfiEEvNS_27GenericPackedTensorAccessorIKT1_Lm4ENS_16DefaultPtrTraitsEiEENS3_IS4_Lm4ES6_iEES7_T2_iiiiiiiiiiiiiii:
	.zero		712


//--------------------- .nv.constant0._ZN2at6native51_GLOBAL__N__2c613397_18_DepthwiseConv2d_cu_9959487032conv_depthwise2d_backward_kernelILi0ELi1EfiEEvNS_27GenericPackedTensorAccessorIKT1_Lm4ENS_16DefaultPtrTraitsEiEENS3_IS4_Lm4ES6_iEES7_T2_iiiiiiiiiiiiiii --------------------------
	.section	.nv.constant0._ZN2at6native51_GLOBAL__N__2c613397_18_DepthwiseConv2d_cu_9959487032conv_depthwise2d_backward_kernelILi0ELi1EfiEEvNS_27GenericPackedTensorAccessorIKT1_Lm4ENS_16DefaultPtrTraitsEiEENS3_IS4_Lm4ES6_iEES7_T2_iiiiiiiiiiiiiii,"a",@progbits
	.sectionflags	@""
	.align	4
.nv.constant0._ZN2at6native51_GLOBAL__N__2c613397_18_DepthwiseConv2d_cu_9959487032conv_depthwise2d_backward_kernelILi0ELi1EfiEEvNS_27GenericPackedTensorAccessorIKT1_Lm4ENS_16DefaultPtrTraitsEiEENS3_IS4_Lm4ES6_iEES7_T2_iiiiiiiiiiiiiii:
	.zero		712


//--------------------- .nv.constant0._ZN2at6native51_GLOBAL__N__2c613397_18_DepthwiseConv2d_cu_9959487032conv_depthwise2d_backward_kernelILi1ELi0EfiEEvNS_27GenericPackedTensorAccessorIKT1_Lm4ENS_16DefaultPtrTraitsEiEENS3_IS4_Lm4ES6_iEES7_T2_iiiiiiiiiiiiiii --------------------------
	.section	.nv.constant0._ZN2at6native51_GLOBAL__N__2c613397_18_DepthwiseConv2d_cu_9959487032conv_depthwise2d_backward_kernelILi1ELi0EfiEEvNS_27GenericPackedTensorAccessorIKT1_Lm4ENS_16DefaultPtrTraitsEiEENS3_IS4_Lm4ES6_iEES7_T2_iiiiiiiiiiiiiii,"a",@progbits
	.sectionflags	@""
	.align	4
.nv.constant0._ZN2at6native51_GLOBAL__N__2c613397_18_DepthwiseConv2d_cu_9959487032conv_depthwise2d_backward_kernelILi1ELi0EfiEEvNS_27GenericPackedTensorAccessorIKT1_Lm4ENS_16DefaultPtrTraitsEiEENS3_IS4_Lm4ES6_iEES7_T2_iiiiiiiiiiiiiii:
	.zero		712


//--------------------- .nv.constant0._ZN2at6native51_GLOBAL__N__2c613397_18_DepthwiseConv2d_cu_9959487032conv_depthwise2d_backward_kernelILi1ELi2EfiEEvNS_27GenericPackedTensorAccessorIKT1_Lm4ENS_16DefaultPtrTraitsEiEENS3_IS4_Lm4ES6_iEES7_T2_iiiiiiiiiiiiiii --------------------------
	.section	.nv.constant0._ZN2at6native51_GLOBAL__N__2c613397_18_DepthwiseConv2d_cu_9959487032conv_depthwise2d_backward_kernelILi1ELi2EfiEEvNS_27GenericPackedTensorAccessorIKT1_Lm4ENS_16DefaultPtrTraitsEiEENS3_IS4_Lm4ES6_iEES7_T2_iiiiiiiiiiiiiii,"a",@progbits
	.sectionflags	@""
	.align	4
.nv.constant0._ZN2at6native51_GLOBAL__N__2c613397_18_DepthwiseConv2d_cu_9959487032conv_depthwise2d_backward_kernelILi1ELi2EfiEEvNS_27GenericPackedTensorAccessorIKT1_Lm4ENS_16DefaultPtrTraitsEiEENS3_IS4_Lm4ES6_iEES7_T2_iiiiiiiiiiiiiii:
	.zero		712


//--------------------- .nv.constant0._ZN2at6native51_GLOBAL__N__2c613397_18_DepthwiseConv2d_cu_9959487032conv_depthwise2d_backward_kernelILi1ELi1EfiEEvNS_27GenericPackedTensorAccessorIKT1_Lm4ENS_16DefaultPtrTraitsEiEENS3_IS4_Lm4ES6_iEES7_T2_iiiiiiiiiiiiiii --------------------------
	.section	.nv.constant0._ZN2at6native51_GLOBAL__N__2c613397_18_DepthwiseConv2d_cu_9959487032conv_depthwise2d_backward_kernelILi1ELi1EfiEEvNS_27GenericPackedTensorAccessorIKT1_Lm4ENS_16DefaultPtrTraitsEiEENS3_IS4_Lm4ES6_iEES7_T2_iiiiiiiiiiiiiii,"a",@progbits
	.sectionflags	@""
	.align	4
.nv.constant0._ZN2at6native51_GLOBAL__N__2c613397_18_DepthwiseConv2d_cu_9959487032conv_depthwise2d_backward_kernelILi1ELi1EfiEEvNS_27GenericPackedTensorAccessorIKT1_Lm4ENS_16DefaultPtrTraitsEiEENS3_IS4_Lm4ES6_iEES7_T2_iiiiiiiiiiiiiii:
	.zero		712


//--------------------- .nv.constant0._ZN2at6native51_GLOBAL__N__2c613397_18_DepthwiseConv2d_cu_9959487032conv_depthwise2d_backward_kernelILi3ELi0EfiEEvNS_27GenericPackedTensorAccessorIKT1_Lm4ENS_16DefaultPtrTraitsEiEENS3_IS4_Lm4ES6_iEES7_T2_iiiiiiiiiiiiiii --------------------------
	.section	.nv.constant0._ZN2at6native51_GLOBAL__N__2c613397_18_DepthwiseConv2d_cu_9959487032conv_depthwise2d_backward_kernelILi3ELi0EfiEEvNS_27GenericPackedTensorAccessorIKT1_Lm4ENS_16DefaultPtrTraitsEiEENS3_IS4_Lm4ES6_iEES7_T2_iiiiiiiiiiiiiii,"a",@progbits
	.sectionflags	@""
	.align	4
.nv.constant0._ZN2at6native51_GLOBAL__N__2c613397_18_DepthwiseConv2d_cu_9959487032conv_depthwise2d_backward_kernelILi3ELi0EfiEEvNS_27GenericPackedTensorAccessorIKT1_Lm4ENS_16DefaultPtrTraitsEiEENS3_IS4_Lm4ES6_iEES7_T2_iiiiiiiiiiiiiii:
	.zero		712


//--------------------- .nv.constant0._ZN2at6native51_GLOBAL__N__2c613397_18_DepthwiseConv2d_cu_9959487032conv_depthwise2d_backward_kernelILi3ELi2EfiEEvNS_27GenericPackedTensorAccessorIKT1_Lm4ENS_16DefaultPtrTraitsEiEENS3_IS4_Lm4ES6_iEES7_T2_iiiiiiiiiiiiiii --------------------------
	.section	.nv.constant0._ZN2at6native51_GLOBAL__N__2c613397_18_DepthwiseConv2d_cu_9959487032conv_depthwise2d_backward_kernelILi3ELi2EfiEEvNS_27GenericPackedTensorAccessorIKT1_Lm4ENS_16DefaultPtrTraitsEiEENS3_IS4_Lm4ES6_iEES7_T2_iiiiiiiiiiiiiii,"a",@progbits
	.sectionflags	@""
	.align	4
.nv.constant0._ZN2at6native51_GLOBAL__N__2c613397_18_DepthwiseConv2d_cu_9959487032conv_depthwise2d_backward_kernelILi3ELi2EfiEEvNS_27GenericPackedTensorAccessorIKT1_Lm4ENS_16DefaultPtrTraitsEiEENS3_IS4_Lm4ES6_iEES7_T2_iiiiiiiiiiiiiii:
	.zero		712


//--------------------- .nv.constant0._ZN2at6native51_GLOBAL__N__2c613397_18_DepthwiseConv2d_cu_9959487032conv_depthwise2d_backward_kernelILi3ELi1EfiEEvNS_27GenericPackedTensorAccessorIKT1_Lm4ENS_16DefaultPtrTraitsEiEENS3_IS4_Lm4ES6_iEES7_T2_iiiiiiiiiiiiiii --------------------------
	.section	.nv.constant0._ZN2at6native51_GLOBAL__N__2c613397_18_DepthwiseConv2d_cu_9959487032conv_depthwise2d_backward_kernelILi3ELi1EfiEEvNS_27GenericPackedTensorAccessorIKT1_Lm4ENS_16DefaultPtrTraitsEiEENS3_IS4_Lm4ES6_iEES7_T2_iiiiiiiiiiiiiii,"a",@progbits
	.sectionflags	@""
	.align	4
.nv.constant0._ZN2at6native51_GLOBAL__N__2c613397_18_DepthwiseConv2d_cu_9959487032conv_depthwise2d_backward_kernelILi3ELi1EfiEEvNS_27GenericPackedTensorAccessorIKT1_Lm4ENS_16DefaultPtrTraitsEiEENS3_IS4_Lm4ES6_iEES7_T2_iiiiiiiiiiiiiii:
	.zero		712


//--------------------- .nv.constant0._ZN2at6native51_GLOBAL__N__2c613397_18_DepthwiseConv2d_cu_9959487032conv_depthwise2d_backward_kernelILi5ELi0EfiEEvNS_27GenericPackedTensorAccessorIKT1_Lm4ENS_16DefaultPtrTraitsEiEENS3_IS4_Lm4ES6_iEES7_T2_iiiiiiiiiiiiiii --------------------------
	.section	.nv.constant0._ZN2at6native51_GLOBAL__N__2c613397_18_DepthwiseConv2d_cu_9959487032conv_depthwise2d_backward_kernelILi5ELi0EfiEEvNS_27GenericPackedTensorAccessorIKT1_Lm4ENS_16DefaultPtrTraitsEiEENS3_IS4_Lm4ES6_iEES7_T2_iiiiiiiiiiiiiii,"a",@progbits
	.sectionflags	@""
	.align	4
.nv.constant0._ZN2at6native51_GLOBAL__N__2c613397_18_DepthwiseConv2d_cu_9959487032conv_depthwise2d_backward_kernelILi5ELi0EfiEEvNS_27GenericPackedTensorAccessorIKT1_Lm4ENS_16DefaultPtrTraitsEiEENS3_IS4_Lm4ES6_iEES7_T2_iiiiiiiiiiiiiii:
	.zero		712


//--------------------- .nv.constant0._ZN2at6native51_GLOBAL__N__2c613397_18_DepthwiseConv2d_cu_9959487032conv_depthwise2d_backward_kernelILi5ELi2EfiEEvNS_27GenericPackedTensorAccessorIKT1_Lm4ENS_16DefaultPtrTraitsEiEENS3_IS4_Lm4ES6_iEES7_T2_iiiiiiiiiiiiiii --------------------------
	.section	.nv.constant0._ZN2at6native51_GLOBAL__N__2c613397_18_DepthwiseConv2d_cu_9959487032conv_depthwise2d_backward_kernelILi5ELi2EfiEEvNS_27GenericPackedTensorAccessorIKT1_Lm4ENS_16DefaultPtrTraitsEiEENS3_IS4_Lm4ES6_iEES7_T2_iiiiiiiiiiiiiii,"a",@progbits
	.sectionflags	@""
	.align	4
.nv.constant0._ZN2at6native51_GLOBAL__N__2c613397_18_DepthwiseConv2d_cu_9959487032conv_depthwise2d_backward_kernelILi5ELi2EfiEEvNS_27GenericPackedTensorAccessorIKT1_Lm4ENS_16DefaultPtrTraitsEiEENS3_IS4_Lm4ES6_iEES7_T2_iiiiiiiiiiiiiii:
	.zero		712


//--------------------- .nv.constant0._ZN2at6native51_GLOBAL__N__2c613397_18_DepthwiseConv2d_cu_9959487032conv_depthwise2d_backward_kernelILi5ELi1EfiEEvNS_27GenericPackedTensorAccessorIKT1_Lm4ENS_16DefaultPtrTraitsEiEENS3_IS4_Lm4ES6_iEES7_T2_iiiiiiiiiiiiiii --------------------------
	.section	.nv.constant0._ZN2at6native51_GLOBAL__N__2c613397_18_DepthwiseConv2d_cu_9959487032conv_depthwise2d_backward_kernelILi5ELi1EfiEEvNS_27GenericPackedTensorAccessorIKT1_Lm4ENS_16DefaultPtrTraitsEiEENS3_IS4_Lm4ES6_iEES7_T2_iiiiiiiiiiiiiii,"a",@progbits
	.sectionflags	@""
	.align	4
.nv.constant0._ZN2at6native51_GLOBAL__N__2c613397_18_DepthwiseConv2d_cu_9959487032conv_depthwise2d_backward_kernelILi5ELi1EfiEEvNS_27GenericPackedTensorAccessorIKT1_Lm4ENS_16DefaultPtrTraitsEiEENS3_IS4_Lm4ES6_iEES7_T2_iiiiiiiiiiiiiii:
	.zero		712


//--------------------- .nv.constant0._ZN2at6native51_GLOBAL__N__2c613397_18_DepthwiseConv2d_cu_9959487032conv_depthwise2d_backward_kernelILi0ELi0EdiEEvNS_27GenericPackedTensorAccessorIKT1_Lm4ENS_16DefaultPtrTraitsEiEENS3_IS4_Lm4ES6_iEES7_T2_iiiiiiiiiiiiiii --------------------------
	.section	.nv.constant0._ZN2at6native51_GLOBAL__N__2c613397_18_DepthwiseConv2d_cu_9959487032conv_depthwise2d_backward_kernelILi0ELi0EdiEEvNS_27GenericPackedTensorAccessorIKT1_Lm4ENS_16DefaultPtrTraitsEiEENS3_IS4_Lm4ES6_iEES7_T2_iiiiiiiiiiiiiii,"a",@progbits
	.sectionflags	@""
	.align	4
.nv.constant0._ZN2at6native51_GLOBAL__N__2c613397_18_DepthwiseConv2d_cu_9959487032conv_depthwise2d_backward_kernelILi0ELi0EdiEEvNS_27GenericPackedTensorAccessorIKT1_Lm4ENS_16DefaultPtrTraitsEiEENS3_IS4_Lm4ES6_iEES7_T2_iiiiiiiiiiiiiii:
	.zero		712


//--------------------- .nv.constant0._ZN2at6native51_GLOBAL__N__2c613397_18_DepthwiseConv2d_cu_9959487032conv_depthwise2d_backward_kernelILi0ELi2EdiEEvNS_27GenericPackedTensorAccessorIKT1_Lm4ENS_16DefaultPtrTraitsEiEENS3_IS4_Lm4ES6_iEES7_T2_iiiiiiiiiiiiiii --------------------------
	.section	.nv.constant0._ZN2at6native51_GLOBAL__N__2c613397_18_DepthwiseConv2d_cu_9959487032conv_depthwise2d_backward_kernelILi0ELi2EdiEEvNS_27GenericPackedTensorAccessorIKT1_Lm4ENS_16DefaultPtrTraitsEiEENS3_IS4_Lm4ES6_iEES7_T2_iiiiiiiiiiiiiii,"a",@progbits
	.sectionflags	@""
	.align	4
.nv.constant0._ZN2at6native51_GLOBAL__N__2c613397_18_DepthwiseConv2d_cu_9959487032conv_depthwise2d_backward_kernelILi0ELi2EdiEEvNS_27GenericPackedTensorAccessorIKT1_Lm4ENS_16DefaultPtrTraitsEiEENS3_IS4_Lm4ES6_iEES7_T2_iiiiiiiiiiiiiii:
	.zero		712


//--------------------- .nv.constant0._ZN2at6native51_GLOBAL__N__2c613397_18_DepthwiseConv2d_cu_9959487032conv_depthwise2d_backward_kernelILi0ELi1EdiEEvNS_27GenericPackedTensorAccessorIKT1_Lm4ENS_16DefaultPtrTraitsEiEENS3_IS4_Lm4ES6_iEES7_T2_iiiiiiiiiiiiiii --------------------------
	.section	.nv.constant0._ZN2at6native51_GLOBAL__N__2c613397_18_DepthwiseConv2d_cu_9959487032conv_depthwise2d_backward_kernelILi0ELi1EdiEEvNS_27GenericPackedTensorAccessorIKT1_Lm4ENS_16DefaultPtrTraitsEiEENS3_IS4_Lm4ES6_iEES7_T2_iiiiiiiiiiiiiii,"a",@progbits
	.sectionflags	@""
	.align	4
.nv.constant0._ZN2at6native51_GLOBAL__N__2c613397_18_DepthwiseConv2d_cu_9959487032conv_depthwise2d_backward_kernelILi0ELi1EdiEEvNS_27GenericPackedTensorAccessorIKT1_Lm4ENS_16DefaultPtrTraitsEiEENS3_IS4_Lm4ES6_iEES7_T2_iiiiiiiiiiiiiii:
	.zero		712


//--------------------- .nv.constant0._ZN2at6native51_GLOBAL__N__2c613397_18_DepthwiseConv2d_cu_9959487032conv_depthwise2d_backward_kernelILi1ELi0EdiEEvNS_27GenericPackedTensorAccessorIKT1_Lm4ENS_16DefaultPtrTraitsEiEENS3_IS4_Lm4ES6_iEES7_T2_iiiiiiiiiiiiiii --------------------------
	.section	.nv.constant0._ZN2at6native51_GLOBAL__N__2c613397_18_DepthwiseConv2d_cu_9959487032conv_depthwise2d_backward_kernelILi1ELi0EdiEEvNS_27GenericPackedTensorAccessorIKT1_Lm4ENS_16DefaultPtrTraitsEiEENS3_IS4_Lm4ES6_iEES7_T2_iiiiiiiiiiiiiii,"a",@progbits
	.sectionflags	@""
	.align	4
.nv.constant0._ZN2at6native51_GLOBAL__N__2c613397_18_DepthwiseConv2d_cu_9959487032conv_depthwise2d_backward_kernelILi1ELi0EdiEEvNS_27GenericPackedTensorAccessorIKT1_Lm4ENS_16DefaultPtrTraitsEiEENS3_IS4_Lm4ES6_iEES7_T2_iiiiiiiiiiiiiii:
	.zero		712


//--------------------- .nv.constant0._ZN2at6native51_GLOBAL__N__2c613397_18_DepthwiseConv2d_cu_9959487032conv_depthwise2d_backward_kernelILi1ELi2EdiEEvNS_27GenericPackedTensorAccessorIKT1_Lm4ENS_16DefaultPtrTraitsEiEENS3_IS4_Lm4ES6_iEES7_T2_iiiiiiiiiiiiiii --------------------------
	.section	.nv.constant0._ZN2at6native51_GLOBAL__N__2c613397_18_DepthwiseConv2d_cu_9959487032conv_depthwise2d_backward_kernelILi1ELi2EdiEEvNS_27GenericPackedTensorAccessorIKT1_Lm4ENS_16DefaultPtrTraitsEiEENS3_IS4_Lm4ES6_iEES7_T2_iiiiiiiiiiiiiii,"a",@progbits
	.sectionflags	@""
	.align	4
.nv.constant0._ZN2at6native51_GLOBAL__N__2c613397_18_DepthwiseConv2d_cu_9959487032conv_depthwise2d_backward_kernelILi1ELi2EdiEEvNS_27GenericPackedTensorAccessorIKT1_Lm4ENS_16DefaultPtrTraitsEiEENS3_IS4_Lm4ES6_iEES7_T2_iiiiiiiiiiiiiii:
	.zero		712


//--------------------- .nv.constant0._ZN2at6native51_GLOBAL__N__2c613397_18_DepthwiseConv2d_cu_9959487032conv_depthwise2d_backward_kernelILi1ELi1EdiEEvNS_27GenericPackedTensorAccessorIKT1_Lm4ENS_16DefaultPtrTraitsEiEENS3_IS4_Lm4ES6_iEES7_T2_iiiiiiiiiiiiiii --------------------------
	.section	.nv.constant0._ZN2at6native51_GLOBAL__N__2c613397_18_DepthwiseConv2d_cu_9959487032conv_depthwise2d_backward_kernelILi1ELi1EdiEEvNS_27GenericPackedTensorAccessorIKT1_Lm4ENS_16DefaultPtrTraitsEiEENS3_IS4_Lm4ES6_iEES7_T2_iiiiiiiiiiiiiii,"a",@progbits
	.sectionflags	@""
	.align	4
.nv.constant0._ZN2at6native51_GLOBAL__N__2c613397_18_DepthwiseConv2d_cu_9959487032conv_depthwise2d_backward_kernelILi1ELi1EdiEEvNS_27GenericPackedTensorAccessorIKT1_Lm4ENS_16DefaultPtrTraitsEiEENS3_IS4_Lm4ES6_iEES7_T2_iiiiiiiiiiiiiii:
	.zero		712


//--------------------- .nv.constant0._ZN2at6native51_GLOBAL__N__2c613397_18_DepthwiseConv2d_cu_9959487032conv_depthwise2d_backward_kernelILi3ELi0EdiEEvNS_27GenericPackedTensorAccessorIKT1_Lm4ENS_16DefaultPtrTraitsEiEENS3_IS4_Lm4ES6_iEES7_T2_iiiiiiiiiiiiiii --------------------------
	.section	.nv.constant0._ZN2at6native51_GLOBAL__N__2c613397_18_DepthwiseConv2d_cu_9959487032conv_depthwise2d_backward_kernelILi3ELi0EdiEEvNS_27GenericPackedTensorAccessorIKT1_Lm4ENS_16DefaultPtrTraitsEiEENS3_IS4_Lm4ES6_iEES7_T2_iiiiiiiiiiiiiii,"a",@progbits
	.sectionflags	@""
	.align	4
.nv.constant0._ZN2at6native51_GLOBAL__N__2c613397_18_DepthwiseConv2d_cu_9959487032conv_depthwise2d_backward_kernelILi3ELi0EdiEEvNS_27GenericPackedTensorAccessorIKT1_Lm4ENS_16DefaultPtrTraitsEiEENS3_IS4_Lm4ES6_iEES7_T2_iiiiiiiiiiiiiii:
	.zero		712


//--------------------- .nv.constant0._ZN2at6native51_GLOBAL__N__2c613397_18_DepthwiseConv2d_cu_9959487032conv_depthwise2d_backward_kernelILi3ELi2EdiEEvNS_27GenericPackedTensorAccessorIKT1_Lm4ENS_16DefaultPtrTraitsEiEENS3_IS4_Lm4ES6_iEES7_T2_iiiiiiiiiiiiiii --------------------------
	.section	.nv.constant0._ZN2at6native51_GLOBAL__N__2c613397_18_DepthwiseConv2d_cu_9959487032conv_depthwise2d_backward_kernelILi3ELi2EdiEEvNS_27GenericPackedTensorAccessorIKT1_Lm4ENS_16DefaultPtrTraitsEiEENS3_IS4_Lm4ES6_iEES7_T2_iiiiiiiiiiiiiii,"a",@progbits
	.sectionflags	@""
	.align	4
.nv.constant0._ZN2at6native51_GLOBAL__N__2c613397_18_DepthwiseConv2d_cu_9959487032conv_depthwise2d_backward_kernelILi3ELi2EdiEEvNS_27GenericPackedTensorAccessorIKT1_Lm4ENS_16DefaultPtrTraitsEiEENS3_IS4_Lm4ES6_iEES7_T2_iiiiiiiiiiiiiii:
	.zero		712


//--------------------- .nv.constant0._ZN2at6native51_GLOBAL__N__2c613397_18_DepthwiseConv2d_cu_9959487032conv_depthwise2d_backward_kernelILi3ELi1EdiEEvNS_27GenericPackedTensorAccessorIKT1_Lm4ENS_16DefaultPtrTraitsEiEENS3_IS4_Lm4ES6_iEES7_T2_iiiiiiiiiiiiiii --------------------------
	.section	.nv.constant0._ZN2at6native51_GLOBAL__N__2c613397_18_DepthwiseConv2d_cu_9959487032conv_depthwise2d_backward_kernelILi3ELi1EdiEEvNS_27GenericPackedTensorAccessorIKT1_Lm4ENS_16DefaultPtrTraitsEiEENS3_IS4_Lm4ES6_iEES7_T2_iiiiiiiiiiiiiii,"a",@progbits
	.sectionflags	@""
	.align	4
.nv.constant0._ZN2at6native51_GLOBAL__N__2c613397_18_DepthwiseConv2d_cu_9959487032conv_depthwise2d_backward_kernelILi3ELi1EdiEEvNS_27GenericPackedTensorAccessorIKT1_Lm4ENS_16DefaultPtrTraitsEiEENS3_IS4_Lm4ES6_iEES7_T2_iiiiiiiiiiiiiii:
	.zero		712


//--------------------- .nv.constant0._ZN2at6native51_GLOBAL__N__2c613397_18_DepthwiseConv2d_cu_9959487032conv_depthwise2d_backward_kernelILi5ELi0EdiEEvNS_27GenericPackedTensorAccessorIKT1_Lm4ENS_16DefaultPtrTraitsEiEENS3_IS4_Lm4ES6_iEES7_T2_iiiiiiiiiiiiiii --------------------------
	.section	.nv.constant0._ZN2at6native51_GLOBAL__N__2c613397_18_DepthwiseConv2d_cu_9959487032conv_depthwise2d_backward_kernelILi5ELi0EdiEEvNS_27GenericPackedTensorAccessorIKT1_Lm4ENS_16DefaultPtrTraitsEiEENS3_IS4_Lm4ES6_iEES7_T2_iiiiiiiiiiiiiii,"a",@progbits
	.sectionflags	@""
	.align	4
.nv.constant0._ZN2at6native51_GLOBAL__N__2c613397_18_DepthwiseConv2d_cu_9959487032conv_depthwise2d_backward_kernelILi5ELi0EdiEEvNS_27GenericPackedTensorAccessorIKT1_Lm4ENS_16DefaultPtrTraitsEiEENS3_IS4_Lm4ES6_iEES7_T2_iiiiiiiiiiiiiii:
	.zero		712


//--------------------- .nv.constant0._ZN2at6native51_GLOBAL__N__2c613397_18_DepthwiseConv2d_cu_9959487032conv_depthwise2d_backward_kernelILi5ELi2EdiEEvNS_27GenericPackedTensorAccessorIKT1_Lm4ENS_16DefaultPtrTraitsEiEENS3_IS4_Lm4ES6_iEES7_T2_iiiiiiiiiiiiiii --------------------------
	.section	.nv.constant0._ZN2at6native51_GLOBAL__N__2c613397_18_DepthwiseConv2d_cu_9959487032conv_depthwise2d_backward_kernelILi5ELi2EdiEEvNS_27GenericPackedTensorAccessorIKT1_Lm4ENS_16DefaultPtrTraitsEiEENS3_IS4_Lm4ES6_iEES7_T2_iiiiiiiiiiiiiii,"a",@progbits
	.sectionflags	@""
	.align	4
.nv.constant0._ZN2at6native51_GLOBAL__N__2c613397_18_DepthwiseConv2d_cu_9959487032conv_depthwise2d_backward_kernelILi5ELi2EdiEEvNS_27GenericPackedTensorAccessorIKT1_Lm4ENS_16DefaultPtrTraitsEiEENS3_IS4_Lm4ES6_iEES7_T2_iiiiiiiiiiiiiii:
	.zero		712


//--------------------- .nv.constant0._ZN2at6native51_GLOBAL__N__2c613397_18_DepthwiseConv2d_cu_9959487032conv_depthwise2d_backward_kernelILi5ELi1EdiEEvNS_27GenericPackedTensorAccessorIKT1_Lm4ENS_16DefaultPtrTraitsEiEENS3_IS4_Lm4ES6_iEES7_T2_iiiiiiiiiiiiiii --------------------------
	.section	.nv.constant0._ZN2at6native51_GLOBAL__N__2c613397_18_DepthwiseConv2d_cu_9959487032conv_depthwise2d_backward_kernelILi5ELi1EdiEEvNS_27GenericPackedTensorAccessorIKT1_Lm4ENS_16DefaultPtrTraitsEiEENS3_IS4_Lm4ES6_iEES7_T2_iiiiiiiiiiiiiii,"a",@progbits
	.sectionflags	@""
	.align	4
.nv.constant0._ZN2at6native51_GLOBAL__N__2c613397_18_DepthwiseConv2d_cu_9959487032conv_depthwise2d_backward_kernelILi5ELi1EdiEEvNS_27GenericPackedTensorAccessorIKT1_Lm4ENS_16DefaultPtrTraitsEiEENS3_IS4_Lm4ES6_iEES7_T2_iiiiiiiiiiiiiii:
	.zero		712


//--------------------- .nv.constant0._ZN2at6native51_GLOBAL__N__2c613397_18_DepthwiseConv2d_cu_9959487039conv_depthwise2d_forward_kernel_genericIN3c108BFloat16EiEEvNS_27GenericPackedTensorAccessorIKT_Lm4ENS_16DefaultPtrTraitsEiEENS5_IS6_Lm4ES8_iEES9_NS5_IS7_Lm1ES8_iEEbT0_iiiiiiiiiiiiii --------------------------
	.section	.nv.constant0._ZN2at6native51_GLOBAL__N__2c613397_18_DepthwiseConv2d_cu_9959487039conv_depthwise2d_forward_kernel_genericIN3c108BFloat16EiEEvNS_27GenericPackedTensorAccessorIKT_Lm4ENS_16DefaultPtrTraitsEiEENS5_IS6_Lm4ES8_iEES9_NS5_IS7_Lm1ES8_iEEbT0_iiiiiiiiiiiiii,"a",@progbits
	.sectionflags	@""
	.align	4
.nv.constant0._ZN2at6native51_GLOBAL__N__2c613397_18_DepthwiseConv2d_cu_9959487039conv_depthwise2d_forward_kernel_genericIN3c108BFloat16EiEEvNS_27GenericPackedTensorAccessorIKT_Lm4ENS_16DefaultPtrTraitsEiEENS5_IS6_Lm4ES8_iEES9_NS5_IS7_Lm1ES8_iEEbT0_iiiiiiiiiiiiii:
	.zero		728


//--------------------- .nv.constant0._ZN2at6native51_GLOBAL__N__2c613397_18_DepthwiseConv2d_cu_9959487031conv_depthwise2d_forward_kernelILi1EN3c108BFloat16EiEEvNS_27GenericPackedTensorAccessorIKT0_Lm4ENS_16DefaultPtrTraitsEiEENS5_IS6_Lm4ES8_iEES9_NS5_IS7_Lm1ES8_iEEbT1_iiiiiiiiiiiiii --------------------------
	.section	.nv.constant0._ZN2at6native51_GLOBAL__N__2c613397_18_DepthwiseConv2d_cu_9959487031conv_depthwise2d_forward_kernelILi1EN3c108BFloat16EiEEvNS_27GenericPackedTensorAccessorIKT0_Lm4ENS_16DefaultPtrTraitsEiEENS5_IS6_Lm4ES8_iEES9_NS5_IS7_Lm1ES8_iEEbT1_iiiiiiiiiiiiii,"a",@progbits
	.sectionflags	@""
	.align	4
.nv.constant0._ZN2at6native51_GLOBAL__N__2c613397_18_DepthwiseConv2d_cu_9959487031conv_depthwise2d_forward_kernelILi1EN3c108BFloat16EiEEvNS_27GenericPackedTensorAccessorIKT0_Lm4ENS_16DefaultPtrTraitsEiEENS5_IS6_Lm4ES8_iEES9_NS5_IS7_Lm1ES8_iEEbT1_iiiiiiiiiiiiii:
	.zero		728


//--------------------- .nv.constant0._ZN2at6native51_GLOBAL__N__2c613397_18_DepthwiseConv2d_cu_9959487031conv_depthwise2d_forward_kernelILi3EN3c108BFloat16EiEEvNS_27GenericPackedTensorAccessorIKT0_Lm4ENS_16DefaultPtrTraitsEiEENS5_IS6_Lm4ES8_iEES9_NS5_IS7_Lm1ES8_iEEbT1_iiiiiiiiiiiiii --------------------------
	.section	.nv.constant0._ZN2at6native51_GLOBAL__N__2c613397_18_DepthwiseConv2d_cu_9959487031conv_depthwise2d_forward_kernelILi3EN3c108BFloat16EiEEvNS_27GenericPackedTensorAccessorIKT0_Lm4ENS_16DefaultPtrTraitsEiEENS5_IS6_Lm4ES8_iEES9_NS5_IS7_Lm1ES8_iEEbT1_iiiiiiiiiiiiii,"a",@progbits
	.sectionflags	@""
	.align	4
.nv.constant0._ZN2at6native51_GLOBAL__N__2c613397_18_DepthwiseConv2d_cu_9959487031conv_depthwise2d_forward_kernelILi3EN3c108BFloat16EiEEvNS_27GenericPackedTensorAccessorIKT0_Lm4ENS_16DefaultPtrTraitsEiEENS5_IS6_Lm4ES8_iEES9_NS5_IS7_Lm1ES8_iEEbT1_iiiiiiiiiiiiii:
	.zero		728


//--------------------- .nv.constant0._ZN2at6native51_GLOBAL__N__2c613397_18_DepthwiseConv2d_cu_9959487031conv_depthwise2d_forward_kernelILi5EN3c108BFloat16EiEEvNS_27GenericPackedTensorAccessorIKT0_Lm4ENS_16DefaultPtrTraitsEiEENS5_IS6_Lm4ES8_iEES9_NS5_IS7_Lm1ES8_iEEbT1_iiiiiiiiiiiiii --------------------------
	.section	.nv.constant0._ZN2at6native51_GLOBAL__N__2c613397_18_DepthwiseConv2d_cu_9959487031conv_depthwise2d_forward_kernelILi5EN3c108BFloat16EiEEvNS_27GenericPackedTensorAccessorIKT0_Lm4ENS_16DefaultPtrTraitsEiEENS5_IS6_Lm4ES8_iEES9_NS5_IS7_Lm1ES8_iEEbT1_iiiiiiiiiiiiii,"a",@progbits
	.sectionflags	@""
	.align	4
.nv.constant0._ZN2at6native51_GLOBAL__N__2c613397_18_DepthwiseConv2d_cu_9959487031conv_depthwise2d_forward_kernelILi5EN3c108BFloat16EiEEvNS_27GenericPackedTensorAccessorIKT0_Lm4ENS_16DefaultPtrTraitsEiEENS5_IS6_Lm4ES8_iEES9_NS5_IS7_Lm1ES8_iEEbT1_iiiiiiiiiiiiii:
	.zero		728


//--------------------- .nv.constant0._ZN2at6native51_GLOBAL__N__2c613397_18_DepthwiseConv2d_cu_9959487039conv_depthwise2d_forward_kernel_genericIN3c104HalfEiEEvNS_27GenericPackedTensorAccessorIKT_Lm4ENS_16DefaultPtrTraitsEiEENS5_IS6_Lm4ES8_iEES9_NS5_IS7_Lm1ES8_iEEbT0_iiiiiiiiiiiiii --------------------------
	.section	.nv.constant0._ZN2at6native51_GLOBAL__N__2c613397_18_DepthwiseConv2d_cu_9959487039conv_depthwise2d_forward_kernel_genericIN3c104HalfEiEEvNS_27GenericPackedTensorAccessorIKT_Lm4ENS_16DefaultPtrTraitsEiEENS5_IS6_Lm4ES8_iEES9_NS5_IS7_Lm1ES8_iEEbT0_iiiiiiiiiiiiii,"a",@progbits
	.sectionflags	@""
	.align	4
.nv.constant0._ZN2at6native51_GLOBAL__N__2c613397_18_DepthwiseConv2d_cu_9959487039conv_depthwise2d_forward_kernel_genericIN3c104HalfEiEEvNS_27GenericPackedTensorAccessorIKT_Lm4ENS_16DefaultPtrTraitsEiEENS5_IS6_Lm4ES8_iEES9_NS5_IS7_Lm1ES8_iEEbT0_iiiiiiiiiiiiii:
	.zero		728


//--------------------- .nv.constant0._ZN2at6native51_GLOBAL__N__2c613397_18_DepthwiseConv2d_cu_9959487031conv_depthwise2d_forward_kernelILi1EN3c104HalfEiEEvNS_27GenericPackedTensorAccessorIKT0_Lm4ENS_16DefaultPtrTraitsEiEENS5_IS6_Lm4ES8_iEES9_NS5_IS7_Lm1ES8_iEEbT1_iiiiiiiiiiiiii --------------------------
	.section	.nv.constant0._ZN2at6native51_GLOBAL__N__2c613397_18_DepthwiseConv2d_cu_9959487031conv_depthwise2d_forward_kernelILi1EN3c104HalfEiEEvNS_27GenericPackedTensorAccessorIKT0_Lm4ENS_16DefaultPtrTraitsEiEENS5_IS6_Lm4ES8_iEES9_NS5_IS7_Lm1ES8_iEEbT1_iiiiiiiiiiiiii,"a",@progbits
	.sectionflags	@""
	.align	4
.nv.constant0._ZN2at6native51_GLOBAL__N__2c613397_18_DepthwiseConv2d_cu_9959487031conv_depthwise2d_forward_kernelILi1EN3c104HalfEiEEvNS_27GenericPackedTensorAccessorIKT0_Lm4ENS_16DefaultPtrTraitsEiEENS5_IS6_Lm4ES8_iEES9_NS5_IS7_Lm1ES8_iEEbT1_iiiiiiiiiiiiii:
	.zero		728


//--------------------- .nv.constant0._ZN2at6native51_GLOBAL__N__2c613397_18_DepthwiseConv2d_cu_9959487031conv_depthwise2d_forward_kernelILi3EN3c104HalfEiEEvNS_27GenericPackedTensorAccessorIKT0_Lm4ENS_16DefaultPtrTraitsEiEENS5_IS6_Lm4ES8_iEES9_NS5_IS7_Lm1ES8_iEEbT1_iiiiiiiiiiiiii --------------------------
	.section	.nv.constant0._ZN2at6native51_GLOBAL__N__2c613397_18_DepthwiseConv2d_cu_9959487031conv_depthwise2d_forward_kernelILi3EN3c104HalfEiEEvNS_27GenericPackedTensorAccessorIKT0_Lm4ENS_16DefaultPtrTraitsEiEENS5_IS6_Lm4ES8_iEES9_NS5_IS7_Lm1ES8_iEEbT1_iiiiiiiiiiiiii,"a",@progbits
	.sectionflags	@""
	.align	4
.nv.constant0._ZN2at6native51_GLOBAL__N__2c613397_18_DepthwiseConv2d_cu_9959487031conv_depthwise2d_forward_kernelILi3EN3c104HalfEiEEvNS_27GenericPackedTensorAccessorIKT0_Lm4ENS_16DefaultPtrTraitsEiEENS5_IS6_Lm4ES8_iEES9_NS5_IS7_Lm1ES8_iEEbT1_iiiiiiiiiiiiii:
	.zero		728


//--------------------- .nv.constant0._ZN2at6native51_GLOBAL__N__2c613397_18_DepthwiseConv2d_cu_9959487031conv_depthwise2d_forward_kernelILi5EN3c104HalfEiEEvNS_27GenericPackedTensorAccessorIKT0_Lm4ENS_16DefaultPtrTraitsEiEENS5_IS6_Lm4ES8_iEES9_NS5_IS7_Lm1ES8_iEEbT1_iiiiiiiiiiiiii --------------------------
	.section	.nv.constant0._ZN2at6native51_GLOBAL__N__2c613397_18_DepthwiseConv2d_cu_9959487031conv_depthwise2d_forward_kernelILi5EN3c104HalfEiEEvNS_27GenericPackedTensorAccessorIKT0_Lm4ENS_16DefaultPtrTraitsEiEENS5_IS6_Lm4ES8_iEES9_NS5_IS7_Lm1ES8_iEEbT1_iiiiiiiiiiiiii,"a",@progbits
	.sectionflags	@""
	.align	4
.nv.constant0._ZN2at6native51_GLOBAL__N__2c613397_18_DepthwiseConv2d_cu_9959487031conv_depthwise2d_forward_kernelILi5EN3c104HalfEiEEvNS_27GenericPackedTensorAccessorIKT0_Lm4ENS_16DefaultPtrTraitsEiEENS5_IS6_Lm4ES8_iEES9_NS5_IS7_Lm1ES8_iEEbT1_iiiiiiiiiiiiii:
	.zero		728


//--------------------- .nv.constant0._ZN2at6native51_GLOBAL__N__2c613397_18_DepthwiseConv2d_cu_9959487039conv_depthwise2d_forward_kernel_genericIfiEEvNS_27GenericPackedTensorAccessorIKT_Lm4ENS_16DefaultPtrTraitsEiEENS3_IS4_Lm4ES6_iEES7_NS3_IS5_Lm1ES6_iEEbT0_iiiiiiiiiiiiii --------------------------
	.section	.nv.constant0._ZN2at6native51_GLOBAL__N__2c613397_18_DepthwiseConv2d_cu_9959487039conv_depthwise2d_forward_kernel_genericIfiEEvNS_27GenericPackedTensorAccessorIKT_Lm4ENS_16DefaultPtrTraitsEiEENS3_IS4_Lm4ES6_iEES7_NS3_IS5_Lm1ES6_iEEbT0_iiiiiiiiiiiiii,"a",@progbits
	.sectionflags	@""
	.align	4
.nv.constant0._ZN2at6native51_GLOBAL__N__2c613397_18_DepthwiseConv2d_cu_9959487039conv_depthwise2d_forward_kernel_genericIfiEEvNS_27GenericPackedTensorAccessorIKT_Lm4ENS_16DefaultPtrTraitsEiEENS3_IS4_Lm4ES6_iEES7_NS3_IS5_Lm1ES6_iEEbT0_iiiiiiiiiiiiii:
	.zero		728


//--------------------- .nv.constant0._ZN2at6native51_GLOBAL__N__2c613397_18_DepthwiseConv2d_cu_9959487031conv_depthwise2d_forward_kernelILi1EfiEEvNS_27GenericPackedTensorAccessorIKT0_Lm4ENS_16DefaultPtrTraitsEiEENS3_IS4_Lm4ES6_iEES7_NS3_IS5_Lm1ES6_iEEbT1_iiiiiiiiiiiiii --------------------------
	.section	.nv.constant0._ZN2at6native51_GLOBAL__N__2c613397_18_DepthwiseConv2d_cu_9959487031conv_depthwise2d_forward_kernelILi1EfiEEvNS_27GenericPackedTensorAccessorIKT0_Lm4ENS_16DefaultPtrTraitsEiEENS3_IS4_Lm4ES6_iEES7_NS3_IS5_Lm1ES6_iEEbT1_iiiiiiiiiiiiii,"a",@progbits
	.sectionflags	@""
	.align	4
.nv.constant0._ZN2at6native51_GLOBAL__N__2c613397_18_DepthwiseConv2d_cu_9959487031conv_depthwise2d_forward_kernelILi1EfiEEvNS_27GenericPackedTensorAccessorIKT0_Lm4ENS_16DefaultPtrTraitsEiEENS3_IS4_Lm4ES6_iEES7_NS3_IS5_Lm1ES6_iEEbT1_iiiiiiiiiiiiii:
	.zero		728


//--------------------- .nv.constant0._ZN2at6native51_GLOBAL__N__2c613397_18_DepthwiseConv2d_cu_9959487031conv_depthwise2d_forward_kernelILi3EfiEEvNS_27GenericPackedTensorAccessorIKT0_Lm4ENS_16DefaultPtrTraitsEiEENS3_IS4_Lm4ES6_iEES7_NS3_IS5_Lm1ES6_iEEbT1_iiiiiiiiiiiiii --------------------------
	.section	.nv.constant0._ZN2at6native51_GLOBAL__N__2c613397_18_DepthwiseConv2d_cu_9959487031conv_depthwise2d_forward_kernelILi3EfiEEvNS_27GenericPackedTensorAccessorIKT0_Lm4ENS_16DefaultPtrTraitsEiEENS3_IS4_Lm4ES6_iEES7_NS3_IS5_Lm1ES6_iEEbT1_iiiiiiiiiiiiii,"a",@progbits
	.sectionflags	@""
	.align	4
.nv.constant0._ZN2at6native51_GLOBAL__N__2c613397_18_DepthwiseConv2d_cu_9959487031conv_depthwise2d_forward_kernelILi3EfiEEvNS_27GenericPackedTensorAccessorIKT0_Lm4ENS_16DefaultPtrTraitsEiEENS3_IS4_Lm4ES6_iEES7_NS3_IS5_Lm1ES6_iEEbT1_iiiiiiiiiiiiii:
	.zero		728


//--------------------- .nv.constant0._ZN2at6native51_GLOBAL__N__2c613397_18_DepthwiseConv2d_cu_9959487031conv_depthwise2d_forward_kernelILi5EfiEEvNS_27GenericPackedTensorAccessorIKT0_Lm4ENS_16DefaultPtrTraitsEiEENS3_IS4_Lm4ES6_iEES7_NS3_IS5_Lm1ES6_iEEbT1_iiiiiiiiiiiiii --------------------------
	.section	.nv.constant0._ZN2at6native51_GLOBAL__N__2c613397_18_DepthwiseConv2d_cu_9959487031conv_depthwise2d_forward_kernelILi5EfiEEvNS_27GenericPackedTensorAccessorIKT0_Lm4ENS_16DefaultPtrTraitsEiEENS3_IS4_Lm4ES6_iEES7_NS3_IS5_Lm1ES6_iEEbT1_iiiiiiiiiiiiii,"a",@progbits
	.sectionflags	@""
	.align	4
.nv.constant0._ZN2at6native51_GLOBAL__N__2c613397_18_DepthwiseConv2d_cu_9959487031conv_depthwise2d_forward_kernelILi5EfiEEvNS_27GenericPackedTensorAccessorIKT0_Lm4ENS_16DefaultPtrTraitsEiEENS3_IS4_Lm4ES6_iEES7_NS3_IS5_Lm1ES6_iEEbT1_iiiiiiiiiiiiii:
	.zero		728


//--------------------- .nv.constant0._ZN2at6native51_GLOBAL__N__2c613397_18_DepthwiseConv2d_cu_9959487039conv_depthwise2d_forward_kernel_genericIdiEEvNS_27GenericPackedTensorAccessorIKT_Lm4ENS_16DefaultPtrTraitsEiEENS3_IS4_Lm4ES6_iEES7_NS3_IS5_Lm1ES6_iEEbT0_iiiiiiiiiiiiii --------------------------
	.section	.nv.constant0._ZN2at6native51_GLOBAL__N__2c613397_18_DepthwiseConv2d_cu_9959487039conv_depthwise2d_forward_kernel_genericIdiEEvNS_27GenericPackedTensorAccessorIKT_Lm4ENS_16DefaultPtrTraitsEiEENS3_IS4_Lm4ES6_iEES7_NS3_IS5_Lm1ES6_iEEbT0_iiiiiiiiiiiiii,"a",@progbits
	.sectionflags	@""
	.align	4
.nv.constant0._ZN2at6native51_GLOBAL__N__2c613397_18_DepthwiseConv2d_cu_9959487039conv_depthwise2d_forward_kernel_genericIdiEEvNS_27GenericPackedTensorAccessorIKT_Lm4ENS_16DefaultPtrTraitsEiEENS3_IS4_Lm4ES6_iEES7_NS3_IS5_Lm1ES6_iEEbT0_iiiiiiiiiiiiii:
	.zero		728


//--------------------- .nv.constant0._ZN2at6native51_GLOBAL__N__2c613397_18_DepthwiseConv2d_cu_9959487031conv_depthwise2d_forward_kernelILi1EdiEEvNS_27GenericPackedTensorAccessorIKT0_Lm4ENS_16DefaultPtrTraitsEiEENS3_IS4_Lm4ES6_iEES7_NS3_IS5_Lm1ES6_iEEbT1_iiiiiiiiiiiiii --------------------------
	.section	.nv.constant0._ZN2at6native51_GLOBAL__N__2c613397_18_DepthwiseConv2d_cu_9959487031conv_depthwise2d_forward_kernelILi1EdiEEvNS_27GenericPackedTensorAccessorIKT0_Lm4ENS_16DefaultPtrTraitsEiEENS3_IS4_Lm4ES6_iEES7_NS3_IS5_Lm1ES6_iEEbT1_iiiiiiiiiiiiii,"a",@progbits
	.sectionflags	@""
	.align	4
.nv.constant0._ZN2at6native51_GLOBAL__N__2c613397_18_DepthwiseConv2d_cu_9959487031conv_depthwise2d_forward_kernelILi1EdiEEvNS_27GenericPackedTensorAccessorIKT0_Lm4ENS_16DefaultPtrTraitsEiEENS3_IS4_Lm4ES6_iEES7_NS3_IS5_Lm1ES6_iEEbT1_iiiiiiiiiiiiii:
	.zero		728


//--------------------- .nv.constant0._ZN2at6native51_GLOBAL__N__2c613397_18_DepthwiseConv2d_cu_9959487031conv_depthwise2d_forward_kernelILi3EdiEEvNS_27GenericPackedTensorAccessorIKT0_Lm4ENS_16DefaultPtrTraitsEiEENS3_IS4_Lm4ES6_iEES7_NS3_IS5_Lm1ES6_iEEbT1_iiiiiiiiiiiiii --------------------------
	.section	.nv.constant0._ZN2at6native51_GLOBAL__N__2c613397_18_DepthwiseConv2d_cu_9959487031conv_depthwise2d_forward_kernelILi3EdiEEvNS_27GenericPackedTensorAccessorIKT0_Lm4ENS_16DefaultPtrTraitsEiEENS3_IS4_Lm4ES6_iEES7_NS3_IS5_Lm1ES6_iEEbT1_iiiiiiiiiiiiii,"a",@progbits
	.sectionflags	@""
	.align	4
.nv.constant0._ZN2at6native51_GLOBAL__N__2c613397_18_DepthwiseConv2d_cu_9959487031conv_depthwise2d_forward_kernelILi3EdiEEvNS_27GenericPackedTensorAccessorIKT0_Lm4ENS_16DefaultPtrTraitsEiEENS3_IS4_Lm4ES6_iEES7_NS3_IS5_Lm1ES6_iEEbT1_iiiiiiiiiiiiii:
	.zero		728


//--------------------- .nv.constant0._ZN2at6native51_GLOBAL__N__2c613397_18_DepthwiseConv2d_cu_9959487031conv_depthwise2d_forward_kernelILi5EdiEEvNS_27GenericPackedTensorAccessorIKT0_Lm4ENS_16DefaultPtrTraitsEiEENS3_IS4_Lm4ES6_iEES7_NS3_IS5_Lm1ES6_iEEbT1_iiiiiiiiiiiiii --------------------------
	.section	.nv.constant0._ZN2at6native51_GLOBAL__N__2c613397_18_DepthwiseConv2d_cu_9959487031conv_depthwise2d_forward_kernelILi5EdiEEvNS_27GenericPackedTensorAccessorIKT0_Lm4ENS_16DefaultPtrTraitsEiEENS3_IS4_Lm4ES6_iEES7_NS3_IS5_Lm1ES6_iEEbT1_iiiiiiiiiiiiii,"a",@progbits
	.sectionflags	@""
	.align	4
.nv.constant0._ZN2at6native51_GLOBAL__N__2c613397_18_DepthwiseConv2d_cu_9959487031conv_depthwise2d_forward_kernelILi5EdiEEvNS_27GenericPackedTensorAccessorIKT0_Lm4ENS_16DefaultPtrTraitsEiEENS3_IS4_Lm4ES6_iEES7_NS3_IS5_Lm1ES6_iEEbT1_iiiiiiiiiiiiii:
	.zero		728


//--------------------- SYMBOLS --------------------------

	.type		.nv.reservedSmem.offset0,@object
	.size		.nv.reservedSmem.offset0,0x4
